//
// Generated by NVIDIA NVVM Compiler
//
// Compiler Build ID: CL-36424714
// Cuda compilation tools, release 13.0, V13.0.88
// Based on NVVM 20.0.0
//

.version 9.0
.target sm_100
.address_size 64

	// .globl	_ZN3cub18CUB_300001_SM_10006detail11EmptyKernelIvEEvv
.func  (.param .b64 func_retval0) __internal_accurate_pow
(
	.param .b64 __internal_accurate_pow_param_0
)
;
// _ZZN3cub18CUB_300001_SM_10006detail6reduce28DeviceReduceSingleTileKernelINS2_10policy_hubIdjN4cuda3std3__44plusIdEEE10Policy1000EN6thrust24THRUST_300001_SM_1000_NS6detail15normal_iteratorINSD_10device_ptrIdEEEEPdjS9_ddNS7_10__identityEEEvT0_T1_T2_T3_T4_T6_E12temp_storage has been demoted
// _ZZN3cub18CUB_300001_SM_10006detail6reduce18DeviceReduceKernelINS2_10policy_hubIdjN4cuda3std3__44plusIdEEE10Policy1000EN6thrust24THRUST_300001_SM_1000_NS6detail15normal_iteratorINSD_10device_ptrIdEEEEjS9_dNS7_10__identityEEEvT0_PT3_T1_NS0_13GridEvenShareISN_EET2_T4_E12temp_storage has been demoted
// _ZZN3cub18CUB_300001_SM_10006detail6reduce28DeviceReduceSingleTileKernelINS2_10policy_hubIdjN4cuda3std3__44plusIdEEE10Policy1000EPdSC_iS9_ddNS7_10__identityEEEvT0_T1_T2_T3_T4_T6_E12temp_storage has been demoted
// _ZZN3cub18CUB_300001_SM_10006detail6reduce28DeviceReduceSingleTileKernelINS2_10policy_hubIdyN4cuda3std3__44plusIdEEE10Policy1000EN6thrust24THRUST_300001_SM_1000_NS6detail15normal_iteratorINSD_10device_ptrIdEEEEPdyS9_ddNS7_10__identityEEEvT0_T1_T2_T3_T4_T6_E12temp_storage has been demoted
// _ZZN3cub18CUB_300001_SM_10006detail6reduce18DeviceReduceKernelINS2_10policy_hubIdyN4cuda3std3__44plusIdEEE10Policy1000EN6thrust24THRUST_300001_SM_1000_NS6detail15normal_iteratorINSD_10device_ptrIdEEEEyS9_dNS7_10__identityEEEvT0_PT3_T1_NS0_13GridEvenShareISN_EET2_T4_E12temp_storage has been demoted
// _ZZN3cub18CUB_300001_SM_10006detail6reduce28DeviceReduceSingleTileKernelINS2_10policy_hubIdyN4cuda3std3__44plusIdEEE10Policy1000EPdSC_iS9_ddNS7_10__identityEEEvT0_T1_T2_T3_T4_T6_E12temp_storage has been demoted
.global .align 1 .b8 _ZN30_INTERNAL_185c316b_4_k_cu_main4cuda3std3__45__cpo5beginE[1];
.global .align 1 .b8 _ZN30_INTERNAL_185c316b_4_k_cu_main4cuda3std3__45__cpo3endE[1];
.global .align 1 .b8 _ZN30_INTERNAL_185c316b_4_k_cu_main4cuda3std3__45__cpo6cbeginE[1];
.global .align 1 .b8 _ZN30_INTERNAL_185c316b_4_k_cu_main4cuda3std3__45__cpo4cendE[1];
.global .align 1 .b8 _ZN30_INTERNAL_185c316b_4_k_cu_main4cuda3std3__45__cpo6rbeginE[1];
.global .align 1 .b8 _ZN30_INTERNAL_185c316b_4_k_cu_main4cuda3std3__45__cpo4rendE[1];
.global .align 1 .b8 _ZN30_INTERNAL_185c316b_4_k_cu_main4cuda3std3__45__cpo7crbeginE[1];
.global .align 1 .b8 _ZN30_INTERNAL_185c316b_4_k_cu_main4cuda3std3__45__cpo5crendE[1];
.global .align 1 .b8 _ZN30_INTERNAL_185c316b_4_k_cu_main4cuda3std3__432_GLOBAL__N__185c316b_4_k_cu_main6ignoreE[1];
.global .align 1 .b8 _ZN30_INTERNAL_185c316b_4_k_cu_main4cuda3std3__419piecewise_constructE[1];
.global .align 1 .b8 _ZN30_INTERNAL_185c316b_4_k_cu_main4cuda3std3__48in_placeE[1];
.global .align 1 .b8 _ZN30_INTERNAL_185c316b_4_k_cu_main4cuda3std3__420unreachable_sentinelE[1];
.global .align 1 .b8 _ZN30_INTERNAL_185c316b_4_k_cu_main4cuda3std3__47nulloptE[1];
.global .align 1 .b8 _ZN30_INTERNAL_185c316b_4_k_cu_main4cuda3std3__48unexpectE[1];
.global .align 1 .b8 _ZN30_INTERNAL_185c316b_4_k_cu_main4cuda3std6ranges3__45__cpo4swapE[1];
.global .align 1 .b8 _ZN30_INTERNAL_185c316b_4_k_cu_main4cuda3std6ranges3__45__cpo9iter_moveE[1];
.global .align 1 .b8 _ZN30_INTERNAL_185c316b_4_k_cu_main4cuda3std6ranges3__45__cpo5beginE[1];
.global .align 1 .b8 _ZN30_INTERNAL_185c316b_4_k_cu_main4cuda3std6ranges3__45__cpo3endE[1];
.global .align 1 .b8 _ZN30_INTERNAL_185c316b_4_k_cu_main4cuda3std6ranges3__45__cpo6cbeginE[1];
.global .align 1 .b8 _ZN30_INTERNAL_185c316b_4_k_cu_main4cuda3std6ranges3__45__cpo4cendE[1];
.global .align 1 .b8 _ZN30_INTERNAL_185c316b_4_k_cu_main4cuda3std6ranges3__45__cpo7advanceE[1];
.global .align 1 .b8 _ZN30_INTERNAL_185c316b_4_k_cu_main4cuda3std6ranges3__45__cpo9iter_swapE[1];
.global .align 1 .b8 _ZN30_INTERNAL_185c316b_4_k_cu_main4cuda3std6ranges3__45__cpo4nextE[1];
.global .align 1 .b8 _ZN30_INTERNAL_185c316b_4_k_cu_main4cuda3std6ranges3__45__cpo4prevE[1];
.global .align 1 .b8 _ZN30_INTERNAL_185c316b_4_k_cu_main4cuda3std6ranges3__45__cpo4dataE[1];
.global .align 1 .b8 _ZN30_INTERNAL_185c316b_4_k_cu_main4cuda3std6ranges3__45__cpo5cdataE[1];
.global .align 1 .b8 _ZN30_INTERNAL_185c316b_4_k_cu_main4cuda3std6ranges3__45__cpo4sizeE[1];
.global .align 1 .b8 _ZN30_INTERNAL_185c316b_4_k_cu_main4cuda3std6ranges3__45__cpo5ssizeE[1];
.global .align 1 .b8 _ZN30_INTERNAL_185c316b_4_k_cu_main4cuda3std6ranges3__45__cpo8distanceE[1];
.global .align 1 .b8 _ZN30_INTERNAL_185c316b_4_k_cu_main6thrust24THRUST_300001_SM_1000_NS8cuda_cub3parE[1];
.global .align 1 .b8 _ZN30_INTERNAL_185c316b_4_k_cu_main6thrust24THRUST_300001_SM_1000_NS8cuda_cub10par_nosyncE[1];
.global .align 1 .b8 _ZN30_INTERNAL_185c316b_4_k_cu_main6thrust24THRUST_300001_SM_1000_NS6system6detail10sequential3seqE[1];
.global .align 1 .b8 _ZN30_INTERNAL_185c316b_4_k_cu_main6thrust24THRUST_300001_SM_1000_NS12placeholders2_1E[1];
.global .align 1 .b8 _ZN30_INTERNAL_185c316b_4_k_cu_main6thrust24THRUST_300001_SM_1000_NS12placeholders2_2E[1];
.global .align 1 .b8 _ZN30_INTERNAL_185c316b_4_k_cu_main6thrust24THRUST_300001_SM_1000_NS12placeholders2_3E[1];
.global .align 1 .b8 _ZN30_INTERNAL_185c316b_4_k_cu_main6thrust24THRUST_300001_SM_1000_NS12placeholders2_4E[1];
.global .align 1 .b8 _ZN30_INTERNAL_185c316b_4_k_cu_main6thrust24THRUST_300001_SM_1000_NS12placeholders2_5E[1];
.global .align 1 .b8 _ZN30_INTERNAL_185c316b_4_k_cu_main6thrust24THRUST_300001_SM_1000_NS12placeholders2_6E[1];
.global .align 1 .b8 _ZN30_INTERNAL_185c316b_4_k_cu_main6thrust24THRUST_300001_SM_1000_NS12placeholders2_7E[1];
.global .align 1 .b8 _ZN30_INTERNAL_185c316b_4_k_cu_main6thrust24THRUST_300001_SM_1000_NS12placeholders2_8E[1];
.global .align 1 .b8 _ZN30_INTERNAL_185c316b_4_k_cu_main6thrust24THRUST_300001_SM_1000_NS12placeholders2_9E[1];
.global .align 1 .b8 _ZN30_INTERNAL_185c316b_4_k_cu_main6thrust24THRUST_300001_SM_1000_NS12placeholders3_10E[1];
.global .align 1 .b8 _ZN30_INTERNAL_185c316b_4_k_cu_main6thrust24THRUST_300001_SM_1000_NS3seqE[1];

.visible .entry _ZN3cub18CUB_300001_SM_10006detail11EmptyKernelIvEEvv()
{


	ret;

}
	// .globl	_ZN3cub18CUB_300001_SM_10006detail8for_each13static_kernelINS2_12policy_hub_t12policy_500_tEmN6thrust24THRUST_300001_SM_1000_NS8cuda_cub20__uninitialized_fill7functorINS7_10device_ptrIdEEdEEEEvT0_T1_
.visible .entry _ZN3cub18CUB_300001_SM_10006detail8for_each13static_kernelINS2_12policy_hub_t12policy_500_tEmN6thrust24THRUST_300001_SM_1000_NS8cuda_cub20__uninitialized_fill7functorINS7_10device_ptrIdEEdEEEEvT0_T1_(
	.param .u64 _ZN3cub18CUB_300001_SM_10006detail8for_each13static_kernelINS2_12policy_hub_t12policy_500_tEmN6thrust24THRUST_300001_SM_1000_NS8cuda_cub20__uninitialized_fill7functorINS7_10device_ptrIdEEdEEEEvT0_T1__param_0,
	.param .align 8 .b8 _ZN3cub18CUB_300001_SM_10006detail8for_each13static_kernelINS2_12policy_hub_t12policy_500_tEmN6thrust24THRUST_300001_SM_1000_NS8cuda_cub20__uninitialized_fill7functorINS7_10device_ptrIdEEdEEEEvT0_T1__param_1[16]
)
.maxntid 256
{
	.reg .pred 	%p<4>;
	.reg .b32 	%r<5>;
	.reg .b64 	%rd<16>;
	.reg .b64 	%fd<3>;

	ld.param.f64 	%fd2, [_ZN3cub18CUB_300001_SM_10006detail8for_each13static_kernelINS2_12policy_hub_t12policy_500_tEmN6thrust24THRUST_300001_SM_1000_NS8cuda_cub20__uninitialized_fill7functorINS7_10device_ptrIdEEdEEEEvT0_T1__param_1+8];
	ld.param.u64 	%rd4, [_ZN3cub18CUB_300001_SM_10006detail8for_each13static_kernelINS2_12policy_hub_t12policy_500_tEmN6thrust24THRUST_300001_SM_1000_NS8cuda_cub20__uninitialized_fill7functorINS7_10device_ptrIdEEdEEEEvT0_T1__param_1];
	ld.param.u64 	%rd5, [_ZN3cub18CUB_300001_SM_10006detail8for_each13static_kernelINS2_12policy_hub_t12policy_500_tEmN6thrust24THRUST_300001_SM_1000_NS8cuda_cub20__uninitialized_fill7functorINS7_10device_ptrIdEEdEEEEvT0_T1__param_0];
	mov.u32 	%r2, %ctaid.x;
	mul.wide.u32 	%rd1, %r2, 512;
	sub.s64 	%rd2, %rd5, %rd1;
	setp.lt.u64 	%p1, %rd2, 512;
	@%p1 bra 	$L__BB1_2;
	mov.u32 	%r4, %tid.x;
	cvta.to.global.u64 	%rd11, %rd4;
	cvt.u64.u32 	%rd12, %r4;
	add.s64 	%rd13, %rd1, %rd12;
	shl.b64 	%rd14, %rd13, 3;
	add.s64 	%rd15, %rd11, %rd14;
	st.global.f64 	[%rd15], %fd2;
	st.global.f64 	[%rd15+2048], %fd2;
	bra.uni 	$L__BB1_6;
$L__BB1_2:
	cvta.to.global.u64 	%rd6, %rd4;
	mov.u32 	%r1, %tid.x;
	cvt.u64.u32 	%rd7, %r1;
	setp.le.u64 	%p2, %rd2, %rd7;
	add.s64 	%rd8, %rd1, %rd7;
	shl.b64 	%rd9, %rd8, 3;
	add.s64 	%rd3, %rd6, %rd9;
	@%p2 bra 	$L__BB1_4;
	st.global.f64 	[%rd3], %fd2;
$L__BB1_4:
	add.s32 	%r3, %r1, 256;
	cvt.u64.u32 	%rd10, %r3;
	setp.le.u64 	%p3, %rd2, %rd10;
	@%p3 bra 	$L__BB1_6;
	st.global.f64 	[%rd3+2048], %fd2;
$L__BB1_6:
	ret;

}
	// .globl	_ZN3cub18CUB_300001_SM_10006detail9transform16transform_kernelINS2_10policy_hubILb1EN4cuda3std3__45tupleIJN6thrust24THRUST_300001_SM_1000_NS17counting_iteratorIiNSA_11use_defaultESC_SC_EEEEEE10policy1000Ei10raw_accessNSA_6detail15normal_iteratorINSA_10device_ptrIdEEEEJSD_EEEvT0_iT1_T2_DpNS2_10kernel_argIT3_EE
.visible .entry _ZN3cub18CUB_300001_SM_10006detail9transform16transform_kernelINS2_10policy_hubILb1EN4cuda3std3__45tupleIJN6thrust24THRUST_300001_SM_1000_NS17counting_iteratorIiNSA_11use_defaultESC_SC_EEEEEE10policy1000Ei10raw_accessNSA_6detail15normal_iteratorINSA_10device_ptrIdEEEEJSD_EEEvT0_iT1_T2_DpNS2_10kernel_argIT3_EE(
	.param .u32 _ZN3cub18CUB_300001_SM_10006detail9transform16transform_kernelINS2_10policy_hubILb1EN4cuda3std3__45tupleIJN6thrust24THRUST_300001_SM_1000_NS17counting_iteratorIiNSA_11use_defaultESC_SC_EEEEEE10policy1000Ei10raw_accessNSA_6detail15normal_iteratorINSA_10device_ptrIdEEEEJSD_EEEvT0_iT1_T2_DpNS2_10kernel_argIT3_EE_param_0,
	.param .u32 _ZN3cub18CUB_300001_SM_10006detail9transform16transform_kernelINS2_10policy_hubILb1EN4cuda3std3__45tupleIJN6thrust24THRUST_300001_SM_1000_NS17counting_iteratorIiNSA_11use_defaultESC_SC_EEEEEE10policy1000Ei10raw_accessNSA_6detail15normal_iteratorINSA_10device_ptrIdEEEEJSD_EEEvT0_iT1_T2_DpNS2_10kernel_argIT3_EE_param_1,
	.param .align 8 .b8 _ZN3cub18CUB_300001_SM_10006detail9transform16transform_kernelINS2_10policy_hubILb1EN4cuda3std3__45tupleIJN6thrust24THRUST_300001_SM_1000_NS17counting_iteratorIiNSA_11use_defaultESC_SC_EEEEEE10policy1000Ei10raw_accessNSA_6detail15normal_iteratorINSA_10device_ptrIdEEEEJSD_EEEvT0_iT1_T2_DpNS2_10kernel_argIT3_EE_param_2[24],
	.param .align 8 .b8 _ZN3cub18CUB_300001_SM_10006detail9transform16transform_kernelINS2_10policy_hubILb1EN4cuda3std3__45tupleIJN6thrust24THRUST_300001_SM_1000_NS17counting_iteratorIiNSA_11use_defaultESC_SC_EEEEEE10policy1000Ei10raw_accessNSA_6detail15normal_iteratorINSA_10device_ptrIdEEEEJSD_EEEvT0_iT1_T2_DpNS2_10kernel_argIT3_EE_param_3[8],
	.param .align 8 .b8 _ZN3cub18CUB_300001_SM_10006detail9transform16transform_kernelINS2_10policy_hubILb1EN4cuda3std3__45tupleIJN6thrust24THRUST_300001_SM_1000_NS17counting_iteratorIiNSA_11use_defaultESC_SC_EEEEEE10policy1000Ei10raw_accessNSA_6detail15normal_iteratorINSA_10device_ptrIdEEEEJSD_EEEvT0_iT1_T2_DpNS2_10kernel_argIT3_EE_param_4[16]
)
.maxntid 128
{
	.reg .pred 	%p<69>;
	.reg .b32 	%r<139>;
	.reg .b64 	%rd<83>;
	.reg .b64 	%fd<83>;

	ld.param.u32 	%r138, [_ZN3cub18CUB_300001_SM_10006detail9transform16transform_kernelINS2_10policy_hubILb1EN4cuda3std3__45tupleIJN6thrust24THRUST_300001_SM_1000_NS17counting_iteratorIiNSA_11use_defaultESC_SC_EEEEEE10policy1000Ei10raw_accessNSA_6detail15normal_iteratorINSA_10device_ptrIdEEEEJSD_EEEvT0_iT1_T2_DpNS2_10kernel_argIT3_EE_param_2];
	ld.param.f64 	%fd1, [_ZN3cub18CUB_300001_SM_10006detail9transform16transform_kernelINS2_10policy_hubILb1EN4cuda3std3__45tupleIJN6thrust24THRUST_300001_SM_1000_NS17counting_iteratorIiNSA_11use_defaultESC_SC_EEEEEE10policy1000Ei10raw_accessNSA_6detail15normal_iteratorINSA_10device_ptrIdEEEEJSD_EEEvT0_iT1_T2_DpNS2_10kernel_argIT3_EE_param_2+8];
	ld.param.f64 	%fd2, [_ZN3cub18CUB_300001_SM_10006detail9transform16transform_kernelINS2_10policy_hubILb1EN4cuda3std3__45tupleIJN6thrust24THRUST_300001_SM_1000_NS17counting_iteratorIiNSA_11use_defaultESC_SC_EEEEEE10policy1000Ei10raw_accessNSA_6detail15normal_iteratorINSA_10device_ptrIdEEEEJSD_EEEvT0_iT1_T2_DpNS2_10kernel_argIT3_EE_param_2+16];
	ld.param.u32 	%r32, [_ZN3cub18CUB_300001_SM_10006detail9transform16transform_kernelINS2_10policy_hubILb1EN4cuda3std3__45tupleIJN6thrust24THRUST_300001_SM_1000_NS17counting_iteratorIiNSA_11use_defaultESC_SC_EEEEEE10policy1000Ei10raw_accessNSA_6detail15normal_iteratorINSA_10device_ptrIdEEEEJSD_EEEvT0_iT1_T2_DpNS2_10kernel_argIT3_EE_param_4];
	ld.param.u32 	%r33, [_ZN3cub18CUB_300001_SM_10006detail9transform16transform_kernelINS2_10policy_hubILb1EN4cuda3std3__45tupleIJN6thrust24THRUST_300001_SM_1000_NS17counting_iteratorIiNSA_11use_defaultESC_SC_EEEEEE10policy1000Ei10raw_accessNSA_6detail15normal_iteratorINSA_10device_ptrIdEEEEJSD_EEEvT0_iT1_T2_DpNS2_10kernel_argIT3_EE_param_0];
	ld.param.u64 	%rd20, [_ZN3cub18CUB_300001_SM_10006detail9transform16transform_kernelINS2_10policy_hubILb1EN4cuda3std3__45tupleIJN6thrust24THRUST_300001_SM_1000_NS17counting_iteratorIiNSA_11use_defaultESC_SC_EEEEEE10policy1000Ei10raw_accessNSA_6detail15normal_iteratorINSA_10device_ptrIdEEEEJSD_EEEvT0_iT1_T2_DpNS2_10kernel_argIT3_EE_param_3];
	ld.param.u32 	%r31, [_ZN3cub18CUB_300001_SM_10006detail9transform16transform_kernelINS2_10policy_hubILb1EN4cuda3std3__45tupleIJN6thrust24THRUST_300001_SM_1000_NS17counting_iteratorIiNSA_11use_defaultESC_SC_EEEEEE10policy1000Ei10raw_accessNSA_6detail15normal_iteratorINSA_10device_ptrIdEEEEJSD_EEEvT0_iT1_T2_DpNS2_10kernel_argIT3_EE_param_1];
	cvta.to.global.u64 	%rd21, %rd20;
	shl.b32 	%r34, %r31, 7;
	mov.u32 	%r35, %ctaid.x;
	mul.lo.s32 	%r36, %r34, %r35;
	sub.s32 	%r37, %r33, %r36;
	min.s32 	%r2, %r34, %r37;
	add.s32 	%r3, %r32, %r36;
	mul.wide.s32 	%rd22, %r36, 8;
	add.s64 	%rd1, %rd21, %rd22;
	setp.gt.s32 	%p3, %r34, %r37;
	@%p3 bra 	$L__BB2_11;
	setp.lt.s32 	%p4, %r31, 1;
	@%p4 bra 	$L__BB2_39;
	mov.u32 	%r4, %tid.x;
	sub.f64 	%fd3, %fd2, %fd1;
	mov.f64 	%fd31, 0d4000000000000000;
	{
	.reg .b32 %temp; 
	mov.b64 	{%temp, %r5}, %fd31;
	}
	and.b32  	%r6, %r5, 2146435072;
	setp.eq.s32 	%p5, %r6, 1062207488;
	setp.lt.s32 	%p6, %r5, 0;
	selp.b32 	%r7, 0, 2146435072, %p6;
	and.b32  	%r39, %r5, 2147483647;
	setp.ne.s32 	%p7, %r39, 1071644672;
	and.pred  	%p1, %p5, %p7;
	or.b32  	%r8, %r7, -2147483648;
	mov.b32 	%r134, 0;
$L__BB2_3:
	shl.b32 	%r40, %r134, 7;
	add.s32 	%r16, %r40, %r4;
	add.s32 	%r17, %r16, %r3;
	setp.eq.s32 	%p8, %r17, 0;
	mov.b64 	%rd76, 1;
	@%p8 bra 	$L__BB2_8;
	mul.lo.s32 	%r41, %r17, 100;
	cvt.s64.s32 	%rd74, %r41;
	mov.b64 	%rd75, 48271;
	mov.b64 	%rd76, 1;
$L__BB2_5:
	and.b64  	%rd26, %rd74, 1;
	setp.eq.b64 	%p9, %rd26, 1;
	not.pred 	%p10, %p9;
	@%p10 bra 	$L__BB2_7;
	mul.lo.s64 	%rd27, %rd76, %rd75;
	mul.hi.u64 	%rd28, %rd27, 8589934597;
	sub.s64 	%rd29, %rd27, %rd28;
	shr.u64 	%rd30, %rd29, 1;
	add.s64 	%rd31, %rd30, %rd28;
	shr.u64 	%rd32, %rd31, 30;
	mul.lo.s64 	%rd33, %rd32, 2147483647;
	sub.s64 	%rd76, %rd27, %rd33;
$L__BB2_7:
	shr.u64 	%rd8, %rd74, 1;
	mul.lo.s64 	%rd34, %rd75, %rd75;
	mul.hi.u64 	%rd35, %rd34, -9223372032559808509;
	shr.u64 	%rd36, %rd35, 30;
	mul.lo.s64 	%rd37, %rd36, 2147483647;
	sub.s64 	%rd75, %rd34, %rd37;
	setp.gt.u64 	%p11, %rd74, 1;
	mov.u64 	%rd74, %rd8;
	@%p11 bra 	$L__BB2_5;
$L__BB2_8:
	setp.lt.s32 	%p12, %r5, 0;
	setp.eq.s32 	%p13, %r6, 1062207488;
	cvt.u64.u32 	%rd38, %r138;
	mul.lo.s64 	%rd39, %rd76, %rd38;
	mul.hi.u64 	%rd40, %rd39, 8589934597;
	sub.s64 	%rd41, %rd39, %rd40;
	shr.u64 	%rd42, %rd41, 1;
	add.s64 	%rd43, %rd42, %rd40;
	shr.u64 	%rd44, %rd43, 30;
	cvt.u32.u64 	%r42, %rd44;
	mov.b64 	%rd45, 2147483647;
	cvt.u32.u64 	%r43, %rd45;
	mul.lo.s32 	%r44, %r42, %r43;
	cvt.u32.u64 	%r45, %rd39;
	sub.s32 	%r46, %r45, %r44;
	mul.hi.u32 	%r47, %r46, 1581746633;
	shr.u32 	%r48, %r47, 14;
	mul.lo.s32 	%r49, %r48, 44488;
	sub.s32 	%r50, %r46, %r49;
	mul.lo.s32 	%r51, %r50, 48271;
	mul.lo.s32 	%r52, %r48, 3399;
	setp.lt.u32 	%p15, %r51, %r52;
	xor.b32  	%r53, %r52, 2147483647;
	neg.s32 	%r54, %r52;
	selp.b32 	%r55, %r53, %r54, %p15;
	add.s32 	%r56, %r55, %r51;
	add.s32 	%r57, %r56, -1;
	cvt.rn.f64.u32 	%fd32, %r57;
	div.rn.f64 	%fd33, %fd32, 0d41DFFFFFFF800000;
	fma.rn.f64 	%fd5, %fd3, %fd33, %fd1;
	mul.hi.u32 	%r58, %r56, -1131474031;
	shr.u32 	%r59, %r58, 15;
	mul.lo.s32 	%r60, %r59, 44488;
	sub.s32 	%r61, %r56, %r60;
	mul.lo.s32 	%r62, %r61, 48271;
	mul.lo.s32 	%r63, %r59, 3399;
	setp.lt.u32 	%p16, %r62, %r63;
	xor.b32  	%r64, %r63, 2147483647;
	neg.s32 	%r65, %r63;
	selp.b32 	%r66, %r64, %r65, %p16;
	add.s32 	%r138, %r66, %r62;
	add.s32 	%r67, %r138, -1;
	cvt.rn.f64.u32 	%fd34, %r67;
	div.rn.f64 	%fd35, %fd34, 0d41DFFFFFFF800000;
	fma.rn.f64 	%fd6, %fd3, %fd35, %fd1;
	{
	.reg .b32 %temp; 
	mov.b64 	{%temp, %r19}, %fd5;
	}
	abs.f64 	%fd7, %fd5;
	{ // callseq 0, 0
	.param .b64 param0;
	st.param.f64 	[param0], %fd7;
	.param .b64 retval0;
	call.uni (retval0), 
	__internal_accurate_pow, 
	(
	param0
	);
	ld.param.f64 	%fd36, [retval0];
	} // callseq 0
	setp.lt.s32 	%p17, %r19, 0;
	neg.f64 	%fd38, %fd36;
	selp.f64 	%fd39, %fd38, %fd36, %p13;
	selp.f64 	%fd40, %fd39, %fd36, %p17;
	setp.eq.f64 	%p18, %fd5, 0d0000000000000000;
	selp.b32 	%r68, %r19, 0, %p13;
	or.b32  	%r69, %r68, 2146435072;
	selp.b32 	%r70, %r69, %r68, %p12;
	mov.b32 	%r71, 0;
	mov.b64 	%fd41, {%r71, %r70};
	selp.f64 	%fd79, %fd41, %fd40, %p18;
	add.f64 	%fd42, %fd5, 0d4000000000000000;
	{
	.reg .b32 %temp; 
	mov.b64 	{%temp, %r72}, %fd42;
	}
	and.b32  	%r73, %r72, 2146435072;
	setp.ne.s32 	%p19, %r73, 2146435072;
	@%p19 bra 	$L__BB2_24;
	setp.num.f64 	%p20, %fd5, %fd5;
	@%p20 bra 	$L__BB2_22;
	mov.f64 	%fd43, 0d4000000000000000;
	add.rn.f64 	%fd79, %fd5, %fd43;
	bra.uni 	$L__BB2_24;
$L__BB2_11:
	setp.lt.s32 	%p36, %r31, 1;
	@%p36 bra 	$L__BB2_39;
	mov.u32 	%r9, %tid.x;
	sub.f64 	%fd4, %fd2, %fd1;
	mov.f64 	%fd55, 0d4000000000000000;
	{
	.reg .b32 %temp; 
	mov.b64 	{%temp, %r10}, %fd55;
	}
	and.b32  	%r11, %r10, 2146435072;
	setp.eq.s32 	%p37, %r11, 1062207488;
	setp.lt.s32 	%p38, %r10, 0;
	selp.b32 	%r12, 0, 2146435072, %p38;
	and.b32  	%r87, %r10, 2147483647;
	setp.ne.s32 	%p39, %r87, 1071644672;
	and.pred  	%p2, %p37, %p39;
	or.b32  	%r13, %r12, -2147483648;
	mov.b32 	%r136, 0;
$L__BB2_13:
	shl.b32 	%r88, %r136, 7;
	add.s32 	%r24, %r88, %r9;
	setp.ge.s32 	%p40, %r24, %r2;
	@%p40 bra 	$L__BB2_38;
	add.s32 	%r25, %r24, %r3;
	setp.eq.s32 	%p41, %r25, 0;
	mov.b64 	%rd81, 1;
	@%p41 bra 	$L__BB2_19;
	mul.lo.s32 	%r89, %r25, 100;
	cvt.s64.s32 	%rd79, %r89;
	mov.b64 	%rd80, 48271;
	mov.b64 	%rd81, 1;
$L__BB2_16:
	and.b64  	%rd51, %rd79, 1;
	setp.eq.b64 	%p42, %rd51, 1;
	not.pred 	%p43, %p42;
	@%p43 bra 	$L__BB2_18;
	mul.lo.s64 	%rd52, %rd81, %rd80;
	mul.hi.u64 	%rd53, %rd52, 8589934597;
	sub.s64 	%rd54, %rd52, %rd53;
	shr.u64 	%rd55, %rd54, 1;
	add.s64 	%rd56, %rd55, %rd53;
	shr.u64 	%rd57, %rd56, 30;
	mul.lo.s64 	%rd58, %rd57, 2147483647;
	sub.s64 	%rd81, %rd52, %rd58;
$L__BB2_18:
	shr.u64 	%rd17, %rd79, 1;
	mul.lo.s64 	%rd59, %rd80, %rd80;
	mul.hi.u64 	%rd60, %rd59, -9223372032559808509;
	shr.u64 	%rd61, %rd60, 30;
	mul.lo.s64 	%rd62, %rd61, 2147483647;
	sub.s64 	%rd80, %rd59, %rd62;
	setp.gt.u64 	%p44, %rd79, 1;
	mov.u64 	%rd79, %rd17;
	@%p44 bra 	$L__BB2_16;
$L__BB2_19:
	setp.lt.s32 	%p45, %r10, 0;
	setp.eq.s32 	%p46, %r11, 1062207488;
	cvt.u64.u32 	%rd63, %r138;
	mul.lo.s64 	%rd64, %rd81, %rd63;
	mul.hi.u64 	%rd65, %rd64, 8589934597;
	sub.s64 	%rd66, %rd64, %rd65;
	shr.u64 	%rd67, %rd66, 1;
	add.s64 	%rd68, %rd67, %rd65;
	shr.u64 	%rd69, %rd68, 30;
	cvt.u32.u64 	%r90, %rd69;
	mov.b64 	%rd70, 2147483647;
	cvt.u32.u64 	%r91, %rd70;
	mul.lo.s32 	%r92, %r90, %r91;
	cvt.u32.u64 	%r93, %rd64;
	sub.s32 	%r94, %r93, %r92;
	mul.hi.u32 	%r95, %r94, 1581746633;
	shr.u32 	%r96, %r95, 14;
	mul.lo.s32 	%r97, %r96, 44488;
	sub.s32 	%r98, %r94, %r97;
	mul.lo.s32 	%r99, %r98, 48271;
	mul.lo.s32 	%r100, %r96, 3399;
	setp.lt.u32 	%p48, %r99, %r100;
	xor.b32  	%r101, %r100, 2147483647;
	neg.s32 	%r102, %r100;
	selp.b32 	%r103, %r101, %r102, %p48;
	add.s32 	%r104, %r103, %r99;
	add.s32 	%r105, %r104, -1;
	cvt.rn.f64.u32 	%fd56, %r105;
	div.rn.f64 	%fd57, %fd56, 0d41DFFFFFFF800000;
	fma.rn.f64 	%fd18, %fd4, %fd57, %fd1;
	mul.hi.u32 	%r106, %r104, -1131474031;
	shr.u32 	%r107, %r106, 15;
	mul.lo.s32 	%r108, %r107, 44488;
	sub.s32 	%r109, %r104, %r108;
	mul.lo.s32 	%r110, %r109, 48271;
	mul.lo.s32 	%r111, %r107, 3399;
	setp.lt.u32 	%p49, %r110, %r111;
	xor.b32  	%r112, %r111, 2147483647;
	neg.s32 	%r113, %r111;
	selp.b32 	%r114, %r112, %r113, %p49;
	add.s32 	%r138, %r114, %r110;
	add.s32 	%r115, %r138, -1;
	cvt.rn.f64.u32 	%fd58, %r115;
	div.rn.f64 	%fd59, %fd58, 0d41DFFFFFFF800000;
	fma.rn.f64 	%fd19, %fd4, %fd59, %fd1;
	{
	.reg .b32 %temp; 
	mov.b64 	{%temp, %r27}, %fd18;
	}
	abs.f64 	%fd20, %fd18;
	{ // callseq 2, 0
	.param .b64 param0;
	st.param.f64 	[param0], %fd20;
	.param .b64 retval0;
	call.uni (retval0), 
	__internal_accurate_pow, 
	(
	param0
	);
	ld.param.f64 	%fd60, [retval0];
	} // callseq 2
	setp.lt.s32 	%p50, %r27, 0;
	neg.f64 	%fd62, %fd60;
	selp.f64 	%fd63, %fd62, %fd60, %p46;
	selp.f64 	%fd64, %fd63, %fd60, %p50;
	setp.eq.f64 	%p51, %fd18, 0d0000000000000000;
	selp.b32 	%r116, %r27, 0, %p46;
	or.b32  	%r117, %r116, 2146435072;
	selp.b32 	%r118, %r117, %r116, %p45;
	mov.b32 	%r119, 0;
	mov.b64 	%fd65, {%r119, %r118};
	selp.f64 	%fd81, %fd65, %fd64, %p51;
	add.f64 	%fd66, %fd18, 0d4000000000000000;
	{
	.reg .b32 %temp; 
	mov.b64 	{%temp, %r120}, %fd66;
	}
	and.b32  	%r121, %r120, 2146435072;
	setp.ne.s32 	%p52, %r121, 2146435072;
	@%p52 bra 	$L__BB2_32;
	setp.num.f64 	%p53, %fd18, %fd18;
	@%p53 bra 	$L__BB2_30;
	mov.f64 	%fd67, 0d4000000000000000;
	add.rn.f64 	%fd81, %fd18, %fd67;
	bra.uni 	$L__BB2_32;
$L__BB2_22:
	setp.neu.f64 	%p21, %fd7, 0d7FF0000000000000;
	@%p21 bra 	$L__BB2_24;
	setp.lt.s32 	%p22, %r19, 0;
	selp.b32 	%r74, %r8, %r7, %p1;
	selp.b32 	%r75, %r74, %r7, %p22;
	mov.b32 	%r76, 0;
	mov.b64 	%fd79, {%r76, %r75};
$L__BB2_24:
	setp.lt.s32 	%p23, %r5, 0;
	setp.eq.s32 	%p24, %r6, 1062207488;
	setp.eq.f64 	%p26, %fd5, 0d3FF0000000000000;
	selp.f64 	%fd12, 0d3FF0000000000000, %fd79, %p26;
	{
	.reg .b32 %temp; 
	mov.b64 	{%temp, %r20}, %fd6;
	}
	abs.f64 	%fd13, %fd6;
	{ // callseq 1, 0
	.param .b64 param0;
	st.param.f64 	[param0], %fd13;
	.param .b64 retval0;
	call.uni (retval0), 
	__internal_accurate_pow, 
	(
	param0
	);
	ld.param.f64 	%fd44, [retval0];
	} // callseq 1
	setp.lt.s32 	%p27, %r20, 0;
	neg.f64 	%fd46, %fd44;
	selp.f64 	%fd47, %fd46, %fd44, %p24;
	selp.f64 	%fd48, %fd47, %fd44, %p27;
	setp.eq.f64 	%p28, %fd6, 0d0000000000000000;
	selp.b32 	%r77, %r20, 0, %p24;
	or.b32  	%r78, %r77, 2146435072;
	selp.b32 	%r79, %r78, %r77, %p23;
	mov.b32 	%r80, 0;
	mov.b64 	%fd49, {%r80, %r79};
	selp.f64 	%fd80, %fd49, %fd48, %p28;
	add.f64 	%fd50, %fd6, 0d4000000000000000;
	{
	.reg .b32 %temp; 
	mov.b64 	{%temp, %r81}, %fd50;
	}
	and.b32  	%r82, %r81, 2146435072;
	setp.ne.s32 	%p29, %r82, 2146435072;
	@%p29 bra 	$L__BB2_29;
	setp.num.f64 	%p30, %fd6, %fd6;
	@%p30 bra 	$L__BB2_27;
	mov.f64 	%fd51, 0d4000000000000000;
	add.rn.f64 	%fd80, %fd6, %fd51;
	bra.uni 	$L__BB2_29;
$L__BB2_27:
	setp.neu.f64 	%p31, %fd13, 0d7FF0000000000000;
	@%p31 bra 	$L__BB2_29;
	setp.lt.s32 	%p32, %r20, 0;
	selp.b32 	%r83, %r8, %r7, %p1;
	selp.b32 	%r84, %r83, %r7, %p32;
	mov.b32 	%r85, 0;
	mov.b64 	%fd80, {%r85, %r84};
$L__BB2_29:
	setp.eq.f64 	%p33, %fd6, 0d3FF0000000000000;
	selp.f64 	%fd52, 0d3FF0000000000000, %fd80, %p33;
	add.f64 	%fd53, %fd12, %fd52;
	setp.le.f64 	%p34, %fd53, 0d3FF0000000000000;
	selp.f64 	%fd54, 0d3FF0000000000000, 0d0000000000000000, %p34;
	mul.wide.s32 	%rd46, %r16, 8;
	add.s64 	%rd47, %rd1, %rd46;
	st.global.f64 	[%rd47], %fd54;
	add.s32 	%r134, %r134, 1;
	setp.eq.s32 	%p35, %r134, %r31;
	@%p35 bra 	$L__BB2_39;
	bra.uni 	$L__BB2_3;
$L__BB2_30:
	setp.neu.f64 	%p54, %fd20, 0d7FF0000000000000;
	@%p54 bra 	$L__BB2_32;
	setp.lt.s32 	%p55, %r27, 0;
	selp.b32 	%r122, %r13, %r12, %p2;
	selp.b32 	%r123, %r122, %r12, %p55;
	mov.b32 	%r124, 0;
	mov.b64 	%fd81, {%r124, %r123};
$L__BB2_32:
	setp.lt.s32 	%p56, %r10, 0;
	setp.eq.s32 	%p57, %r11, 1062207488;
	setp.eq.f64 	%p59, %fd18, 0d3FF0000000000000;
	selp.f64 	%fd25, 0d3FF0000000000000, %fd81, %p59;
	{
	.reg .b32 %temp; 
	mov.b64 	{%temp, %r28}, %fd19;
	}
	abs.f64 	%fd26, %fd19;
	{ // callseq 3, 0
	.param .b64 param0;
	st.param.f64 	[param0], %fd26;
	.param .b64 retval0;
	call.uni (retval0), 
	__internal_accurate_pow, 
	(
	param0
	);
	ld.param.f64 	%fd68, [retval0];
	} // callseq 3
	setp.lt.s32 	%p60, %r28, 0;
	neg.f64 	%fd70, %fd68;
	selp.f64 	%fd71, %fd70, %fd68, %p57;
	selp.f64 	%fd72, %fd71, %fd68, %p60;
	setp.eq.f64 	%p61, %fd19, 0d0000000000000000;
	selp.b32 	%r125, %r28, 0, %p57;
	or.b32  	%r126, %r125, 2146435072;
	selp.b32 	%r127, %r126, %r125, %p56;
	mov.b32 	%r128, 0;
	mov.b64 	%fd73, {%r128, %r127};
	selp.f64 	%fd82, %fd73, %fd72, %p61;
	add.f64 	%fd74, %fd19, 0d4000000000000000;
	{
	.reg .b32 %temp; 
	mov.b64 	{%temp, %r129}, %fd74;
	}
	and.b32  	%r130, %r129, 2146435072;
	setp.ne.s32 	%p62, %r130, 2146435072;
	@%p62 bra 	$L__BB2_37;
	setp.num.f64 	%p63, %fd19, %fd19;
	@%p63 bra 	$L__BB2_35;
	mov.f64 	%fd75, 0d4000000000000000;
	add.rn.f64 	%fd82, %fd19, %fd75;
	bra.uni 	$L__BB2_37;
$L__BB2_35:
	setp.neu.f64 	%p64, %fd26, 0d7FF0000000000000;
	@%p64 bra 	$L__BB2_37;
	setp.lt.s32 	%p65, %r28, 0;
	selp.b32 	%r131, %r13, %r12, %p2;
	selp.b32 	%r132, %r131, %r12, %p65;
	mov.b32 	%r133, 0;
	mov.b64 	%fd82, {%r133, %r132};
$L__BB2_37:
	setp.eq.f64 	%p66, %fd19, 0d3FF0000000000000;
	selp.f64 	%fd76, 0d3FF0000000000000, %fd82, %p66;
	add.f64 	%fd77, %fd25, %fd76;
	setp.le.f64 	%p67, %fd77, 0d3FF0000000000000;
	selp.f64 	%fd78, 0d3FF0000000000000, 0d0000000000000000, %p67;
	mul.wide.s32 	%rd71, %r24, 8;
	add.s64 	%rd72, %rd1, %rd71;
	st.global.f64 	[%rd72], %fd78;
$L__BB2_38:
	add.s32 	%r136, %r136, 1;
	setp.ne.s32 	%p68, %r136, %r31;
	@%p68 bra 	$L__BB2_13;
$L__BB2_39:
	ret;

}
	// .globl	_ZN3cub18CUB_300001_SM_10006detail9transform16transform_kernelINS2_10policy_hubILb1EN4cuda3std3__45tupleIJN6thrust24THRUST_300001_SM_1000_NS17counting_iteratorIiNSA_11use_defaultESC_SC_EEEEEE10policy1000El10raw_accessNSA_6detail15normal_iteratorINSA_10device_ptrIdEEEEJSD_EEEvT0_iT1_T2_DpNS2_10kernel_argIT3_EE
.visible .entry _ZN3cub18CUB_300001_SM_10006detail9transform16transform_kernelINS2_10policy_hubILb1EN4cuda3std3__45tupleIJN6thrust24THRUST_300001_SM_1000_NS17counting_iteratorIiNSA_11use_defaultESC_SC_EEEEEE10policy1000El10raw_accessNSA_6detail15normal_iteratorINSA_10device_ptrIdEEEEJSD_EEEvT0_iT1_T2_DpNS2_10kernel_argIT3_EE(
	.param .u64 _ZN3cub18CUB_300001_SM_10006detail9transform16transform_kernelINS2_10policy_hubILb1EN4cuda3std3__45tupleIJN6thrust24THRUST_300001_SM_1000_NS17counting_iteratorIiNSA_11use_defaultESC_SC_EEEEEE10policy1000El10raw_accessNSA_6detail15normal_iteratorINSA_10device_ptrIdEEEEJSD_EEEvT0_iT1_T2_DpNS2_10kernel_argIT3_EE_param_0,
	.param .u32 _ZN3cub18CUB_300001_SM_10006detail9transform16transform_kernelINS2_10policy_hubILb1EN4cuda3std3__45tupleIJN6thrust24THRUST_300001_SM_1000_NS17counting_iteratorIiNSA_11use_defaultESC_SC_EEEEEE10policy1000El10raw_accessNSA_6detail15normal_iteratorINSA_10device_ptrIdEEEEJSD_EEEvT0_iT1_T2_DpNS2_10kernel_argIT3_EE_param_1,
	.param .align 8 .b8 _ZN3cub18CUB_300001_SM_10006detail9transform16transform_kernelINS2_10policy_hubILb1EN4cuda3std3__45tupleIJN6thrust24THRUST_300001_SM_1000_NS17counting_iteratorIiNSA_11use_defaultESC_SC_EEEEEE10policy1000El10raw_accessNSA_6detail15normal_iteratorINSA_10device_ptrIdEEEEJSD_EEEvT0_iT1_T2_DpNS2_10kernel_argIT3_EE_param_2[24],
	.param .align 8 .b8 _ZN3cub18CUB_300001_SM_10006detail9transform16transform_kernelINS2_10policy_hubILb1EN4cuda3std3__45tupleIJN6thrust24THRUST_300001_SM_1000_NS17counting_iteratorIiNSA_11use_defaultESC_SC_EEEEEE10policy1000El10raw_accessNSA_6detail15normal_iteratorINSA_10device_ptrIdEEEEJSD_EEEvT0_iT1_T2_DpNS2_10kernel_argIT3_EE_param_3[8],
	.param .align 8 .b8 _ZN3cub18CUB_300001_SM_10006detail9transform16transform_kernelINS2_10policy_hubILb1EN4cuda3std3__45tupleIJN6thrust24THRUST_300001_SM_1000_NS17counting_iteratorIiNSA_11use_defaultESC_SC_EEEEEE10policy1000El10raw_accessNSA_6detail15normal_iteratorINSA_10device_ptrIdEEEEJSD_EEEvT0_iT1_T2_DpNS2_10kernel_argIT3_EE_param_4[16]
)
.maxntid 128
{
	.reg .pred 	%p<69>;
	.reg .b32 	%r<137>;
	.reg .b64 	%rd<89>;
	.reg .b64 	%fd<83>;

	ld.param.u32 	%r136, [_ZN3cub18CUB_300001_SM_10006detail9transform16transform_kernelINS2_10policy_hubILb1EN4cuda3std3__45tupleIJN6thrust24THRUST_300001_SM_1000_NS17counting_iteratorIiNSA_11use_defaultESC_SC_EEEEEE10policy1000El10raw_accessNSA_6detail15normal_iteratorINSA_10device_ptrIdEEEEJSD_EEEvT0_iT1_T2_DpNS2_10kernel_argIT3_EE_param_2];
	ld.param.f64 	%fd1, [_ZN3cub18CUB_300001_SM_10006detail9transform16transform_kernelINS2_10policy_hubILb1EN4cuda3std3__45tupleIJN6thrust24THRUST_300001_SM_1000_NS17counting_iteratorIiNSA_11use_defaultESC_SC_EEEEEE10policy1000El10raw_accessNSA_6detail15normal_iteratorINSA_10device_ptrIdEEEEJSD_EEEvT0_iT1_T2_DpNS2_10kernel_argIT3_EE_param_2+8];
	ld.param.f64 	%fd2, [_ZN3cub18CUB_300001_SM_10006detail9transform16transform_kernelINS2_10policy_hubILb1EN4cuda3std3__45tupleIJN6thrust24THRUST_300001_SM_1000_NS17counting_iteratorIiNSA_11use_defaultESC_SC_EEEEEE10policy1000El10raw_accessNSA_6detail15normal_iteratorINSA_10device_ptrIdEEEEJSD_EEEvT0_iT1_T2_DpNS2_10kernel_argIT3_EE_param_2+16];
	ld.param.u32 	%r32, [_ZN3cub18CUB_300001_SM_10006detail9transform16transform_kernelINS2_10policy_hubILb1EN4cuda3std3__45tupleIJN6thrust24THRUST_300001_SM_1000_NS17counting_iteratorIiNSA_11use_defaultESC_SC_EEEEEE10policy1000El10raw_accessNSA_6detail15normal_iteratorINSA_10device_ptrIdEEEEJSD_EEEvT0_iT1_T2_DpNS2_10kernel_argIT3_EE_param_4];
	ld.param.u64 	%rd20, [_ZN3cub18CUB_300001_SM_10006detail9transform16transform_kernelINS2_10policy_hubILb1EN4cuda3std3__45tupleIJN6thrust24THRUST_300001_SM_1000_NS17counting_iteratorIiNSA_11use_defaultESC_SC_EEEEEE10policy1000El10raw_accessNSA_6detail15normal_iteratorINSA_10device_ptrIdEEEEJSD_EEEvT0_iT1_T2_DpNS2_10kernel_argIT3_EE_param_0];
	ld.param.u64 	%rd21, [_ZN3cub18CUB_300001_SM_10006detail9transform16transform_kernelINS2_10policy_hubILb1EN4cuda3std3__45tupleIJN6thrust24THRUST_300001_SM_1000_NS17counting_iteratorIiNSA_11use_defaultESC_SC_EEEEEE10policy1000El10raw_accessNSA_6detail15normal_iteratorINSA_10device_ptrIdEEEEJSD_EEEvT0_iT1_T2_DpNS2_10kernel_argIT3_EE_param_3];
	ld.param.u32 	%r31, [_ZN3cub18CUB_300001_SM_10006detail9transform16transform_kernelINS2_10policy_hubILb1EN4cuda3std3__45tupleIJN6thrust24THRUST_300001_SM_1000_NS17counting_iteratorIiNSA_11use_defaultESC_SC_EEEEEE10policy1000El10raw_accessNSA_6detail15normal_iteratorINSA_10device_ptrIdEEEEJSD_EEEvT0_iT1_T2_DpNS2_10kernel_argIT3_EE_param_1];
	cvta.to.global.u64 	%rd22, %rd21;
	shl.b32 	%r33, %r31, 7;
	mov.u32 	%r34, %ctaid.x;
	cvt.u64.u32 	%rd23, %r34;
	cvt.s64.s32 	%rd24, %r33;
	mul.lo.s64 	%rd25, %rd24, %rd23;
	sub.s64 	%rd26, %rd20, %rd25;
	min.s64 	%rd27, %rd26, %rd24;
	cvt.u32.u64 	%r2, %rd27;
	cvt.u32.u64 	%r35, %rd25;
	add.s32 	%r3, %r32, %r35;
	shl.b64 	%rd28, %rd25, 3;
	add.s64 	%rd1, %rd22, %rd28;
	setp.eq.s32 	%p3, %r33, %r2;
	@%p3 bra 	$L__BB3_12;
	setp.lt.s32 	%p4, %r31, 1;
	@%p4 bra 	$L__BB3_39;
	mov.u32 	%r4, %tid.x;
	sub.f64 	%fd3, %fd2, %fd1;
	mov.f64 	%fd31, 0d4000000000000000;
	{
	.reg .b32 %temp; 
	mov.b64 	{%temp, %r5}, %fd31;
	}
	and.b32  	%r6, %r5, 2146435072;
	setp.eq.s32 	%p5, %r6, 1062207488;
	setp.lt.s32 	%p6, %r5, 0;
	selp.b32 	%r7, 0, 2146435072, %p6;
	and.b32  	%r37, %r5, 2147483647;
	setp.ne.s32 	%p7, %r37, 1071644672;
	and.pred  	%p1, %p5, %p7;
	or.b32  	%r8, %r7, -2147483648;
	mov.b32 	%r134, 0;
$L__BB3_3:
	shl.b32 	%r38, %r134, 7;
	add.s32 	%r24, %r38, %r4;
	setp.ge.s32 	%p8, %r24, %r2;
	@%p8 bra 	$L__BB3_38;
	add.s32 	%r25, %r24, %r3;
	setp.eq.s32 	%p9, %r25, 0;
	mov.b64 	%rd87, 1;
	@%p9 bra 	$L__BB3_9;
	mul.lo.s32 	%r39, %r25, 100;
	cvt.s64.s32 	%rd85, %r39;
	mov.b64 	%rd86, 48271;
	mov.b64 	%rd87, 1;
$L__BB3_6:
	and.b64  	%rd32, %rd85, 1;
	setp.eq.b64 	%p10, %rd32, 1;
	not.pred 	%p11, %p10;
	@%p11 bra 	$L__BB3_8;
	mul.lo.s64 	%rd33, %rd87, %rd86;
	mul.hi.u64 	%rd34, %rd33, 8589934597;
	sub.s64 	%rd35, %rd33, %rd34;
	shr.u64 	%rd36, %rd35, 1;
	add.s64 	%rd37, %rd36, %rd34;
	shr.u64 	%rd38, %rd37, 30;
	mul.lo.s64 	%rd39, %rd38, 2147483647;
	sub.s64 	%rd87, %rd33, %rd39;
$L__BB3_8:
	shr.u64 	%rd17, %rd85, 1;
	mul.lo.s64 	%rd40, %rd86, %rd86;
	mul.hi.u64 	%rd41, %rd40, -9223372032559808509;
	shr.u64 	%rd42, %rd41, 30;
	mul.lo.s64 	%rd43, %rd42, 2147483647;
	sub.s64 	%rd86, %rd40, %rd43;
	setp.gt.u64 	%p12, %rd85, 1;
	mov.u64 	%rd85, %rd17;
	@%p12 bra 	$L__BB3_6;
$L__BB3_9:
	setp.lt.s32 	%p13, %r5, 0;
	setp.eq.s32 	%p14, %r6, 1062207488;
	cvt.u64.u32 	%rd44, %r136;
	mul.lo.s64 	%rd45, %rd87, %rd44;
	mul.hi.u64 	%rd46, %rd45, 8589934597;
	sub.s64 	%rd47, %rd45, %rd46;
	shr.u64 	%rd48, %rd47, 1;
	add.s64 	%rd49, %rd48, %rd46;
	shr.u64 	%rd50, %rd49, 30;
	cvt.u32.u64 	%r40, %rd50;
	mov.b64 	%rd51, 2147483647;
	cvt.u32.u64 	%r41, %rd51;
	mul.lo.s32 	%r42, %r40, %r41;
	cvt.u32.u64 	%r43, %rd45;
	sub.s32 	%r44, %r43, %r42;
	mul.hi.u32 	%r45, %r44, 1581746633;
	shr.u32 	%r46, %r45, 14;
	mul.lo.s32 	%r47, %r46, 44488;
	sub.s32 	%r48, %r44, %r47;
	mul.lo.s32 	%r49, %r48, 48271;
	mul.lo.s32 	%r50, %r46, 3399;
	setp.lt.u32 	%p16, %r49, %r50;
	xor.b32  	%r51, %r50, 2147483647;
	neg.s32 	%r52, %r50;
	selp.b32 	%r53, %r51, %r52, %p16;
	add.s32 	%r54, %r53, %r49;
	add.s32 	%r55, %r54, -1;
	cvt.rn.f64.u32 	%fd32, %r55;
	div.rn.f64 	%fd33, %fd32, 0d41DFFFFFFF800000;
	fma.rn.f64 	%fd18, %fd3, %fd33, %fd1;
	mul.hi.u32 	%r56, %r54, -1131474031;
	shr.u32 	%r57, %r56, 15;
	mul.lo.s32 	%r58, %r57, 44488;
	sub.s32 	%r59, %r54, %r58;
	mul.lo.s32 	%r60, %r59, 48271;
	mul.lo.s32 	%r61, %r57, 3399;
	setp.lt.u32 	%p17, %r60, %r61;
	xor.b32  	%r62, %r61, 2147483647;
	neg.s32 	%r63, %r61;
	selp.b32 	%r64, %r62, %r63, %p17;
	add.s32 	%r136, %r64, %r60;
	add.s32 	%r65, %r136, -1;
	cvt.rn.f64.u32 	%fd34, %r65;
	div.rn.f64 	%fd35, %fd34, 0d41DFFFFFFF800000;
	fma.rn.f64 	%fd19, %fd3, %fd35, %fd1;
	{
	.reg .b32 %temp; 
	mov.b64 	{%temp, %r27}, %fd18;
	}
	abs.f64 	%fd20, %fd18;
	{ // callseq 4, 0
	.param .b64 param0;
	st.param.f64 	[param0], %fd20;
	.param .b64 retval0;
	call.uni (retval0), 
	__internal_accurate_pow, 
	(
	param0
	);
	ld.param.f64 	%fd36, [retval0];
	} // callseq 4
	setp.lt.s32 	%p18, %r27, 0;
	neg.f64 	%fd38, %fd36;
	selp.f64 	%fd39, %fd38, %fd36, %p14;
	selp.f64 	%fd40, %fd39, %fd36, %p18;
	setp.eq.f64 	%p19, %fd18, 0d0000000000000000;
	selp.b32 	%r66, %r27, 0, %p14;
	or.b32  	%r67, %r66, 2146435072;
	selp.b32 	%r68, %r67, %r66, %p13;
	mov.b32 	%r69, 0;
	mov.b64 	%fd41, {%r69, %r68};
	selp.f64 	%fd81, %fd41, %fd40, %p19;
	add.f64 	%fd42, %fd18, 0d4000000000000000;
	{
	.reg .b32 %temp; 
	mov.b64 	{%temp, %r70}, %fd42;
	}
	and.b32  	%r71, %r70, 2146435072;
	setp.ne.s32 	%p20, %r71, 2146435072;
	@%p20 bra 	$L__BB3_32;
	setp.num.f64 	%p21, %fd18, %fd18;
	@%p21 bra 	$L__BB3_30;
	mov.f64 	%fd43, 0d4000000000000000;
	add.rn.f64 	%fd81, %fd18, %fd43;
	bra.uni 	$L__BB3_32;
$L__BB3_12:
	setp.lt.s32 	%p37, %r31, 1;
	@%p37 bra 	$L__BB3_39;
	mov.u32 	%r9, %tid.x;
	sub.f64 	%fd4, %fd2, %fd1;
	mov.f64 	%fd55, 0d4000000000000000;
	{
	.reg .b32 %temp; 
	mov.b64 	{%temp, %r10}, %fd55;
	}
	and.b32  	%r11, %r10, 2146435072;
	setp.eq.s32 	%p38, %r11, 1062207488;
	setp.lt.s32 	%p39, %r10, 0;
	selp.b32 	%r12, 0, 2146435072, %p39;
	and.b32  	%r85, %r10, 2147483647;
	setp.ne.s32 	%p40, %r85, 1071644672;
	and.pred  	%p2, %p38, %p40;
	or.b32  	%r13, %r12, -2147483648;
	mov.b32 	%r132, 0;
$L__BB3_14:
	shl.b32 	%r86, %r132, 7;
	add.s32 	%r16, %r86, %r9;
	add.s32 	%r17, %r16, %r3;
	setp.eq.s32 	%p41, %r17, 0;
	mov.b64 	%rd82, 1;
	@%p41 bra 	$L__BB3_19;
	mul.lo.s32 	%r87, %r17, 100;
	cvt.s64.s32 	%rd80, %r87;
	mov.b64 	%rd81, 48271;
	mov.b64 	%rd82, 1;
$L__BB3_16:
	and.b64  	%rd57, %rd80, 1;
	setp.eq.b64 	%p42, %rd57, 1;
	not.pred 	%p43, %p42;
	@%p43 bra 	$L__BB3_18;
	mul.lo.s64 	%rd58, %rd82, %rd81;
	mul.hi.u64 	%rd59, %rd58, 8589934597;
	sub.s64 	%rd60, %rd58, %rd59;
	shr.u64 	%rd61, %rd60, 1;
	add.s64 	%rd62, %rd61, %rd59;
	shr.u64 	%rd63, %rd62, 30;
	mul.lo.s64 	%rd64, %rd63, 2147483647;
	sub.s64 	%rd82, %rd58, %rd64;
$L__BB3_18:
	shr.u64 	%rd8, %rd80, 1;
	mul.lo.s64 	%rd65, %rd81, %rd81;
	mul.hi.u64 	%rd66, %rd65, -9223372032559808509;
	shr.u64 	%rd67, %rd66, 30;
	mul.lo.s64 	%rd68, %rd67, 2147483647;
	sub.s64 	%rd81, %rd65, %rd68;
	setp.gt.u64 	%p44, %rd80, 1;
	mov.u64 	%rd80, %rd8;
	@%p44 bra 	$L__BB3_16;
$L__BB3_19:
	setp.lt.s32 	%p45, %r10, 0;
	setp.eq.s32 	%p46, %r11, 1062207488;
	cvt.u64.u32 	%rd69, %r136;
	mul.lo.s64 	%rd70, %rd82, %rd69;
	mul.hi.u64 	%rd71, %rd70, 8589934597;
	sub.s64 	%rd72, %rd70, %rd71;
	shr.u64 	%rd73, %rd72, 1;
	add.s64 	%rd74, %rd73, %rd71;
	shr.u64 	%rd75, %rd74, 30;
	cvt.u32.u64 	%r88, %rd75;
	mov.b64 	%rd76, 2147483647;
	cvt.u32.u64 	%r89, %rd76;
	mul.lo.s32 	%r90, %r88, %r89;
	cvt.u32.u64 	%r91, %rd70;
	sub.s32 	%r92, %r91, %r90;
	mul.hi.u32 	%r93, %r92, 1581746633;
	shr.u32 	%r94, %r93, 14;
	mul.lo.s32 	%r95, %r94, 44488;
	sub.s32 	%r96, %r92, %r95;
	mul.lo.s32 	%r97, %r96, 48271;
	mul.lo.s32 	%r98, %r94, 3399;
	setp.lt.u32 	%p48, %r97, %r98;
	xor.b32  	%r99, %r98, 2147483647;
	neg.s32 	%r100, %r98;
	selp.b32 	%r101, %r99, %r100, %p48;
	add.s32 	%r102, %r101, %r97;
	add.s32 	%r103, %r102, -1;
	cvt.rn.f64.u32 	%fd56, %r103;
	div.rn.f64 	%fd57, %fd56, 0d41DFFFFFFF800000;
	fma.rn.f64 	%fd5, %fd4, %fd57, %fd1;
	mul.hi.u32 	%r104, %r102, -1131474031;
	shr.u32 	%r105, %r104, 15;
	mul.lo.s32 	%r106, %r105, 44488;
	sub.s32 	%r107, %r102, %r106;
	mul.lo.s32 	%r108, %r107, 48271;
	mul.lo.s32 	%r109, %r105, 3399;
	setp.lt.u32 	%p49, %r108, %r109;
	xor.b32  	%r110, %r109, 2147483647;
	neg.s32 	%r111, %r109;
	selp.b32 	%r112, %r110, %r111, %p49;
	add.s32 	%r136, %r112, %r108;
	add.s32 	%r113, %r136, -1;
	cvt.rn.f64.u32 	%fd58, %r113;
	div.rn.f64 	%fd59, %fd58, 0d41DFFFFFFF800000;
	fma.rn.f64 	%fd6, %fd4, %fd59, %fd1;
	{
	.reg .b32 %temp; 
	mov.b64 	{%temp, %r19}, %fd5;
	}
	abs.f64 	%fd7, %fd5;
	{ // callseq 6, 0
	.param .b64 param0;
	st.param.f64 	[param0], %fd7;
	.param .b64 retval0;
	call.uni (retval0), 
	__internal_accurate_pow, 
	(
	param0
	);
	ld.param.f64 	%fd60, [retval0];
	} // callseq 6
	setp.lt.s32 	%p50, %r19, 0;
	neg.f64 	%fd62, %fd60;
	selp.f64 	%fd63, %fd62, %fd60, %p46;
	selp.f64 	%fd64, %fd63, %fd60, %p50;
	setp.eq.f64 	%p51, %fd5, 0d0000000000000000;
	selp.b32 	%r114, %r19, 0, %p46;
	or.b32  	%r115, %r114, 2146435072;
	selp.b32 	%r116, %r115, %r114, %p45;
	mov.b32 	%r117, 0;
	mov.b64 	%fd65, {%r117, %r116};
	selp.f64 	%fd79, %fd65, %fd64, %p51;
	add.f64 	%fd66, %fd5, 0d4000000000000000;
	{
	.reg .b32 %temp; 
	mov.b64 	{%temp, %r118}, %fd66;
	}
	and.b32  	%r119, %r118, 2146435072;
	setp.ne.s32 	%p52, %r119, 2146435072;
	@%p52 bra 	$L__BB3_24;
	setp.num.f64 	%p53, %fd5, %fd5;
	@%p53 bra 	$L__BB3_22;
	mov.f64 	%fd67, 0d4000000000000000;
	add.rn.f64 	%fd79, %fd5, %fd67;
	bra.uni 	$L__BB3_24;
$L__BB3_22:
	setp.neu.f64 	%p54, %fd7, 0d7FF0000000000000;
	@%p54 bra 	$L__BB3_24;
	setp.lt.s32 	%p55, %r19, 0;
	selp.b32 	%r120, %r13, %r12, %p2;
	selp.b32 	%r121, %r120, %r12, %p55;
	mov.b32 	%r122, 0;
	mov.b64 	%fd79, {%r122, %r121};
$L__BB3_24:
	setp.lt.s32 	%p56, %r10, 0;
	setp.eq.s32 	%p57, %r11, 1062207488;
	setp.eq.f64 	%p59, %fd5, 0d3FF0000000000000;
	selp.f64 	%fd12, 0d3FF0000000000000, %fd79, %p59;
	{
	.reg .b32 %temp; 
	mov.b64 	{%temp, %r20}, %fd6;
	}
	abs.f64 	%fd13, %fd6;
	{ // callseq 7, 0
	.param .b64 param0;
	st.param.f64 	[param0], %fd13;
	.param .b64 retval0;
	call.uni (retval0), 
	__internal_accurate_pow, 
	(
	param0
	);
	ld.param.f64 	%fd68, [retval0];
	} // callseq 7
	setp.lt.s32 	%p60, %r20, 0;
	neg.f64 	%fd70, %fd68;
	selp.f64 	%fd71, %fd70, %fd68, %p57;
	selp.f64 	%fd72, %fd71, %fd68, %p60;
	setp.eq.f64 	%p61, %fd6, 0d0000000000000000;
	selp.b32 	%r123, %r20, 0, %p57;
	or.b32  	%r124, %r123, 2146435072;
	selp.b32 	%r125, %r124, %r123, %p56;
	mov.b32 	%r126, 0;
	mov.b64 	%fd73, {%r126, %r125};
	selp.f64 	%fd80, %fd73, %fd72, %p61;
	add.f64 	%fd74, %fd6, 0d4000000000000000;
	{
	.reg .b32 %temp; 
	mov.b64 	{%temp, %r127}, %fd74;
	}
	and.b32  	%r128, %r127, 2146435072;
	setp.ne.s32 	%p62, %r128, 2146435072;
	@%p62 bra 	$L__BB3_29;
	setp.num.f64 	%p63, %fd6, %fd6;
	@%p63 bra 	$L__BB3_27;
	mov.f64 	%fd75, 0d4000000000000000;
	add.rn.f64 	%fd80, %fd6, %fd75;
	bra.uni 	$L__BB3_29;
$L__BB3_27:
	setp.neu.f64 	%p64, %fd13, 0d7FF0000000000000;
	@%p64 bra 	$L__BB3_29;
	setp.lt.s32 	%p65, %r20, 0;
	selp.b32 	%r129, %r13, %r12, %p2;
	selp.b32 	%r130, %r129, %r12, %p65;
	mov.b32 	%r131, 0;
	mov.b64 	%fd80, {%r131, %r130};
$L__BB3_29:
	setp.eq.f64 	%p66, %fd6, 0d3FF0000000000000;
	selp.f64 	%fd76, 0d3FF0000000000000, %fd80, %p66;
	add.f64 	%fd77, %fd12, %fd76;
	setp.le.f64 	%p67, %fd77, 0d3FF0000000000000;
	selp.f64 	%fd78, 0d3FF0000000000000, 0d0000000000000000, %p67;
	mul.wide.s32 	%rd77, %r16, 8;
	add.s64 	%rd78, %rd1, %rd77;
	st.global.f64 	[%rd78], %fd78;
	add.s32 	%r132, %r132, 1;
	setp.eq.s32 	%p68, %r132, %r31;
	@%p68 bra 	$L__BB3_39;
	bra.uni 	$L__BB3_14;
$L__BB3_30:
	setp.neu.f64 	%p22, %fd20, 0d7FF0000000000000;
	@%p22 bra 	$L__BB3_32;
	setp.lt.s32 	%p23, %r27, 0;
	selp.b32 	%r72, %r8, %r7, %p1;
	selp.b32 	%r73, %r72, %r7, %p23;
	mov.b32 	%r74, 0;
	mov.b64 	%fd81, {%r74, %r73};
$L__BB3_32:
	setp.lt.s32 	%p24, %r5, 0;
	setp.eq.s32 	%p25, %r6, 1062207488;
	setp.eq.f64 	%p27, %fd18, 0d3FF0000000000000;
	selp.f64 	%fd25, 0d3FF0000000000000, %fd81, %p27;
	{
	.reg .b32 %temp; 
	mov.b64 	{%temp, %r28}, %fd19;
	}
	abs.f64 	%fd26, %fd19;
	{ // callseq 5, 0
	.param .b64 param0;
	st.param.f64 	[param0], %fd26;
	.param .b64 retval0;
	call.uni (retval0), 
	__internal_accurate_pow, 
	(
	param0
	);
	ld.param.f64 	%fd44, [retval0];
	} // callseq 5
	setp.lt.s32 	%p28, %r28, 0;
	neg.f64 	%fd46, %fd44;
	selp.f64 	%fd47, %fd46, %fd44, %p25;
	selp.f64 	%fd48, %fd47, %fd44, %p28;
	setp.eq.f64 	%p29, %fd19, 0d0000000000000000;
	selp.b32 	%r75, %r28, 0, %p25;
	or.b32  	%r76, %r75, 2146435072;
	selp.b32 	%r77, %r76, %r75, %p24;
	mov.b32 	%r78, 0;
	mov.b64 	%fd49, {%r78, %r77};
	selp.f64 	%fd82, %fd49, %fd48, %p29;
	add.f64 	%fd50, %fd19, 0d4000000000000000;
	{
	.reg .b32 %temp; 
	mov.b64 	{%temp, %r79}, %fd50;
	}
	and.b32  	%r80, %r79, 2146435072;
	setp.ne.s32 	%p30, %r80, 2146435072;
	@%p30 bra 	$L__BB3_37;
	setp.num.f64 	%p31, %fd19, %fd19;
	@%p31 bra 	$L__BB3_35;
	mov.f64 	%fd51, 0d4000000000000000;
	add.rn.f64 	%fd82, %fd19, %fd51;
	bra.uni 	$L__BB3_37;
$L__BB3_35:
	setp.neu.f64 	%p32, %fd26, 0d7FF0000000000000;
	@%p32 bra 	$L__BB3_37;
	setp.lt.s32 	%p33, %r28, 0;
	selp.b32 	%r81, %r8, %r7, %p1;
	selp.b32 	%r82, %r81, %r7, %p33;
	mov.b32 	%r83, 0;
	mov.b64 	%fd82, {%r83, %r82};
$L__BB3_37:
	setp.eq.f64 	%p34, %fd19, 0d3FF0000000000000;
	selp.f64 	%fd52, 0d3FF0000000000000, %fd82, %p34;
	add.f64 	%fd53, %fd25, %fd52;
	setp.le.f64 	%p35, %fd53, 0d3FF0000000000000;
	selp.f64 	%fd54, 0d3FF0000000000000, 0d0000000000000000, %p35;
	mul.wide.s32 	%rd52, %r24, 8;
	add.s64 	%rd53, %rd1, %rd52;
	st.global.f64 	[%rd53], %fd54;
$L__BB3_38:
	add.s32 	%r134, %r134, 1;
	setp.ne.s32 	%p36, %r134, %r31;
	@%p36 bra 	$L__BB3_3;
$L__BB3_39:
	ret;

}
	// .globl	_ZN3cub18CUB_300001_SM_10006detail6reduce28DeviceReduceSingleTileKernelINS2_10policy_hubIdjN4cuda3std3__44plusIdEEE10Policy1000EN6thrust24THRUST_300001_SM_1000_NS6detail15normal_iteratorINSD_10device_ptrIdEEEEPdjS9_ddNS7_10__identityEEEvT0_T1_T2_T3_T4_T6_
.visible .entry _ZN3cub18CUB_300001_SM_10006detail6reduce28DeviceReduceSingleTileKernelINS2_10policy_hubIdjN4cuda3std3__44plusIdEEE10Policy1000EN6thrust24THRUST_300001_SM_1000_NS6detail15normal_iteratorINSD_10device_ptrIdEEEEPdjS9_ddNS7_10__identityEEEvT0_T1_T2_T3_T4_T6_(
	.param .align 8 .b8 _ZN3cub18CUB_300001_SM_10006detail6reduce28DeviceReduceSingleTileKernelINS2_10policy_hubIdjN4cuda3std3__44plusIdEEE10Policy1000EN6thrust24THRUST_300001_SM_1000_NS6detail15normal_iteratorINSD_10device_ptrIdEEEEPdjS9_ddNS7_10__identityEEEvT0_T1_T2_T3_T4_T6__param_0[8],
	.param .u64 .ptr .align 1 _ZN3cub18CUB_300001_SM_10006detail6reduce28DeviceReduceSingleTileKernelINS2_10policy_hubIdjN4cuda3std3__44plusIdEEE10Policy1000EN6thrust24THRUST_300001_SM_1000_NS6detail15normal_iteratorINSD_10device_ptrIdEEEEPdjS9_ddNS7_10__identityEEEvT0_T1_T2_T3_T4_T6__param_1,
	.param .u32 _ZN3cub18CUB_300001_SM_10006detail6reduce28DeviceReduceSingleTileKernelINS2_10policy_hubIdjN4cuda3std3__44plusIdEEE10Policy1000EN6thrust24THRUST_300001_SM_1000_NS6detail15normal_iteratorINSD_10device_ptrIdEEEEPdjS9_ddNS7_10__identityEEEvT0_T1_T2_T3_T4_T6__param_2,
	.param .align 1 .b8 _ZN3cub18CUB_300001_SM_10006detail6reduce28DeviceReduceSingleTileKernelINS2_10policy_hubIdjN4cuda3std3__44plusIdEEE10Policy1000EN6thrust24THRUST_300001_SM_1000_NS6detail15normal_iteratorINSD_10device_ptrIdEEEEPdjS9_ddNS7_10__identityEEEvT0_T1_T2_T3_T4_T6__param_3[1],
	.param .f64 _ZN3cub18CUB_300001_SM_10006detail6reduce28DeviceReduceSingleTileKernelINS2_10policy_hubIdjN4cuda3std3__44plusIdEEE10Policy1000EN6thrust24THRUST_300001_SM_1000_NS6detail15normal_iteratorINSD_10device_ptrIdEEEEPdjS9_ddNS7_10__identityEEEvT0_T1_T2_T3_T4_T6__param_4,
	.param .align 1 .b8 _ZN3cub18CUB_300001_SM_10006detail6reduce28DeviceReduceSingleTileKernelINS2_10policy_hubIdjN4cuda3std3__44plusIdEEE10Policy1000EN6thrust24THRUST_300001_SM_1000_NS6detail15normal_iteratorINSD_10device_ptrIdEEEEPdjS9_ddNS7_10__identityEEEvT0_T1_T2_T3_T4_T6__param_5[1]
)
.maxntid 640
.minnctapersm 1
{
	.reg .pred 	%p<71>;
	.reg .b32 	%r<288>;
	.reg .b64 	%rd<114>;
	.reg .b64 	%fd<380>;
	// demoted variable
	.shared .align 8 .b8 _ZZN3cub18CUB_300001_SM_10006detail6reduce28DeviceReduceSingleTileKernelINS2_10policy_hubIdjN4cuda3std3__44plusIdEEE10Policy1000EN6thrust24THRUST_300001_SM_1000_NS6detail15normal_iteratorINSD_10device_ptrIdEEEEPdjS9_ddNS7_10__identityEEEvT0_T1_T2_T3_T4_T6_E12temp_storage[192];
	ld.param.u64 	%rd9, [_ZN3cub18CUB_300001_SM_10006detail6reduce28DeviceReduceSingleTileKernelINS2_10policy_hubIdjN4cuda3std3__44plusIdEEE10Policy1000EN6thrust24THRUST_300001_SM_1000_NS6detail15normal_iteratorINSD_10device_ptrIdEEEEPdjS9_ddNS7_10__identityEEEvT0_T1_T2_T3_T4_T6__param_0];
	ld.param.u64 	%rd10, [_ZN3cub18CUB_300001_SM_10006detail6reduce28DeviceReduceSingleTileKernelINS2_10policy_hubIdjN4cuda3std3__44plusIdEEE10Policy1000EN6thrust24THRUST_300001_SM_1000_NS6detail15normal_iteratorINSD_10device_ptrIdEEEEPdjS9_ddNS7_10__identityEEEvT0_T1_T2_T3_T4_T6__param_1];
	ld.param.u32 	%r51, [_ZN3cub18CUB_300001_SM_10006detail6reduce28DeviceReduceSingleTileKernelINS2_10policy_hubIdjN4cuda3std3__44plusIdEEE10Policy1000EN6thrust24THRUST_300001_SM_1000_NS6detail15normal_iteratorINSD_10device_ptrIdEEEEPdjS9_ddNS7_10__identityEEEvT0_T1_T2_T3_T4_T6__param_2];
	ld.param.f64 	%fd42, [_ZN3cub18CUB_300001_SM_10006detail6reduce28DeviceReduceSingleTileKernelINS2_10policy_hubIdjN4cuda3std3__44plusIdEEE10Policy1000EN6thrust24THRUST_300001_SM_1000_NS6detail15normal_iteratorINSD_10device_ptrIdEEEEPdjS9_ddNS7_10__identityEEEvT0_T1_T2_T3_T4_T6__param_4];
	cvta.to.global.u64 	%rd1, %rd10;
	setp.ne.s32 	%p1, %r51, 0;
	@%p1 bra 	$L__BB4_3;
	mov.u32 	%r270, %tid.x;
	setp.ne.s32 	%p70, %r270, 0;
	@%p70 bra 	$L__BB4_52;
	st.global.f64 	[%rd1], %fd42;
	bra.uni 	$L__BB4_52;
$L__BB4_3:
	cvta.to.global.u64 	%rd2, %rd9;
	setp.gt.u32 	%p2, %r51, 5119;
	@%p2 bra 	$L__BB4_28;
	mov.u32 	%r1, %tid.x;
	setp.ge.u32 	%p24, %r1, %r51;
	mov.f64 	%fd367, 0d0000000000000000;
	mov.u32 	%r274, %r1;
	@%p24 bra 	$L__BB4_6;
	mul.wide.u32 	%rd83, %r1, 8;
	add.s64 	%rd84, %rd2, %rd83;
	ld.global.f64 	%fd367, [%rd84];
	add.s32 	%r274, %r1, 640;
$L__BB4_6:
	setp.ge.u32 	%p25, %r274, %r51;
	@%p25 bra 	$L__BB4_19;
	not.b32 	%r146, %r274;
	add.s32 	%r147, %r51, %r146;
	mul.hi.u32 	%r148, %r147, -858993459;
	shr.u32 	%r149, %r148, 9;
	add.s32 	%r4, %r149, 1;
	and.b32  	%r5, %r4, 15;
	setp.lt.u32 	%p26, %r147, 9600;
	@%p26 bra 	$L__BB4_10;
	and.b32  	%r150, %r4, 16777200;
	neg.s32 	%r272, %r150;
	mul.wide.u32 	%rd85, %r274, 8;
	add.s64 	%rd86, %rd85, %rd2;
	add.s64 	%rd112, %rd86, 40960;
$L__BB4_9:
	.pragma "nounroll";
	ld.global.f64 	%fd181, [%rd112+-40960];
	add.f64 	%fd182, %fd367, %fd181;
	ld.global.f64 	%fd183, [%rd112+-35840];
	add.f64 	%fd184, %fd182, %fd183;
	ld.global.f64 	%fd185, [%rd112+-30720];
	add.f64 	%fd186, %fd184, %fd185;
	ld.global.f64 	%fd187, [%rd112+-25600];
	add.f64 	%fd188, %fd186, %fd187;
	ld.global.f64 	%fd189, [%rd112+-20480];
	add.f64 	%fd190, %fd188, %fd189;
	ld.global.f64 	%fd191, [%rd112+-15360];
	add.f64 	%fd192, %fd190, %fd191;
	ld.global.f64 	%fd193, [%rd112+-10240];
	add.f64 	%fd194, %fd192, %fd193;
	ld.global.f64 	%fd195, [%rd112+-5120];
	add.f64 	%fd196, %fd194, %fd195;
	ld.global.f64 	%fd197, [%rd112];
	add.f64 	%fd198, %fd196, %fd197;
	ld.global.f64 	%fd199, [%rd112+5120];
	add.f64 	%fd200, %fd198, %fd199;
	ld.global.f64 	%fd201, [%rd112+10240];
	add.f64 	%fd202, %fd200, %fd201;
	ld.global.f64 	%fd203, [%rd112+15360];
	add.f64 	%fd204, %fd202, %fd203;
	ld.global.f64 	%fd205, [%rd112+20480];
	add.f64 	%fd206, %fd204, %fd205;
	ld.global.f64 	%fd207, [%rd112+25600];
	add.f64 	%fd208, %fd206, %fd207;
	ld.global.f64 	%fd209, [%rd112+30720];
	add.f64 	%fd210, %fd208, %fd209;
	ld.global.f64 	%fd211, [%rd112+35840];
	add.f64 	%fd367, %fd210, %fd211;
	add.s32 	%r274, %r274, 10240;
	add.s32 	%r272, %r272, 16;
	add.s64 	%rd112, %rd112, 81920;
	setp.ne.s32 	%p27, %r272, 0;
	@%p27 bra 	$L__BB4_9;
$L__BB4_10:
	setp.eq.s32 	%p28, %r5, 0;
	@%p28 bra 	$L__BB4_19;
	and.b32  	%r12, %r4, 7;
	setp.lt.u32 	%p29, %r5, 8;
	@%p29 bra 	$L__BB4_13;
	mul.wide.u32 	%rd87, %r274, 8;
	add.s64 	%rd88, %rd2, %rd87;
	ld.global.f64 	%fd213, [%rd88];
	add.f64 	%fd214, %fd367, %fd213;
	ld.global.f64 	%fd215, [%rd88+5120];
	add.f64 	%fd216, %fd214, %fd215;
	ld.global.f64 	%fd217, [%rd88+10240];
	add.f64 	%fd218, %fd216, %fd217;
	ld.global.f64 	%fd219, [%rd88+15360];
	add.f64 	%fd220, %fd218, %fd219;
	ld.global.f64 	%fd221, [%rd88+20480];
	add.f64 	%fd222, %fd220, %fd221;
	ld.global.f64 	%fd223, [%rd88+25600];
	add.f64 	%fd224, %fd222, %fd223;
	ld.global.f64 	%fd225, [%rd88+30720];
	add.f64 	%fd226, %fd224, %fd225;
	ld.global.f64 	%fd227, [%rd88+35840];
	add.f64 	%fd367, %fd226, %fd227;
	add.s32 	%r274, %r274, 5120;
$L__BB4_13:
	setp.eq.s32 	%p30, %r12, 0;
	@%p30 bra 	$L__BB4_19;
	and.b32  	%r15, %r4, 3;
	setp.lt.u32 	%p31, %r12, 4;
	@%p31 bra 	$L__BB4_16;
	mul.wide.u32 	%rd89, %r274, 8;
	add.s64 	%rd90, %rd2, %rd89;
	ld.global.f64 	%fd229, [%rd90];
	add.f64 	%fd230, %fd367, %fd229;
	ld.global.f64 	%fd231, [%rd90+5120];
	add.f64 	%fd232, %fd230, %fd231;
	ld.global.f64 	%fd233, [%rd90+10240];
	add.f64 	%fd234, %fd232, %fd233;
	ld.global.f64 	%fd235, [%rd90+15360];
	add.f64 	%fd367, %fd234, %fd235;
	add.s32 	%r274, %r274, 2560;
$L__BB4_16:
	setp.eq.s32 	%p32, %r15, 0;
	@%p32 bra 	$L__BB4_19;
	mul.wide.u32 	%rd91, %r274, 8;
	add.s64 	%rd113, %rd2, %rd91;
	neg.s32 	%r277, %r15;
$L__BB4_18:
	.pragma "nounroll";
	ld.global.f64 	%fd236, [%rd113];
	add.f64 	%fd367, %fd367, %fd236;
	add.s64 	%rd113, %rd113, 5120;
	add.s32 	%r277, %r277, 1;
	setp.ne.s32 	%p33, %r277, 0;
	@%p33 bra 	$L__BB4_18;
$L__BB4_19:
	setp.lt.u32 	%p34, %r51, 640;
	@%p34 bra 	$L__BB4_24;
	// begin inline asm
	mov.u32 %r214, %laneid;
	// end inline asm
	mov.b64 	%rd102, %fd367;
	mov.b64 	{%r216, %r221}, %rd102;
	mov.b32 	%r222, 1;
	mov.b32 	%r263, 31;
	mov.b32 	%r264, -1;
	// begin inline asm
	shfl.sync.down.b32 %r215, %r216, %r222, %r263, %r264;
	// end inline asm
	// begin inline asm
	shfl.sync.down.b32 %r220, %r221, %r222, %r263, %r264;
	// end inline asm
	mov.b64 	%rd103, {%r215, %r220};
	mov.b64 	%fd307, %rd103;
	setp.gt.s32 	%p62, %r214, 30;
	add.f64 	%fd308, %fd367, %fd307;
	selp.f64 	%fd309, %fd367, %fd308, %p62;
	mov.b64 	%rd104, %fd309;
	mov.b64 	{%r226, %r231}, %rd104;
	mov.b32 	%r232, 2;
	// begin inline asm
	shfl.sync.down.b32 %r225, %r226, %r232, %r263, %r264;
	// end inline asm
	// begin inline asm
	shfl.sync.down.b32 %r230, %r231, %r232, %r263, %r264;
	// end inline asm
	mov.b64 	%rd105, {%r225, %r230};
	mov.b64 	%fd310, %rd105;
	setp.gt.s32 	%p63, %r214, 29;
	add.f64 	%fd311, %fd309, %fd310;
	selp.f64 	%fd312, %fd309, %fd311, %p63;
	mov.b64 	%rd106, %fd312;
	mov.b64 	{%r236, %r241}, %rd106;
	mov.b32 	%r242, 4;
	// begin inline asm
	shfl.sync.down.b32 %r235, %r236, %r242, %r263, %r264;
	// end inline asm
	// begin inline asm
	shfl.sync.down.b32 %r240, %r241, %r242, %r263, %r264;
	// end inline asm
	mov.b64 	%rd107, {%r235, %r240};
	mov.b64 	%fd313, %rd107;
	setp.gt.s32 	%p64, %r214, 27;
	add.f64 	%fd314, %fd312, %fd313;
	selp.f64 	%fd315, %fd312, %fd314, %p64;
	mov.b64 	%rd108, %fd315;
	mov.b64 	{%r246, %r251}, %rd108;
	mov.b32 	%r252, 8;
	// begin inline asm
	shfl.sync.down.b32 %r245, %r246, %r252, %r263, %r264;
	// end inline asm
	// begin inline asm
	shfl.sync.down.b32 %r250, %r251, %r252, %r263, %r264;
	// end inline asm
	mov.b64 	%rd109, {%r245, %r250};
	mov.b64 	%fd316, %rd109;
	setp.gt.s32 	%p65, %r214, 23;
	add.f64 	%fd317, %fd315, %fd316;
	selp.f64 	%fd318, %fd315, %fd317, %p65;
	mov.b64 	%rd110, %fd318;
	mov.b64 	{%r256, %r261}, %rd110;
	mov.b32 	%r262, 16;
	// begin inline asm
	shfl.sync.down.b32 %r255, %r256, %r262, %r263, %r264;
	// end inline asm
	// begin inline asm
	shfl.sync.down.b32 %r260, %r261, %r262, %r263, %r264;
	// end inline asm
	mov.b64 	%rd111, {%r255, %r260};
	mov.b64 	%fd319, %rd111;
	setp.gt.s32 	%p66, %r214, 15;
	add.f64 	%fd16, %fd318, %fd319;
	selp.f64 	%fd379, %fd318, %fd16, %p66;
	setp.ne.s32 	%p67, %r214, 0;
	@%p67 bra 	$L__BB4_22;
	shr.u32 	%r265, %r1, 2;
	and.b32  	%r266, %r265, 248;
	mov.u32 	%r267, _ZZN3cub18CUB_300001_SM_10006detail6reduce28DeviceReduceSingleTileKernelINS2_10policy_hubIdjN4cuda3std3__44plusIdEEE10Policy1000EN6thrust24THRUST_300001_SM_1000_NS6detail15normal_iteratorINSD_10device_ptrIdEEEEPdjS9_ddNS7_10__identityEEEvT0_T1_T2_T3_T4_T6_E12temp_storage;
	add.s32 	%r268, %r267, %r266;
	st.shared.f64 	[%r268+24], %fd16;
$L__BB4_22:
	bar.sync 	0;
	setp.ne.s32 	%p68, %r1, 0;
	@%p68 bra 	$L__BB4_50;
	ld.shared.f64 	%fd320, [_ZZN3cub18CUB_300001_SM_10006detail6reduce28DeviceReduceSingleTileKernelINS2_10policy_hubIdjN4cuda3std3__44plusIdEEE10Policy1000EN6thrust24THRUST_300001_SM_1000_NS6detail15normal_iteratorINSD_10device_ptrIdEEEEPdjS9_ddNS7_10__identityEEEvT0_T1_T2_T3_T4_T6_E12temp_storage+32];
	add.f64 	%fd321, %fd379, %fd320;
	ld.shared.f64 	%fd322, [_ZZN3cub18CUB_300001_SM_10006detail6reduce28DeviceReduceSingleTileKernelINS2_10policy_hubIdjN4cuda3std3__44plusIdEEE10Policy1000EN6thrust24THRUST_300001_SM_1000_NS6detail15normal_iteratorINSD_10device_ptrIdEEEEPdjS9_ddNS7_10__identityEEEvT0_T1_T2_T3_T4_T6_E12temp_storage+40];
	add.f64 	%fd323, %fd321, %fd322;
	ld.shared.f64 	%fd324, [_ZZN3cub18CUB_300001_SM_10006detail6reduce28DeviceReduceSingleTileKernelINS2_10policy_hubIdjN4cuda3std3__44plusIdEEE10Policy1000EN6thrust24THRUST_300001_SM_1000_NS6detail15normal_iteratorINSD_10device_ptrIdEEEEPdjS9_ddNS7_10__identityEEEvT0_T1_T2_T3_T4_T6_E12temp_storage+48];
	add.f64 	%fd325, %fd323, %fd324;
	ld.shared.f64 	%fd326, [_ZZN3cub18CUB_300001_SM_10006detail6reduce28DeviceReduceSingleTileKernelINS2_10policy_hubIdjN4cuda3std3__44plusIdEEE10Policy1000EN6thrust24THRUST_300001_SM_1000_NS6detail15normal_iteratorINSD_10device_ptrIdEEEEPdjS9_ddNS7_10__identityEEEvT0_T1_T2_T3_T4_T6_E12temp_storage+56];
	add.f64 	%fd327, %fd325, %fd326;
	ld.shared.f64 	%fd328, [_ZZN3cub18CUB_300001_SM_10006detail6reduce28DeviceReduceSingleTileKernelINS2_10policy_hubIdjN4cuda3std3__44plusIdEEE10Policy1000EN6thrust24THRUST_300001_SM_1000_NS6detail15normal_iteratorINSD_10device_ptrIdEEEEPdjS9_ddNS7_10__identityEEEvT0_T1_T2_T3_T4_T6_E12temp_storage+64];
	add.f64 	%fd329, %fd327, %fd328;
	ld.shared.f64 	%fd330, [_ZZN3cub18CUB_300001_SM_10006detail6reduce28DeviceReduceSingleTileKernelINS2_10policy_hubIdjN4cuda3std3__44plusIdEEE10Policy1000EN6thrust24THRUST_300001_SM_1000_NS6detail15normal_iteratorINSD_10device_ptrIdEEEEPdjS9_ddNS7_10__identityEEEvT0_T1_T2_T3_T4_T6_E12temp_storage+72];
	add.f64 	%fd331, %fd329, %fd330;
	ld.shared.f64 	%fd332, [_ZZN3cub18CUB_300001_SM_10006detail6reduce28DeviceReduceSingleTileKernelINS2_10policy_hubIdjN4cuda3std3__44plusIdEEE10Policy1000EN6thrust24THRUST_300001_SM_1000_NS6detail15normal_iteratorINSD_10device_ptrIdEEEEPdjS9_ddNS7_10__identityEEEvT0_T1_T2_T3_T4_T6_E12temp_storage+80];
	add.f64 	%fd333, %fd331, %fd332;
	ld.shared.f64 	%fd334, [_ZZN3cub18CUB_300001_SM_10006detail6reduce28DeviceReduceSingleTileKernelINS2_10policy_hubIdjN4cuda3std3__44plusIdEEE10Policy1000EN6thrust24THRUST_300001_SM_1000_NS6detail15normal_iteratorINSD_10device_ptrIdEEEEPdjS9_ddNS7_10__identityEEEvT0_T1_T2_T3_T4_T6_E12temp_storage+88];
	add.f64 	%fd335, %fd333, %fd334;
	ld.shared.f64 	%fd336, [_ZZN3cub18CUB_300001_SM_10006detail6reduce28DeviceReduceSingleTileKernelINS2_10policy_hubIdjN4cuda3std3__44plusIdEEE10Policy1000EN6thrust24THRUST_300001_SM_1000_NS6detail15normal_iteratorINSD_10device_ptrIdEEEEPdjS9_ddNS7_10__identityEEEvT0_T1_T2_T3_T4_T6_E12temp_storage+96];
	add.f64 	%fd337, %fd335, %fd336;
	ld.shared.f64 	%fd338, [_ZZN3cub18CUB_300001_SM_10006detail6reduce28DeviceReduceSingleTileKernelINS2_10policy_hubIdjN4cuda3std3__44plusIdEEE10Policy1000EN6thrust24THRUST_300001_SM_1000_NS6detail15normal_iteratorINSD_10device_ptrIdEEEEPdjS9_ddNS7_10__identityEEEvT0_T1_T2_T3_T4_T6_E12temp_storage+104];
	add.f64 	%fd339, %fd337, %fd338;
	ld.shared.f64 	%fd340, [_ZZN3cub18CUB_300001_SM_10006detail6reduce28DeviceReduceSingleTileKernelINS2_10policy_hubIdjN4cuda3std3__44plusIdEEE10Policy1000EN6thrust24THRUST_300001_SM_1000_NS6detail15normal_iteratorINSD_10device_ptrIdEEEEPdjS9_ddNS7_10__identityEEEvT0_T1_T2_T3_T4_T6_E12temp_storage+112];
	add.f64 	%fd341, %fd339, %fd340;
	ld.shared.f64 	%fd342, [_ZZN3cub18CUB_300001_SM_10006detail6reduce28DeviceReduceSingleTileKernelINS2_10policy_hubIdjN4cuda3std3__44plusIdEEE10Policy1000EN6thrust24THRUST_300001_SM_1000_NS6detail15normal_iteratorINSD_10device_ptrIdEEEEPdjS9_ddNS7_10__identityEEEvT0_T1_T2_T3_T4_T6_E12temp_storage+120];
	add.f64 	%fd343, %fd341, %fd342;
	ld.shared.f64 	%fd344, [_ZZN3cub18CUB_300001_SM_10006detail6reduce28DeviceReduceSingleTileKernelINS2_10policy_hubIdjN4cuda3std3__44plusIdEEE10Policy1000EN6thrust24THRUST_300001_SM_1000_NS6detail15normal_iteratorINSD_10device_ptrIdEEEEPdjS9_ddNS7_10__identityEEEvT0_T1_T2_T3_T4_T6_E12temp_storage+128];
	add.f64 	%fd345, %fd343, %fd344;
	ld.shared.f64 	%fd346, [_ZZN3cub18CUB_300001_SM_10006detail6reduce28DeviceReduceSingleTileKernelINS2_10policy_hubIdjN4cuda3std3__44plusIdEEE10Policy1000EN6thrust24THRUST_300001_SM_1000_NS6detail15normal_iteratorINSD_10device_ptrIdEEEEPdjS9_ddNS7_10__identityEEEvT0_T1_T2_T3_T4_T6_E12temp_storage+136];
	add.f64 	%fd347, %fd345, %fd346;
	ld.shared.f64 	%fd348, [_ZZN3cub18CUB_300001_SM_10006detail6reduce28DeviceReduceSingleTileKernelINS2_10policy_hubIdjN4cuda3std3__44plusIdEEE10Policy1000EN6thrust24THRUST_300001_SM_1000_NS6detail15normal_iteratorINSD_10device_ptrIdEEEEPdjS9_ddNS7_10__identityEEEvT0_T1_T2_T3_T4_T6_E12temp_storage+144];
	add.f64 	%fd349, %fd347, %fd348;
	ld.shared.f64 	%fd350, [_ZZN3cub18CUB_300001_SM_10006detail6reduce28DeviceReduceSingleTileKernelINS2_10policy_hubIdjN4cuda3std3__44plusIdEEE10Policy1000EN6thrust24THRUST_300001_SM_1000_NS6detail15normal_iteratorINSD_10device_ptrIdEEEEPdjS9_ddNS7_10__identityEEEvT0_T1_T2_T3_T4_T6_E12temp_storage+152];
	add.f64 	%fd351, %fd349, %fd350;
	ld.shared.f64 	%fd352, [_ZZN3cub18CUB_300001_SM_10006detail6reduce28DeviceReduceSingleTileKernelINS2_10policy_hubIdjN4cuda3std3__44plusIdEEE10Policy1000EN6thrust24THRUST_300001_SM_1000_NS6detail15normal_iteratorINSD_10device_ptrIdEEEEPdjS9_ddNS7_10__identityEEEvT0_T1_T2_T3_T4_T6_E12temp_storage+160];
	add.f64 	%fd353, %fd351, %fd352;
	ld.shared.f64 	%fd354, [_ZZN3cub18CUB_300001_SM_10006detail6reduce28DeviceReduceSingleTileKernelINS2_10policy_hubIdjN4cuda3std3__44plusIdEEE10Policy1000EN6thrust24THRUST_300001_SM_1000_NS6detail15normal_iteratorINSD_10device_ptrIdEEEEPdjS9_ddNS7_10__identityEEEvT0_T1_T2_T3_T4_T6_E12temp_storage+168];
	add.f64 	%fd355, %fd353, %fd354;
	ld.shared.f64 	%fd356, [_ZZN3cub18CUB_300001_SM_10006detail6reduce28DeviceReduceSingleTileKernelINS2_10policy_hubIdjN4cuda3std3__44plusIdEEE10Policy1000EN6thrust24THRUST_300001_SM_1000_NS6detail15normal_iteratorINSD_10device_ptrIdEEEEPdjS9_ddNS7_10__identityEEEvT0_T1_T2_T3_T4_T6_E12temp_storage+176];
	add.f64 	%fd379, %fd355, %fd356;
	bra.uni 	$L__BB4_50;
$L__BB4_24:
	// begin inline asm
	mov.u32 %r151, %laneid;
	// end inline asm
	and.b32  	%r202, %r1, 992;
	add.s32 	%r203, %r202, 32;
	setp.gt.u32 	%p35, %r203, %r51;
	not.b32 	%r204, %r202;
	add.s32 	%r205, %r51, %r204;
	selp.b32 	%r200, %r205, 31, %p35;
	mov.b64 	%rd92, %fd367;
	mov.b64 	{%r153, %r158}, %rd92;
	mov.b32 	%r159, 1;
	mov.b32 	%r201, -1;
	// begin inline asm
	shfl.sync.down.b32 %r152, %r153, %r159, %r200, %r201;
	// end inline asm
	// begin inline asm
	shfl.sync.down.b32 %r157, %r158, %r159, %r200, %r201;
	// end inline asm
	mov.b64 	%rd93, {%r152, %r157};
	mov.b64 	%fd237, %rd93;
	setp.lt.s32 	%p36, %r151, %r200;
	add.f64 	%fd238, %fd367, %fd237;
	selp.f64 	%fd239, %fd238, %fd367, %p36;
	mov.b64 	%rd94, %fd239;
	mov.b64 	{%r163, %r168}, %rd94;
	mov.b32 	%r169, 2;
	// begin inline asm
	shfl.sync.down.b32 %r162, %r163, %r169, %r200, %r201;
	// end inline asm
	// begin inline asm
	shfl.sync.down.b32 %r167, %r168, %r169, %r200, %r201;
	// end inline asm
	mov.b64 	%rd95, {%r162, %r167};
	mov.b64 	%fd240, %rd95;
	add.s32 	%r206, %r151, 2;
	setp.gt.s32 	%p37, %r206, %r200;
	add.f64 	%fd241, %fd239, %fd240;
	selp.f64 	%fd242, %fd239, %fd241, %p37;
	mov.b64 	%rd96, %fd242;
	mov.b64 	{%r173, %r178}, %rd96;
	mov.b32 	%r179, 4;
	// begin inline asm
	shfl.sync.down.b32 %r172, %r173, %r179, %r200, %r201;
	// end inline asm
	// begin inline asm
	shfl.sync.down.b32 %r177, %r178, %r179, %r200, %r201;
	// end inline asm
	mov.b64 	%rd97, {%r172, %r177};
	mov.b64 	%fd243, %rd97;
	add.s32 	%r207, %r151, 4;
	setp.gt.s32 	%p38, %r207, %r200;
	add.f64 	%fd244, %fd242, %fd243;
	selp.f64 	%fd245, %fd242, %fd244, %p38;
	mov.b64 	%rd98, %fd245;
	mov.b64 	{%r183, %r188}, %rd98;
	mov.b32 	%r189, 8;
	// begin inline asm
	shfl.sync.down.b32 %r182, %r183, %r189, %r200, %r201;
	// end inline asm
	// begin inline asm
	shfl.sync.down.b32 %r187, %r188, %r189, %r200, %r201;
	// end inline asm
	mov.b64 	%rd99, {%r182, %r187};
	mov.b64 	%fd246, %rd99;
	add.s32 	%r208, %r151, 8;
	setp.gt.s32 	%p39, %r208, %r200;
	add.f64 	%fd247, %fd245, %fd246;
	selp.f64 	%fd248, %fd245, %fd247, %p39;
	mov.b64 	%rd100, %fd248;
	mov.b64 	{%r193, %r198}, %rd100;
	mov.b32 	%r199, 16;
	// begin inline asm
	shfl.sync.down.b32 %r192, %r193, %r199, %r200, %r201;
	// end inline asm
	// begin inline asm
	shfl.sync.down.b32 %r197, %r198, %r199, %r200, %r201;
	// end inline asm
	mov.b64 	%rd101, {%r192, %r197};
	mov.b64 	%fd249, %rd101;
	add.s32 	%r209, %r151, 16;
	setp.gt.s32 	%p40, %r209, %r200;
	add.f64 	%fd250, %fd248, %fd249;
	selp.f64 	%fd379, %fd248, %fd250, %p40;
	setp.ne.s32 	%p41, %r151, 0;
	@%p41 bra 	$L__BB4_26;
	shr.u32 	%r210, %r1, 2;
	and.b32  	%r211, %r210, 248;
	mov.u32 	%r212, _ZZN3cub18CUB_300001_SM_10006detail6reduce28DeviceReduceSingleTileKernelINS2_10policy_hubIdjN4cuda3std3__44plusIdEEE10Policy1000EN6thrust24THRUST_300001_SM_1000_NS6detail15normal_iteratorINSD_10device_ptrIdEEEEPdjS9_ddNS7_10__identityEEEvT0_T1_T2_T3_T4_T6_E12temp_storage;
	add.s32 	%r213, %r212, %r211;
	st.shared.f64 	[%r213+24], %fd379;
$L__BB4_26:
	bar.sync 	0;
	setp.ne.s32 	%p42, %r1, 0;
	@%p42 bra 	$L__BB4_50;
	setp.gt.u32 	%p43, %r51, 32;
	ld.shared.f64 	%fd251, [_ZZN3cub18CUB_300001_SM_10006detail6reduce28DeviceReduceSingleTileKernelINS2_10policy_hubIdjN4cuda3std3__44plusIdEEE10Policy1000EN6thrust24THRUST_300001_SM_1000_NS6detail15normal_iteratorINSD_10device_ptrIdEEEEPdjS9_ddNS7_10__identityEEEvT0_T1_T2_T3_T4_T6_E12temp_storage+32];
	add.f64 	%fd252, %fd379, %fd251;
	selp.f64 	%fd253, %fd252, %fd379, %p43;
	setp.gt.u32 	%p44, %r51, 64;
	ld.shared.f64 	%fd254, [_ZZN3cub18CUB_300001_SM_10006detail6reduce28DeviceReduceSingleTileKernelINS2_10policy_hubIdjN4cuda3std3__44plusIdEEE10Policy1000EN6thrust24THRUST_300001_SM_1000_NS6detail15normal_iteratorINSD_10device_ptrIdEEEEPdjS9_ddNS7_10__identityEEEvT0_T1_T2_T3_T4_T6_E12temp_storage+40];
	add.f64 	%fd255, %fd254, %fd253;
	selp.f64 	%fd256, %fd255, %fd253, %p44;
	setp.gt.u32 	%p45, %r51, 96;
	ld.shared.f64 	%fd257, [_ZZN3cub18CUB_300001_SM_10006detail6reduce28DeviceReduceSingleTileKernelINS2_10policy_hubIdjN4cuda3std3__44plusIdEEE10Policy1000EN6thrust24THRUST_300001_SM_1000_NS6detail15normal_iteratorINSD_10device_ptrIdEEEEPdjS9_ddNS7_10__identityEEEvT0_T1_T2_T3_T4_T6_E12temp_storage+48];
	add.f64 	%fd258, %fd257, %fd256;
	selp.f64 	%fd259, %fd258, %fd256, %p45;
	setp.gt.u32 	%p46, %r51, 128;
	ld.shared.f64 	%fd260, [_ZZN3cub18CUB_300001_SM_10006detail6reduce28DeviceReduceSingleTileKernelINS2_10policy_hubIdjN4cuda3std3__44plusIdEEE10Policy1000EN6thrust24THRUST_300001_SM_1000_NS6detail15normal_iteratorINSD_10device_ptrIdEEEEPdjS9_ddNS7_10__identityEEEvT0_T1_T2_T3_T4_T6_E12temp_storage+56];
	add.f64 	%fd261, %fd260, %fd259;
	selp.f64 	%fd262, %fd261, %fd259, %p46;
	setp.gt.u32 	%p47, %r51, 160;
	ld.shared.f64 	%fd263, [_ZZN3cub18CUB_300001_SM_10006detail6reduce28DeviceReduceSingleTileKernelINS2_10policy_hubIdjN4cuda3std3__44plusIdEEE10Policy1000EN6thrust24THRUST_300001_SM_1000_NS6detail15normal_iteratorINSD_10device_ptrIdEEEEPdjS9_ddNS7_10__identityEEEvT0_T1_T2_T3_T4_T6_E12temp_storage+64];
	add.f64 	%fd264, %fd263, %fd262;
	selp.f64 	%fd265, %fd264, %fd262, %p47;
	setp.gt.u32 	%p48, %r51, 192;
	ld.shared.f64 	%fd266, [_ZZN3cub18CUB_300001_SM_10006detail6reduce28DeviceReduceSingleTileKernelINS2_10policy_hubIdjN4cuda3std3__44plusIdEEE10Policy1000EN6thrust24THRUST_300001_SM_1000_NS6detail15normal_iteratorINSD_10device_ptrIdEEEEPdjS9_ddNS7_10__identityEEEvT0_T1_T2_T3_T4_T6_E12temp_storage+72];
	add.f64 	%fd267, %fd266, %fd265;
	selp.f64 	%fd268, %fd267, %fd265, %p48;
	setp.gt.u32 	%p49, %r51, 224;
	ld.shared.f64 	%fd269, [_ZZN3cub18CUB_300001_SM_10006detail6reduce28DeviceReduceSingleTileKernelINS2_10policy_hubIdjN4cuda3std3__44plusIdEEE10Policy1000EN6thrust24THRUST_300001_SM_1000_NS6detail15normal_iteratorINSD_10device_ptrIdEEEEPdjS9_ddNS7_10__identityEEEvT0_T1_T2_T3_T4_T6_E12temp_storage+80];
	add.f64 	%fd270, %fd269, %fd268;
	selp.f64 	%fd271, %fd270, %fd268, %p49;
	setp.gt.u32 	%p50, %r51, 256;
	ld.shared.f64 	%fd272, [_ZZN3cub18CUB_300001_SM_10006detail6reduce28DeviceReduceSingleTileKernelINS2_10policy_hubIdjN4cuda3std3__44plusIdEEE10Policy1000EN6thrust24THRUST_300001_SM_1000_NS6detail15normal_iteratorINSD_10device_ptrIdEEEEPdjS9_ddNS7_10__identityEEEvT0_T1_T2_T3_T4_T6_E12temp_storage+88];
	add.f64 	%fd273, %fd272, %fd271;
	selp.f64 	%fd274, %fd273, %fd271, %p50;
	setp.gt.u32 	%p51, %r51, 288;
	ld.shared.f64 	%fd275, [_ZZN3cub18CUB_300001_SM_10006detail6reduce28DeviceReduceSingleTileKernelINS2_10policy_hubIdjN4cuda3std3__44plusIdEEE10Policy1000EN6thrust24THRUST_300001_SM_1000_NS6detail15normal_iteratorINSD_10device_ptrIdEEEEPdjS9_ddNS7_10__identityEEEvT0_T1_T2_T3_T4_T6_E12temp_storage+96];
	add.f64 	%fd276, %fd275, %fd274;
	selp.f64 	%fd277, %fd276, %fd274, %p51;
	setp.gt.u32 	%p52, %r51, 320;
	ld.shared.f64 	%fd278, [_ZZN3cub18CUB_300001_SM_10006detail6reduce28DeviceReduceSingleTileKernelINS2_10policy_hubIdjN4cuda3std3__44plusIdEEE10Policy1000EN6thrust24THRUST_300001_SM_1000_NS6detail15normal_iteratorINSD_10device_ptrIdEEEEPdjS9_ddNS7_10__identityEEEvT0_T1_T2_T3_T4_T6_E12temp_storage+104];
	add.f64 	%fd279, %fd278, %fd277;
	selp.f64 	%fd280, %fd279, %fd277, %p52;
	setp.gt.u32 	%p53, %r51, 352;
	ld.shared.f64 	%fd281, [_ZZN3cub18CUB_300001_SM_10006detail6reduce28DeviceReduceSingleTileKernelINS2_10policy_hubIdjN4cuda3std3__44plusIdEEE10Policy1000EN6thrust24THRUST_300001_SM_1000_NS6detail15normal_iteratorINSD_10device_ptrIdEEEEPdjS9_ddNS7_10__identityEEEvT0_T1_T2_T3_T4_T6_E12temp_storage+112];
	add.f64 	%fd282, %fd281, %fd280;
	selp.f64 	%fd283, %fd282, %fd280, %p53;
	setp.gt.u32 	%p54, %r51, 384;
	ld.shared.f64 	%fd284, [_ZZN3cub18CUB_300001_SM_10006detail6reduce28DeviceReduceSingleTileKernelINS2_10policy_hubIdjN4cuda3std3__44plusIdEEE10Policy1000EN6thrust24THRUST_300001_SM_1000_NS6detail15normal_iteratorINSD_10device_ptrIdEEEEPdjS9_ddNS7_10__identityEEEvT0_T1_T2_T3_T4_T6_E12temp_storage+120];
	add.f64 	%fd285, %fd284, %fd283;
	selp.f64 	%fd286, %fd285, %fd283, %p54;
	setp.gt.u32 	%p55, %r51, 416;
	ld.shared.f64 	%fd287, [_ZZN3cub18CUB_300001_SM_10006detail6reduce28DeviceReduceSingleTileKernelINS2_10policy_hubIdjN4cuda3std3__44plusIdEEE10Policy1000EN6thrust24THRUST_300001_SM_1000_NS6detail15normal_iteratorINSD_10device_ptrIdEEEEPdjS9_ddNS7_10__identityEEEvT0_T1_T2_T3_T4_T6_E12temp_storage+128];
	add.f64 	%fd288, %fd287, %fd286;
	selp.f64 	%fd289, %fd288, %fd286, %p55;
	setp.gt.u32 	%p56, %r51, 448;
	ld.shared.f64 	%fd290, [_ZZN3cub18CUB_300001_SM_10006detail6reduce28DeviceReduceSingleTileKernelINS2_10policy_hubIdjN4cuda3std3__44plusIdEEE10Policy1000EN6thrust24THRUST_300001_SM_1000_NS6detail15normal_iteratorINSD_10device_ptrIdEEEEPdjS9_ddNS7_10__identityEEEvT0_T1_T2_T3_T4_T6_E12temp_storage+136];
	add.f64 	%fd291, %fd290, %fd289;
	selp.f64 	%fd292, %fd291, %fd289, %p56;
	setp.gt.u32 	%p57, %r51, 480;
	ld.shared.f64 	%fd293, [_ZZN3cub18CUB_300001_SM_10006detail6reduce28DeviceReduceSingleTileKernelINS2_10policy_hubIdjN4cuda3std3__44plusIdEEE10Policy1000EN6thrust24THRUST_300001_SM_1000_NS6detail15normal_iteratorINSD_10device_ptrIdEEEEPdjS9_ddNS7_10__identityEEEvT0_T1_T2_T3_T4_T6_E12temp_storage+144];
	add.f64 	%fd294, %fd293, %fd292;
	selp.f64 	%fd295, %fd294, %fd292, %p57;
	setp.gt.u32 	%p58, %r51, 512;
	ld.shared.f64 	%fd296, [_ZZN3cub18CUB_300001_SM_10006detail6reduce28DeviceReduceSingleTileKernelINS2_10policy_hubIdjN4cuda3std3__44plusIdEEE10Policy1000EN6thrust24THRUST_300001_SM_1000_NS6detail15normal_iteratorINSD_10device_ptrIdEEEEPdjS9_ddNS7_10__identityEEEvT0_T1_T2_T3_T4_T6_E12temp_storage+152];
	add.f64 	%fd297, %fd296, %fd295;
	selp.f64 	%fd298, %fd297, %fd295, %p58;
	setp.gt.u32 	%p59, %r51, 544;
	ld.shared.f64 	%fd299, [_ZZN3cub18CUB_300001_SM_10006detail6reduce28DeviceReduceSingleTileKernelINS2_10policy_hubIdjN4cuda3std3__44plusIdEEE10Policy1000EN6thrust24THRUST_300001_SM_1000_NS6detail15normal_iteratorINSD_10device_ptrIdEEEEPdjS9_ddNS7_10__identityEEEvT0_T1_T2_T3_T4_T6_E12temp_storage+160];
	add.f64 	%fd300, %fd299, %fd298;
	selp.f64 	%fd301, %fd300, %fd298, %p59;
	setp.gt.u32 	%p60, %r51, 576;
	ld.shared.f64 	%fd302, [_ZZN3cub18CUB_300001_SM_10006detail6reduce28DeviceReduceSingleTileKernelINS2_10policy_hubIdjN4cuda3std3__44plusIdEEE10Policy1000EN6thrust24THRUST_300001_SM_1000_NS6detail15normal_iteratorINSD_10device_ptrIdEEEEPdjS9_ddNS7_10__identityEEEvT0_T1_T2_T3_T4_T6_E12temp_storage+168];
	add.f64 	%fd303, %fd302, %fd301;
	selp.f64 	%fd304, %fd303, %fd301, %p60;
	setp.gt.u32 	%p61, %r51, 608;
	ld.shared.f64 	%fd305, [_ZZN3cub18CUB_300001_SM_10006detail6reduce28DeviceReduceSingleTileKernelINS2_10policy_hubIdjN4cuda3std3__44plusIdEEE10Policy1000EN6thrust24THRUST_300001_SM_1000_NS6detail15normal_iteratorINSD_10device_ptrIdEEEEPdjS9_ddNS7_10__identityEEEvT0_T1_T2_T3_T4_T6_E12temp_storage+176];
	add.f64 	%fd306, %fd305, %fd304;
	selp.f64 	%fd379, %fd306, %fd304, %p61;
	bra.uni 	$L__BB4_50;
$L__BB4_28:
	mov.u32 	%r21, %tid.x;
	mul.wide.u32 	%rd11, %r21, 8;
	add.s64 	%rd12, %rd2, %rd11;
	ld.global.f64 	%fd43, [%rd12];
	ld.global.f64 	%fd44, [%rd12+5120];
	ld.global.f64 	%fd45, [%rd12+10240];
	ld.global.f64 	%fd46, [%rd12+15360];
	ld.global.f64 	%fd47, [%rd12+20480];
	ld.global.f64 	%fd48, [%rd12+25600];
	ld.global.f64 	%fd49, [%rd12+30720];
	ld.global.f64 	%fd50, [%rd12+35840];
	add.f64 	%fd51, %fd43, %fd44;
	add.f64 	%fd52, %fd51, %fd45;
	add.f64 	%fd53, %fd52, %fd46;
	add.f64 	%fd54, %fd53, %fd47;
	add.f64 	%fd55, %fd54, %fd48;
	add.f64 	%fd56, %fd55, %fd49;
	add.f64 	%fd378, %fd56, %fd50;
	add.s32 	%r22, %r51, -5120;
	setp.lt.u32 	%p3, %r22, 5120;
	mov.b32 	%r279, 5120;
	@%p3 bra 	$L__BB4_32;
	mov.b32 	%r279, 5120;
$L__BB4_30:
	add.s32 	%r54, %r21, %r279;
	mul.wide.u32 	%rd13, %r54, 8;
	add.s64 	%rd14, %rd2, %rd13;
	ld.global.f64 	%fd57, [%rd14];
	ld.global.f64 	%fd58, [%rd14+5120];
	ld.global.f64 	%fd59, [%rd14+10240];
	ld.global.f64 	%fd60, [%rd14+15360];
	ld.global.f64 	%fd61, [%rd14+20480];
	ld.global.f64 	%fd62, [%rd14+25600];
	ld.global.f64 	%fd63, [%rd14+30720];
	ld.global.f64 	%fd64, [%rd14+35840];
	add.f64 	%fd65, %fd378, %fd57;
	add.f64 	%fd66, %fd65, %fd58;
	add.f64 	%fd67, %fd66, %fd59;
	add.f64 	%fd68, %fd67, %fd60;
	add.f64 	%fd69, %fd68, %fd61;
	add.f64 	%fd70, %fd69, %fd62;
	add.f64 	%fd71, %fd70, %fd63;
	add.f64 	%fd378, %fd71, %fd64;
	sub.s32 	%r55, %r51, %r279;
	setp.lt.u32 	%p4, %r55, 5120;
	@%p4 bra 	$L__BB4_46;
	add.s32 	%r279, %r279, 5120;
	setp.le.u32 	%p5, %r279, %r22;
	@%p5 bra 	$L__BB4_30;
$L__BB4_32:
	setp.le.u32 	%p6, %r51, %r279;
	sub.s32 	%r56, %r51, %r279;
	setp.ge.s32 	%p7, %r21, %r56;
	or.pred  	%p8, %p6, %p7;
	@%p8 bra 	$L__BB4_46;
	not.b32 	%r58, %r21;
	add.s32 	%r59, %r51, %r58;
	sub.s32 	%r60, %r59, %r279;
	mul.hi.u32 	%r61, %r60, -858993459;
	shr.u32 	%r62, %r61, 9;
	add.s32 	%r26, %r62, 1;
	and.b32  	%r27, %r26, 15;
	setp.lt.u32 	%p9, %r60, 9600;
	mov.u32 	%r284, %r21;
	@%p9 bra 	$L__BB4_37;
	or.b32  	%r282, %r21, 5120;
	add.s32 	%r281, %r21, %r279;
	and.b32  	%r63, %r26, 16777200;
	neg.s32 	%r280, %r63;
$L__BB4_35:
	.pragma "nounroll";
	mul.wide.u32 	%rd15, %r281, 8;
	add.s64 	%rd16, %rd2, %rd15;
	ld.global.f64 	%fd73, [%rd16];
	add.f64 	%fd74, %fd378, %fd73;
	add.s32 	%r64, %r281, 640;
	mul.wide.u32 	%rd17, %r64, 8;
	add.s64 	%rd18, %rd2, %rd17;
	ld.global.f64 	%fd75, [%rd18];
	add.f64 	%fd76, %fd74, %fd75;
	add.s32 	%r65, %r281, 1280;
	mul.wide.u32 	%rd19, %r65, 8;
	add.s64 	%rd20, %rd2, %rd19;
	ld.global.f64 	%fd77, [%rd20];
	add.f64 	%fd78, %fd76, %fd77;
	add.s32 	%r66, %r281, 1920;
	mul.wide.u32 	%rd21, %r66, 8;
	add.s64 	%rd22, %rd2, %rd21;
	ld.global.f64 	%fd79, [%rd22];
	add.f64 	%fd80, %fd78, %fd79;
	add.s32 	%r67, %r281, 2560;
	mul.wide.u32 	%rd23, %r67, 8;
	add.s64 	%rd24, %rd2, %rd23;
	ld.global.f64 	%fd81, [%rd24];
	add.f64 	%fd82, %fd80, %fd81;
	add.s32 	%r68, %r281, 3200;
	mul.wide.u32 	%rd25, %r68, 8;
	add.s64 	%rd26, %rd2, %rd25;
	ld.global.f64 	%fd83, [%rd26];
	add.f64 	%fd84, %fd82, %fd83;
	add.s32 	%r69, %r281, 3840;
	mul.wide.u32 	%rd27, %r69, 8;
	add.s64 	%rd28, %rd2, %rd27;
	ld.global.f64 	%fd85, [%rd28];
	add.f64 	%fd86, %fd84, %fd85;
	add.s32 	%r70, %r281, 4480;
	mul.wide.u32 	%rd29, %r70, 8;
	add.s64 	%rd30, %rd2, %rd29;
	ld.global.f64 	%fd87, [%rd30];
	add.f64 	%fd88, %fd86, %fd87;
	add.s32 	%r71, %r281, 5120;
	mul.wide.u32 	%rd31, %r71, 8;
	add.s64 	%rd32, %rd2, %rd31;
	ld.global.f64 	%fd89, [%rd32];
	add.f64 	%fd90, %fd88, %fd89;
	add.s32 	%r72, %r281, 5760;
	mul.wide.u32 	%rd33, %r72, 8;
	add.s64 	%rd34, %rd2, %rd33;
	ld.global.f64 	%fd91, [%rd34];
	add.f64 	%fd92, %fd90, %fd91;
	add.s32 	%r73, %r281, 6400;
	mul.wide.u32 	%rd35, %r73, 8;
	add.s64 	%rd36, %rd2, %rd35;
	ld.global.f64 	%fd93, [%rd36];
	add.f64 	%fd94, %fd92, %fd93;
	add.s32 	%r74, %r281, 7040;
	mul.wide.u32 	%rd37, %r74, 8;
	add.s64 	%rd38, %rd2, %rd37;
	ld.global.f64 	%fd95, [%rd38];
	add.f64 	%fd96, %fd94, %fd95;
	add.s32 	%r75, %r281, 7680;
	mul.wide.u32 	%rd39, %r75, 8;
	add.s64 	%rd40, %rd2, %rd39;
	ld.global.f64 	%fd97, [%rd40];
	add.f64 	%fd98, %fd96, %fd97;
	add.s32 	%r76, %r281, 8320;
	mul.wide.u32 	%rd41, %r76, 8;
	add.s64 	%rd42, %rd2, %rd41;
	ld.global.f64 	%fd99, [%rd42];
	add.f64 	%fd100, %fd98, %fd99;
	add.s32 	%r77, %r281, 8960;
	mul.wide.u32 	%rd43, %r77, 8;
	add.s64 	%rd44, %rd2, %rd43;
	ld.global.f64 	%fd101, [%rd44];
	add.f64 	%fd102, %fd100, %fd101;
	add.s32 	%r78, %r281, 9600;
	mul.wide.u32 	%rd45, %r78, 8;
	add.s64 	%rd46, %rd2, %rd45;
	ld.global.f64 	%fd103, [%rd46];
	add.f64 	%fd378, %fd102, %fd103;
	add.s32 	%r282, %r282, 10240;
	add.s32 	%r281, %r281, 10240;
	add.s32 	%r280, %r280, 16;
	setp.ne.s32 	%p10, %r280, 0;
	@%p10 bra 	$L__BB4_35;
	add.s32 	%r284, %r282, -5120;
$L__BB4_37:
	setp.eq.s32 	%p11, %r27, 0;
	@%p11 bra 	$L__BB4_46;
	and.b32  	%r39, %r26, 7;
	setp.lt.u32 	%p12, %r27, 8;
	@%p12 bra 	$L__BB4_40;
	add.s32 	%r79, %r284, %r279;
	mul.wide.u32 	%rd47, %r79, 8;
	add.s64 	%rd48, %rd2, %rd47;
	ld.global.f64 	%fd105, [%rd48];
	add.f64 	%fd106, %fd378, %fd105;
	add.s32 	%r80, %r79, 640;
	mul.wide.u32 	%rd49, %r80, 8;
	add.s64 	%rd50, %rd2, %rd49;
	ld.global.f64 	%fd107, [%rd50];
	add.f64 	%fd108, %fd106, %fd107;
	add.s32 	%r81, %r79, 1280;
	mul.wide.u32 	%rd51, %r81, 8;
	add.s64 	%rd52, %rd2, %rd51;
	ld.global.f64 	%fd109, [%rd52];
	add.f64 	%fd110, %fd108, %fd109;
	add.s32 	%r82, %r79, 1920;
	mul.wide.u32 	%rd53, %r82, 8;
	add.s64 	%rd54, %rd2, %rd53;
	ld.global.f64 	%fd111, [%rd54];
	add.f64 	%fd112, %fd110, %fd111;
	add.s32 	%r83, %r79, 2560;
	mul.wide.u32 	%rd55, %r83, 8;
	add.s64 	%rd56, %rd2, %rd55;
	ld.global.f64 	%fd113, [%rd56];
	add.f64 	%fd114, %fd112, %fd113;
	add.s32 	%r84, %r79, 3200;
	mul.wide.u32 	%rd57, %r84, 8;
	add.s64 	%rd58, %rd2, %rd57;
	ld.global.f64 	%fd115, [%rd58];
	add.f64 	%fd116, %fd114, %fd115;
	add.s32 	%r85, %r79, 3840;
	mul.wide.u32 	%rd59, %r85, 8;
	add.s64 	%rd60, %rd2, %rd59;
	ld.global.f64 	%fd117, [%rd60];
	add.f64 	%fd118, %fd116, %fd117;
	add.s32 	%r86, %r79, 4480;
	mul.wide.u32 	%rd61, %r86, 8;
	add.s64 	%rd62, %rd2, %rd61;
	ld.global.f64 	%fd119, [%rd62];
	add.f64 	%fd378, %fd118, %fd119;
	add.s32 	%r284, %r284, 5120;
$L__BB4_40:
	setp.eq.s32 	%p13, %r39, 0;
	@%p13 bra 	$L__BB4_46;
	and.b32  	%r42, %r26, 3;
	setp.lt.u32 	%p14, %r39, 4;
	@%p14 bra 	$L__BB4_43;
	add.s32 	%r87, %r284, %r279;
	mul.wide.u32 	%rd63, %r87, 8;
	add.s64 	%rd64, %rd2, %rd63;
	ld.global.f64 	%fd121, [%rd64];
	add.f64 	%fd122, %fd378, %fd121;
	add.s32 	%r88, %r87, 640;
	mul.wide.u32 	%rd65, %r88, 8;
	add.s64 	%rd66, %rd2, %rd65;
	ld.global.f64 	%fd123, [%rd66];
	add.f64 	%fd124, %fd122, %fd123;
	add.s32 	%r89, %r87, 1280;
	mul.wide.u32 	%rd67, %r89, 8;
	add.s64 	%rd68, %rd2, %rd67;
	ld.global.f64 	%fd125, [%rd68];
	add.f64 	%fd126, %fd124, %fd125;
	add.s32 	%r90, %r87, 1920;
	mul.wide.u32 	%rd69, %r90, 8;
	add.s64 	%rd70, %rd2, %rd69;
	ld.global.f64 	%fd127, [%rd70];
	add.f64 	%fd378, %fd126, %fd127;
	add.s32 	%r284, %r284, 2560;
$L__BB4_43:
	setp.eq.s32 	%p15, %r42, 0;
	@%p15 bra 	$L__BB4_46;
	add.s32 	%r287, %r284, %r279;
	neg.s32 	%r286, %r42;
$L__BB4_45:
	.pragma "nounroll";
	mul.wide.u32 	%rd71, %r287, 8;
	add.s64 	%rd72, %rd2, %rd71;
	ld.global.f64 	%fd128, [%rd72];
	add.f64 	%fd378, %fd378, %fd128;
	add.s32 	%r287, %r287, 640;
	add.s32 	%r286, %r286, 1;
	setp.ne.s32 	%p16, %r286, 0;
	@%p16 bra 	$L__BB4_45;
$L__BB4_46:
	// begin inline asm
	mov.u32 %r91, %laneid;
	// end inline asm
	mov.b64 	%rd73, %fd378;
	mov.b64 	{%r93, %r98}, %rd73;
	mov.b32 	%r99, 1;
	mov.b32 	%r140, 31;
	mov.b32 	%r141, -1;
	// begin inline asm
	shfl.sync.down.b32 %r92, %r93, %r99, %r140, %r141;
	// end inline asm
	// begin inline asm
	shfl.sync.down.b32 %r97, %r98, %r99, %r140, %r141;
	// end inline asm
	mov.b64 	%rd74, {%r92, %r97};
	mov.b64 	%fd129, %rd74;
	setp.gt.s32 	%p17, %r91, 30;
	add.f64 	%fd130, %fd378, %fd129;
	selp.f64 	%fd131, %fd378, %fd130, %p17;
	mov.b64 	%rd75, %fd131;
	mov.b64 	{%r103, %r108}, %rd75;
	mov.b32 	%r109, 2;
	// begin inline asm
	shfl.sync.down.b32 %r102, %r103, %r109, %r140, %r141;
	// end inline asm
	// begin inline asm
	shfl.sync.down.b32 %r107, %r108, %r109, %r140, %r141;
	// end inline asm
	mov.b64 	%rd76, {%r102, %r107};
	mov.b64 	%fd132, %rd76;
	setp.gt.s32 	%p18, %r91, 29;
	add.f64 	%fd133, %fd131, %fd132;
	selp.f64 	%fd134, %fd131, %fd133, %p18;
	mov.b64 	%rd77, %fd134;
	mov.b64 	{%r113, %r118}, %rd77;
	mov.b32 	%r119, 4;
	// begin inline asm
	shfl.sync.down.b32 %r112, %r113, %r119, %r140, %r141;
	// end inline asm
	// begin inline asm
	shfl.sync.down.b32 %r117, %r118, %r119, %r140, %r141;
	// end inline asm
	mov.b64 	%rd78, {%r112, %r117};
	mov.b64 	%fd135, %rd78;
	setp.gt.s32 	%p19, %r91, 27;
	add.f64 	%fd136, %fd134, %fd135;
	selp.f64 	%fd137, %fd134, %fd136, %p19;
	mov.b64 	%rd79, %fd137;
	mov.b64 	{%r123, %r128}, %rd79;
	mov.b32 	%r129, 8;
	// begin inline asm
	shfl.sync.down.b32 %r122, %r123, %r129, %r140, %r141;
	// end inline asm
	// begin inline asm
	shfl.sync.down.b32 %r127, %r128, %r129, %r140, %r141;
	// end inline asm
	mov.b64 	%rd80, {%r122, %r127};
	mov.b64 	%fd138, %rd80;
	setp.gt.s32 	%p20, %r91, 23;
	add.f64 	%fd139, %fd137, %fd138;
	selp.f64 	%fd140, %fd137, %fd139, %p20;
	mov.b64 	%rd81, %fd140;
	mov.b64 	{%r133, %r138}, %rd81;
	mov.b32 	%r139, 16;
	// begin inline asm
	shfl.sync.down.b32 %r132, %r133, %r139, %r140, %r141;
	// end inline asm
	// begin inline asm
	shfl.sync.down.b32 %r137, %r138, %r139, %r140, %r141;
	// end inline asm
	mov.b64 	%rd82, {%r132, %r137};
	mov.b64 	%fd141, %rd82;
	setp.gt.s32 	%p21, %r91, 15;
	add.f64 	%fd38, %fd140, %fd141;
	selp.f64 	%fd379, %fd140, %fd38, %p21;
	setp.ne.s32 	%p22, %r91, 0;
	@%p22 bra 	$L__BB4_48;
	shr.u32 	%r142, %r21, 2;
	and.b32  	%r143, %r142, 248;
	mov.u32 	%r144, _ZZN3cub18CUB_300001_SM_10006detail6reduce28DeviceReduceSingleTileKernelINS2_10policy_hubIdjN4cuda3std3__44plusIdEEE10Policy1000EN6thrust24THRUST_300001_SM_1000_NS6detail15normal_iteratorINSD_10device_ptrIdEEEEPdjS9_ddNS7_10__identityEEEvT0_T1_T2_T3_T4_T6_E12temp_storage;
	add.s32 	%r145, %r144, %r143;
	st.shared.f64 	[%r145+24], %fd38;
$L__BB4_48:
	bar.sync 	0;
	setp.ne.s32 	%p23, %r21, 0;
	@%p23 bra 	$L__BB4_50;
	ld.shared.f64 	%fd142, [_ZZN3cub18CUB_300001_SM_10006detail6reduce28DeviceReduceSingleTileKernelINS2_10policy_hubIdjN4cuda3std3__44plusIdEEE10Policy1000EN6thrust24THRUST_300001_SM_1000_NS6detail15normal_iteratorINSD_10device_ptrIdEEEEPdjS9_ddNS7_10__identityEEEvT0_T1_T2_T3_T4_T6_E12temp_storage+32];
	add.f64 	%fd143, %fd379, %fd142;
	ld.shared.f64 	%fd144, [_ZZN3cub18CUB_300001_SM_10006detail6reduce28DeviceReduceSingleTileKernelINS2_10policy_hubIdjN4cuda3std3__44plusIdEEE10Policy1000EN6thrust24THRUST_300001_SM_1000_NS6detail15normal_iteratorINSD_10device_ptrIdEEEEPdjS9_ddNS7_10__identityEEEvT0_T1_T2_T3_T4_T6_E12temp_storage+40];
	add.f64 	%fd145, %fd143, %fd144;
	ld.shared.f64 	%fd146, [_ZZN3cub18CUB_300001_SM_10006detail6reduce28DeviceReduceSingleTileKernelINS2_10policy_hubIdjN4cuda3std3__44plusIdEEE10Policy1000EN6thrust24THRUST_300001_SM_1000_NS6detail15normal_iteratorINSD_10device_ptrIdEEEEPdjS9_ddNS7_10__identityEEEvT0_T1_T2_T3_T4_T6_E12temp_storage+48];
	add.f64 	%fd147, %fd145, %fd146;
	ld.shared.f64 	%fd148, [_ZZN3cub18CUB_300001_SM_10006detail6reduce28DeviceReduceSingleTileKernelINS2_10policy_hubIdjN4cuda3std3__44plusIdEEE10Policy1000EN6thrust24THRUST_300001_SM_1000_NS6detail15normal_iteratorINSD_10device_ptrIdEEEEPdjS9_ddNS7_10__identityEEEvT0_T1_T2_T3_T4_T6_E12temp_storage+56];
	add.f64 	%fd149, %fd147, %fd148;
	ld.shared.f64 	%fd150, [_ZZN3cub18CUB_300001_SM_10006detail6reduce28DeviceReduceSingleTileKernelINS2_10policy_hubIdjN4cuda3std3__44plusIdEEE10Policy1000EN6thrust24THRUST_300001_SM_1000_NS6detail15normal_iteratorINSD_10device_ptrIdEEEEPdjS9_ddNS7_10__identityEEEvT0_T1_T2_T3_T4_T6_E12temp_storage+64];
	add.f64 	%fd151, %fd149, %fd150;
	ld.shared.f64 	%fd152, [_ZZN3cub18CUB_300001_SM_10006detail6reduce28DeviceReduceSingleTileKernelINS2_10policy_hubIdjN4cuda3std3__44plusIdEEE10Policy1000EN6thrust24THRUST_300001_SM_1000_NS6detail15normal_iteratorINSD_10device_ptrIdEEEEPdjS9_ddNS7_10__identityEEEvT0_T1_T2_T3_T4_T6_E12temp_storage+72];
	add.f64 	%fd153, %fd151, %fd152;
	ld.shared.f64 	%fd154, [_ZZN3cub18CUB_300001_SM_10006detail6reduce28DeviceReduceSingleTileKernelINS2_10policy_hubIdjN4cuda3std3__44plusIdEEE10Policy1000EN6thrust24THRUST_300001_SM_1000_NS6detail15normal_iteratorINSD_10device_ptrIdEEEEPdjS9_ddNS7_10__identityEEEvT0_T1_T2_T3_T4_T6_E12temp_storage+80];
	add.f64 	%fd155, %fd153, %fd154;
	ld.shared.f64 	%fd156, [_ZZN3cub18CUB_300001_SM_10006detail6reduce28DeviceReduceSingleTileKernelINS2_10policy_hubIdjN4cuda3std3__44plusIdEEE10Policy1000EN6thrust24THRUST_300001_SM_1000_NS6detail15normal_iteratorINSD_10device_ptrIdEEEEPdjS9_ddNS7_10__identityEEEvT0_T1_T2_T3_T4_T6_E12temp_storage+88];
	add.f64 	%fd157, %fd155, %fd156;
	ld.shared.f64 	%fd158, [_ZZN3cub18CUB_300001_SM_10006detail6reduce28DeviceReduceSingleTileKernelINS2_10policy_hubIdjN4cuda3std3__44plusIdEEE10Policy1000EN6thrust24THRUST_300001_SM_1000_NS6detail15normal_iteratorINSD_10device_ptrIdEEEEPdjS9_ddNS7_10__identityEEEvT0_T1_T2_T3_T4_T6_E12temp_storage+96];
	add.f64 	%fd159, %fd157, %fd158;
	ld.shared.f64 	%fd160, [_ZZN3cub18CUB_300001_SM_10006detail6reduce28DeviceReduceSingleTileKernelINS2_10policy_hubIdjN4cuda3std3__44plusIdEEE10Policy1000EN6thrust24THRUST_300001_SM_1000_NS6detail15normal_iteratorINSD_10device_ptrIdEEEEPdjS9_ddNS7_10__identityEEEvT0_T1_T2_T3_T4_T6_E12temp_storage+104];
	add.f64 	%fd161, %fd159, %fd160;
	ld.shared.f64 	%fd162, [_ZZN3cub18CUB_300001_SM_10006detail6reduce28DeviceReduceSingleTileKernelINS2_10policy_hubIdjN4cuda3std3__44plusIdEEE10Policy1000EN6thrust24THRUST_300001_SM_1000_NS6detail15normal_iteratorINSD_10device_ptrIdEEEEPdjS9_ddNS7_10__identityEEEvT0_T1_T2_T3_T4_T6_E12temp_storage+112];
	add.f64 	%fd163, %fd161, %fd162;
	ld.shared.f64 	%fd164, [_ZZN3cub18CUB_300001_SM_10006detail6reduce28DeviceReduceSingleTileKernelINS2_10policy_hubIdjN4cuda3std3__44plusIdEEE10Policy1000EN6thrust24THRUST_300001_SM_1000_NS6detail15normal_iteratorINSD_10device_ptrIdEEEEPdjS9_ddNS7_10__identityEEEvT0_T1_T2_T3_T4_T6_E12temp_storage+120];
	add.f64 	%fd165, %fd163, %fd164;
	ld.shared.f64 	%fd166, [_ZZN3cub18CUB_300001_SM_10006detail6reduce28DeviceReduceSingleTileKernelINS2_10policy_hubIdjN4cuda3std3__44plusIdEEE10Policy1000EN6thrust24THRUST_300001_SM_1000_NS6detail15normal_iteratorINSD_10device_ptrIdEEEEPdjS9_ddNS7_10__identityEEEvT0_T1_T2_T3_T4_T6_E12temp_storage+128];
	add.f64 	%fd167, %fd165, %fd166;
	ld.shared.f64 	%fd168, [_ZZN3cub18CUB_300001_SM_10006detail6reduce28DeviceReduceSingleTileKernelINS2_10policy_hubIdjN4cuda3std3__44plusIdEEE10Policy1000EN6thrust24THRUST_300001_SM_1000_NS6detail15normal_iteratorINSD_10device_ptrIdEEEEPdjS9_ddNS7_10__identityEEEvT0_T1_T2_T3_T4_T6_E12temp_storage+136];
	add.f64 	%fd169, %fd167, %fd168;
	ld.shared.f64 	%fd170, [_ZZN3cub18CUB_300001_SM_10006detail6reduce28DeviceReduceSingleTileKernelINS2_10policy_hubIdjN4cuda3std3__44plusIdEEE10Policy1000EN6thrust24THRUST_300001_SM_1000_NS6detail15normal_iteratorINSD_10device_ptrIdEEEEPdjS9_ddNS7_10__identityEEEvT0_T1_T2_T3_T4_T6_E12temp_storage+144];
	add.f64 	%fd171, %fd169, %fd170;
	ld.shared.f64 	%fd172, [_ZZN3cub18CUB_300001_SM_10006detail6reduce28DeviceReduceSingleTileKernelINS2_10policy_hubIdjN4cuda3std3__44plusIdEEE10Policy1000EN6thrust24THRUST_300001_SM_1000_NS6detail15normal_iteratorINSD_10device_ptrIdEEEEPdjS9_ddNS7_10__identityEEEvT0_T1_T2_T3_T4_T6_E12temp_storage+152];
	add.f64 	%fd173, %fd171, %fd172;
	ld.shared.f64 	%fd174, [_ZZN3cub18CUB_300001_SM_10006detail6reduce28DeviceReduceSingleTileKernelINS2_10policy_hubIdjN4cuda3std3__44plusIdEEE10Policy1000EN6thrust24THRUST_300001_SM_1000_NS6detail15normal_iteratorINSD_10device_ptrIdEEEEPdjS9_ddNS7_10__identityEEEvT0_T1_T2_T3_T4_T6_E12temp_storage+160];
	add.f64 	%fd175, %fd173, %fd174;
	ld.shared.f64 	%fd176, [_ZZN3cub18CUB_300001_SM_10006detail6reduce28DeviceReduceSingleTileKernelINS2_10policy_hubIdjN4cuda3std3__44plusIdEEE10Policy1000EN6thrust24THRUST_300001_SM_1000_NS6detail15normal_iteratorINSD_10device_ptrIdEEEEPdjS9_ddNS7_10__identityEEEvT0_T1_T2_T3_T4_T6_E12temp_storage+168];
	add.f64 	%fd177, %fd175, %fd176;
	ld.shared.f64 	%fd178, [_ZZN3cub18CUB_300001_SM_10006detail6reduce28DeviceReduceSingleTileKernelINS2_10policy_hubIdjN4cuda3std3__44plusIdEEE10Policy1000EN6thrust24THRUST_300001_SM_1000_NS6detail15normal_iteratorINSD_10device_ptrIdEEEEPdjS9_ddNS7_10__identityEEEvT0_T1_T2_T3_T4_T6_E12temp_storage+176];
	add.f64 	%fd379, %fd177, %fd178;
$L__BB4_50:
	mov.u32 	%r269, %tid.x;
	setp.ne.s32 	%p69, %r269, 0;
	@%p69 bra 	$L__BB4_52;
	add.f64 	%fd357, %fd42, %fd379;
	st.global.f64 	[%rd1], %fd357;
$L__BB4_52:
	ret;

}
	// .globl	_ZN3cub18CUB_300001_SM_10006detail6reduce18DeviceReduceKernelINS2_10policy_hubIdjN4cuda3std3__44plusIdEEE10Policy1000EN6thrust24THRUST_300001_SM_1000_NS6detail15normal_iteratorINSD_10device_ptrIdEEEEjS9_dNS7_10__identityEEEvT0_PT3_T1_NS0_13GridEvenShareISN_EET2_T4_
.visible .entry _ZN3cub18CUB_300001_SM_10006detail6reduce18DeviceReduceKernelINS2_10policy_hubIdjN4cuda3std3__44plusIdEEE10Policy1000EN6thrust24THRUST_300001_SM_1000_NS6detail15normal_iteratorINSD_10device_ptrIdEEEEjS9_dNS7_10__identityEEEvT0_PT3_T1_NS0_13GridEvenShareISN_EET2_T4_(
	.param .align 8 .b8 _ZN3cub18CUB_300001_SM_10006detail6reduce18DeviceReduceKernelINS2_10policy_hubIdjN4cuda3std3__44plusIdEEE10Policy1000EN6thrust24THRUST_300001_SM_1000_NS6detail15normal_iteratorINSD_10device_ptrIdEEEEjS9_dNS7_10__identityEEEvT0_PT3_T1_NS0_13GridEvenShareISN_EET2_T4__param_0[8],
	.param .u64 .ptr .align 1 _ZN3cub18CUB_300001_SM_10006detail6reduce18DeviceReduceKernelINS2_10policy_hubIdjN4cuda3std3__44plusIdEEE10Policy1000EN6thrust24THRUST_300001_SM_1000_NS6detail15normal_iteratorINSD_10device_ptrIdEEEEjS9_dNS7_10__identityEEEvT0_PT3_T1_NS0_13GridEvenShareISN_EET2_T4__param_1,
	.param .u32 _ZN3cub18CUB_300001_SM_10006detail6reduce18DeviceReduceKernelINS2_10policy_hubIdjN4cuda3std3__44plusIdEEE10Policy1000EN6thrust24THRUST_300001_SM_1000_NS6detail15normal_iteratorINSD_10device_ptrIdEEEEjS9_dNS7_10__identityEEEvT0_PT3_T1_NS0_13GridEvenShareISN_EET2_T4__param_2,
	.param .align 4 .b8 _ZN3cub18CUB_300001_SM_10006detail6reduce18DeviceReduceKernelINS2_10policy_hubIdjN4cuda3std3__44plusIdEEE10Policy1000EN6thrust24THRUST_300001_SM_1000_NS6detail15normal_iteratorINSD_10device_ptrIdEEEEjS9_dNS7_10__identityEEEvT0_PT3_T1_NS0_13GridEvenShareISN_EET2_T4__param_3[40],
	.param .align 1 .b8 _ZN3cub18CUB_300001_SM_10006detail6reduce18DeviceReduceKernelINS2_10policy_hubIdjN4cuda3std3__44plusIdEEE10Policy1000EN6thrust24THRUST_300001_SM_1000_NS6detail15normal_iteratorINSD_10device_ptrIdEEEEjS9_dNS7_10__identityEEEvT0_PT3_T1_NS0_13GridEvenShareISN_EET2_T4__param_4[1],
	.param .align 1 .b8 _ZN3cub18CUB_300001_SM_10006detail6reduce18DeviceReduceKernelINS2_10policy_hubIdjN4cuda3std3__44plusIdEEE10Policy1000EN6thrust24THRUST_300001_SM_1000_NS6detail15normal_iteratorINSD_10device_ptrIdEEEEjS9_dNS7_10__identityEEEvT0_PT3_T1_NS0_13GridEvenShareISN_EET2_T4__param_5[1]
)
.maxntid 640
{
	.reg .pred 	%p<69>;
	.reg .b16 	%rs<4>;
	.reg .b32 	%r<356>;
	.reg .b64 	%rd<160>;
	.reg .b64 	%fd<376>;
	// demoted variable
	.shared .align 8 .b8 _ZZN3cub18CUB_300001_SM_10006detail6reduce18DeviceReduceKernelINS2_10policy_hubIdjN4cuda3std3__44plusIdEEE10Policy1000EN6thrust24THRUST_300001_SM_1000_NS6detail15normal_iteratorINSD_10device_ptrIdEEEEjS9_dNS7_10__identityEEEvT0_PT3_T1_NS0_13GridEvenShareISN_EET2_T4_E12temp_storage[192];
	ld.param.u32 	%r1, [_ZN3cub18CUB_300001_SM_10006detail6reduce18DeviceReduceKernelINS2_10policy_hubIdjN4cuda3std3__44plusIdEEE10Policy1000EN6thrust24THRUST_300001_SM_1000_NS6detail15normal_iteratorINSD_10device_ptrIdEEEEjS9_dNS7_10__identityEEEvT0_PT3_T1_NS0_13GridEvenShareISN_EET2_T4__param_3+20];
	ld.param.u32 	%r2, [_ZN3cub18CUB_300001_SM_10006detail6reduce18DeviceReduceKernelINS2_10policy_hubIdjN4cuda3std3__44plusIdEEE10Policy1000EN6thrust24THRUST_300001_SM_1000_NS6detail15normal_iteratorINSD_10device_ptrIdEEEEjS9_dNS7_10__identityEEEvT0_PT3_T1_NS0_13GridEvenShareISN_EET2_T4__param_3+24];
	ld.param.u64 	%rd3, [_ZN3cub18CUB_300001_SM_10006detail6reduce18DeviceReduceKernelINS2_10policy_hubIdjN4cuda3std3__44plusIdEEE10Policy1000EN6thrust24THRUST_300001_SM_1000_NS6detail15normal_iteratorINSD_10device_ptrIdEEEEjS9_dNS7_10__identityEEEvT0_PT3_T1_NS0_13GridEvenShareISN_EET2_T4__param_0];
	cvta.to.global.u64 	%rd1, %rd3;
	mov.u32 	%r3, %ctaid.x;
	mul.lo.s32 	%r4, %r2, 5120;
	mul.lo.s32 	%r347, %r3, 5120;
	sub.s32 	%r6, %r1, %r347;
	setp.gt.u32 	%p1, %r6, 5119;
	@%p1 bra 	$L__BB5_26;
	mov.u32 	%r7, %tid.x;
	setp.ge.u32 	%p23, %r7, %r6;
	mov.f64 	%fd364, 0d0000000000000000;
	mov.u32 	%r338, %r7;
	@%p23 bra 	$L__BB5_3;
	add.s32 	%r181, %r347, %r7;
	mul.wide.u32 	%rd76, %r181, 8;
	add.s64 	%rd77, %rd1, %rd76;
	ld.global.f64 	%fd364, [%rd77];
	add.s32 	%r338, %r7, 640;
$L__BB5_3:
	setp.ge.u32 	%p24, %r338, %r6;
	@%p24 bra 	$L__BB5_17;
	not.b32 	%r182, %r338;
	add.s32 	%r183, %r1, %r182;
	sub.s32 	%r184, %r183, %r347;
	mul.hi.u32 	%r185, %r184, -858993459;
	shr.u32 	%r186, %r185, 9;
	add.s32 	%r10, %r186, 1;
	and.b32  	%r11, %r10, 15;
	setp.lt.u32 	%p25, %r184, 9600;
	@%p25 bra 	$L__BB5_8;
	add.s32 	%r337, %r338, 5120;
	add.s32 	%r336, %r338, %r347;
	and.b32  	%r187, %r10, 16777200;
	neg.s32 	%r335, %r187;
$L__BB5_6:
	.pragma "nounroll";
	mul.wide.u32 	%rd78, %r336, 8;
	add.s64 	%rd79, %rd1, %rd78;
	ld.global.f64 	%fd179, [%rd79];
	add.f64 	%fd180, %fd364, %fd179;
	add.s32 	%r188, %r336, 640;
	mul.wide.u32 	%rd80, %r188, 8;
	add.s64 	%rd81, %rd1, %rd80;
	ld.global.f64 	%fd181, [%rd81];
	add.f64 	%fd182, %fd180, %fd181;
	add.s32 	%r189, %r336, 1280;
	mul.wide.u32 	%rd82, %r189, 8;
	add.s64 	%rd83, %rd1, %rd82;
	ld.global.f64 	%fd183, [%rd83];
	add.f64 	%fd184, %fd182, %fd183;
	add.s32 	%r190, %r336, 1920;
	mul.wide.u32 	%rd84, %r190, 8;
	add.s64 	%rd85, %rd1, %rd84;
	ld.global.f64 	%fd185, [%rd85];
	add.f64 	%fd186, %fd184, %fd185;
	add.s32 	%r191, %r336, 2560;
	mul.wide.u32 	%rd86, %r191, 8;
	add.s64 	%rd87, %rd1, %rd86;
	ld.global.f64 	%fd187, [%rd87];
	add.f64 	%fd188, %fd186, %fd187;
	add.s32 	%r192, %r336, 3200;
	mul.wide.u32 	%rd88, %r192, 8;
	add.s64 	%rd89, %rd1, %rd88;
	ld.global.f64 	%fd189, [%rd89];
	add.f64 	%fd190, %fd188, %fd189;
	add.s32 	%r193, %r336, 3840;
	mul.wide.u32 	%rd90, %r193, 8;
	add.s64 	%rd91, %rd1, %rd90;
	ld.global.f64 	%fd191, [%rd91];
	add.f64 	%fd192, %fd190, %fd191;
	add.s32 	%r194, %r336, 4480;
	mul.wide.u32 	%rd92, %r194, 8;
	add.s64 	%rd93, %rd1, %rd92;
	ld.global.f64 	%fd193, [%rd93];
	add.f64 	%fd194, %fd192, %fd193;
	add.s32 	%r195, %r336, 5120;
	mul.wide.u32 	%rd94, %r195, 8;
	add.s64 	%rd95, %rd1, %rd94;
	ld.global.f64 	%fd195, [%rd95];
	add.f64 	%fd196, %fd194, %fd195;
	add.s32 	%r196, %r336, 5760;
	mul.wide.u32 	%rd96, %r196, 8;
	add.s64 	%rd97, %rd1, %rd96;
	ld.global.f64 	%fd197, [%rd97];
	add.f64 	%fd198, %fd196, %fd197;
	add.s32 	%r197, %r336, 6400;
	mul.wide.u32 	%rd98, %r197, 8;
	add.s64 	%rd99, %rd1, %rd98;
	ld.global.f64 	%fd199, [%rd99];
	add.f64 	%fd200, %fd198, %fd199;
	add.s32 	%r198, %r336, 7040;
	mul.wide.u32 	%rd100, %r198, 8;
	add.s64 	%rd101, %rd1, %rd100;
	ld.global.f64 	%fd201, [%rd101];
	add.f64 	%fd202, %fd200, %fd201;
	add.s32 	%r199, %r336, 7680;
	mul.wide.u32 	%rd102, %r199, 8;
	add.s64 	%rd103, %rd1, %rd102;
	ld.global.f64 	%fd203, [%rd103];
	add.f64 	%fd204, %fd202, %fd203;
	add.s32 	%r200, %r336, 8320;
	mul.wide.u32 	%rd104, %r200, 8;
	add.s64 	%rd105, %rd1, %rd104;
	ld.global.f64 	%fd205, [%rd105];
	add.f64 	%fd206, %fd204, %fd205;
	add.s32 	%r201, %r336, 8960;
	mul.wide.u32 	%rd106, %r201, 8;
	add.s64 	%rd107, %rd1, %rd106;
	ld.global.f64 	%fd207, [%rd107];
	add.f64 	%fd208, %fd206, %fd207;
	add.s32 	%r202, %r336, 9600;
	mul.wide.u32 	%rd108, %r202, 8;
	add.s64 	%rd109, %rd1, %rd108;
	ld.global.f64 	%fd209, [%rd109];
	add.f64 	%fd364, %fd208, %fd209;
	add.s32 	%r337, %r337, 10240;
	add.s32 	%r336, %r336, 10240;
	add.s32 	%r335, %r335, 16;
	setp.ne.s32 	%p26, %r335, 0;
	@%p26 bra 	$L__BB5_6;
	add.s32 	%r338, %r337, -5120;
$L__BB5_8:
	setp.eq.s32 	%p27, %r11, 0;
	@%p27 bra 	$L__BB5_17;
	and.b32  	%r23, %r10, 7;
	setp.lt.u32 	%p28, %r11, 8;
	@%p28 bra 	$L__BB5_11;
	add.s32 	%r203, %r338, %r347;
	mul.wide.u32 	%rd110, %r203, 8;
	add.s64 	%rd111, %rd1, %rd110;
	ld.global.f64 	%fd211, [%rd111];
	add.f64 	%fd212, %fd364, %fd211;
	add.s32 	%r204, %r203, 640;
	mul.wide.u32 	%rd112, %r204, 8;
	add.s64 	%rd113, %rd1, %rd112;
	ld.global.f64 	%fd213, [%rd113];
	add.f64 	%fd214, %fd212, %fd213;
	add.s32 	%r205, %r203, 1280;
	mul.wide.u32 	%rd114, %r205, 8;
	add.s64 	%rd115, %rd1, %rd114;
	ld.global.f64 	%fd215, [%rd115];
	add.f64 	%fd216, %fd214, %fd215;
	add.s32 	%r206, %r203, 1920;
	mul.wide.u32 	%rd116, %r206, 8;
	add.s64 	%rd117, %rd1, %rd116;
	ld.global.f64 	%fd217, [%rd117];
	add.f64 	%fd218, %fd216, %fd217;
	add.s32 	%r207, %r203, 2560;
	mul.wide.u32 	%rd118, %r207, 8;
	add.s64 	%rd119, %rd1, %rd118;
	ld.global.f64 	%fd219, [%rd119];
	add.f64 	%fd220, %fd218, %fd219;
	add.s32 	%r208, %r203, 3200;
	mul.wide.u32 	%rd120, %r208, 8;
	add.s64 	%rd121, %rd1, %rd120;
	ld.global.f64 	%fd221, [%rd121];
	add.f64 	%fd222, %fd220, %fd221;
	add.s32 	%r209, %r203, 3840;
	mul.wide.u32 	%rd122, %r209, 8;
	add.s64 	%rd123, %rd1, %rd122;
	ld.global.f64 	%fd223, [%rd123];
	add.f64 	%fd224, %fd222, %fd223;
	add.s32 	%r210, %r203, 4480;
	mul.wide.u32 	%rd124, %r210, 8;
	add.s64 	%rd125, %rd1, %rd124;
	ld.global.f64 	%fd225, [%rd125];
	add.f64 	%fd364, %fd224, %fd225;
	add.s32 	%r338, %r338, 5120;
$L__BB5_11:
	setp.eq.s32 	%p29, %r23, 0;
	@%p29 bra 	$L__BB5_17;
	and.b32  	%r26, %r10, 3;
	setp.lt.u32 	%p30, %r23, 4;
	@%p30 bra 	$L__BB5_14;
	add.s32 	%r211, %r338, %r347;
	mul.wide.u32 	%rd126, %r211, 8;
	add.s64 	%rd127, %rd1, %rd126;
	ld.global.f64 	%fd227, [%rd127];
	add.f64 	%fd228, %fd364, %fd227;
	add.s32 	%r212, %r211, 640;
	mul.wide.u32 	%rd128, %r212, 8;
	add.s64 	%rd129, %rd1, %rd128;
	ld.global.f64 	%fd229, [%rd129];
	add.f64 	%fd230, %fd228, %fd229;
	add.s32 	%r213, %r211, 1280;
	mul.wide.u32 	%rd130, %r213, 8;
	add.s64 	%rd131, %rd1, %rd130;
	ld.global.f64 	%fd231, [%rd131];
	add.f64 	%fd232, %fd230, %fd231;
	add.s32 	%r214, %r211, 1920;
	mul.wide.u32 	%rd132, %r214, 8;
	add.s64 	%rd133, %rd1, %rd132;
	ld.global.f64 	%fd233, [%rd133];
	add.f64 	%fd364, %fd232, %fd233;
	add.s32 	%r338, %r338, 2560;
$L__BB5_14:
	setp.eq.s32 	%p31, %r26, 0;
	@%p31 bra 	$L__BB5_17;
	add.s32 	%r342, %r338, %r347;
	neg.s32 	%r341, %r26;
$L__BB5_16:
	.pragma "nounroll";
	mul.wide.u32 	%rd134, %r342, 8;
	add.s64 	%rd135, %rd1, %rd134;
	ld.global.f64 	%fd234, [%rd135];
	add.f64 	%fd364, %fd364, %fd234;
	add.s32 	%r342, %r342, 640;
	add.s32 	%r341, %r341, 1;
	setp.ne.s32 	%p32, %r341, 0;
	@%p32 bra 	$L__BB5_16;
$L__BB5_17:
	setp.lt.u32 	%p33, %r6, 640;
	@%p33 bra 	$L__BB5_22;
	// begin inline asm
	mov.u32 %r278, %laneid;
	// end inline asm
	mov.b64 	%rd146, %fd364;
	mov.b64 	{%r280, %r285}, %rd146;
	mov.b32 	%r286, 1;
	mov.b32 	%r327, 31;
	mov.b32 	%r328, -1;
	// begin inline asm
	shfl.sync.down.b32 %r279, %r280, %r286, %r327, %r328;
	// end inline asm
	// begin inline asm
	shfl.sync.down.b32 %r284, %r285, %r286, %r327, %r328;
	// end inline asm
	mov.b64 	%rd147, {%r279, %r284};
	mov.b64 	%fd305, %rd147;
	setp.gt.s32 	%p61, %r278, 30;
	add.f64 	%fd306, %fd364, %fd305;
	selp.f64 	%fd307, %fd364, %fd306, %p61;
	mov.b64 	%rd148, %fd307;
	mov.b64 	{%r290, %r295}, %rd148;
	mov.b32 	%r296, 2;
	// begin inline asm
	shfl.sync.down.b32 %r289, %r290, %r296, %r327, %r328;
	// end inline asm
	// begin inline asm
	shfl.sync.down.b32 %r294, %r295, %r296, %r327, %r328;
	// end inline asm
	mov.b64 	%rd149, {%r289, %r294};
	mov.b64 	%fd308, %rd149;
	setp.gt.s32 	%p62, %r278, 29;
	add.f64 	%fd309, %fd307, %fd308;
	selp.f64 	%fd310, %fd307, %fd309, %p62;
	mov.b64 	%rd150, %fd310;
	mov.b64 	{%r300, %r305}, %rd150;
	mov.b32 	%r306, 4;
	// begin inline asm
	shfl.sync.down.b32 %r299, %r300, %r306, %r327, %r328;
	// end inline asm
	// begin inline asm
	shfl.sync.down.b32 %r304, %r305, %r306, %r327, %r328;
	// end inline asm
	mov.b64 	%rd151, {%r299, %r304};
	mov.b64 	%fd311, %rd151;
	setp.gt.s32 	%p63, %r278, 27;
	add.f64 	%fd312, %fd310, %fd311;
	selp.f64 	%fd313, %fd310, %fd312, %p63;
	mov.b64 	%rd152, %fd313;
	mov.b64 	{%r310, %r315}, %rd152;
	mov.b32 	%r316, 8;
	// begin inline asm
	shfl.sync.down.b32 %r309, %r310, %r316, %r327, %r328;
	// end inline asm
	// begin inline asm
	shfl.sync.down.b32 %r314, %r315, %r316, %r327, %r328;
	// end inline asm
	mov.b64 	%rd153, {%r309, %r314};
	mov.b64 	%fd314, %rd153;
	setp.gt.s32 	%p64, %r278, 23;
	add.f64 	%fd315, %fd313, %fd314;
	selp.f64 	%fd316, %fd313, %fd315, %p64;
	mov.b64 	%rd154, %fd316;
	mov.b64 	{%r320, %r325}, %rd154;
	mov.b32 	%r326, 16;
	// begin inline asm
	shfl.sync.down.b32 %r319, %r320, %r326, %r327, %r328;
	// end inline asm
	// begin inline asm
	shfl.sync.down.b32 %r324, %r325, %r326, %r327, %r328;
	// end inline asm
	mov.b64 	%rd155, {%r319, %r324};
	mov.b64 	%fd317, %rd155;
	setp.gt.s32 	%p65, %r278, 15;
	add.f64 	%fd16, %fd316, %fd317;
	selp.f64 	%fd375, %fd316, %fd16, %p65;
	setp.ne.s32 	%p66, %r278, 0;
	@%p66 bra 	$L__BB5_20;
	shr.u32 	%r329, %r7, 2;
	and.b32  	%r330, %r329, 248;
	mov.u32 	%r331, _ZZN3cub18CUB_300001_SM_10006detail6reduce18DeviceReduceKernelINS2_10policy_hubIdjN4cuda3std3__44plusIdEEE10Policy1000EN6thrust24THRUST_300001_SM_1000_NS6detail15normal_iteratorINSD_10device_ptrIdEEEEjS9_dNS7_10__identityEEEvT0_PT3_T1_NS0_13GridEvenShareISN_EET2_T4_E12temp_storage;
	add.s32 	%r332, %r331, %r330;
	st.shared.f64 	[%r332+24], %fd16;
$L__BB5_20:
	bar.sync 	0;
	setp.ne.s32 	%p67, %r7, 0;
	@%p67 bra 	$L__BB5_48;
	ld.shared.f64 	%fd318, [_ZZN3cub18CUB_300001_SM_10006detail6reduce18DeviceReduceKernelINS2_10policy_hubIdjN4cuda3std3__44plusIdEEE10Policy1000EN6thrust24THRUST_300001_SM_1000_NS6detail15normal_iteratorINSD_10device_ptrIdEEEEjS9_dNS7_10__identityEEEvT0_PT3_T1_NS0_13GridEvenShareISN_EET2_T4_E12temp_storage+32];
	add.f64 	%fd319, %fd375, %fd318;
	ld.shared.f64 	%fd320, [_ZZN3cub18CUB_300001_SM_10006detail6reduce18DeviceReduceKernelINS2_10policy_hubIdjN4cuda3std3__44plusIdEEE10Policy1000EN6thrust24THRUST_300001_SM_1000_NS6detail15normal_iteratorINSD_10device_ptrIdEEEEjS9_dNS7_10__identityEEEvT0_PT3_T1_NS0_13GridEvenShareISN_EET2_T4_E12temp_storage+40];
	add.f64 	%fd321, %fd319, %fd320;
	ld.shared.f64 	%fd322, [_ZZN3cub18CUB_300001_SM_10006detail6reduce18DeviceReduceKernelINS2_10policy_hubIdjN4cuda3std3__44plusIdEEE10Policy1000EN6thrust24THRUST_300001_SM_1000_NS6detail15normal_iteratorINSD_10device_ptrIdEEEEjS9_dNS7_10__identityEEEvT0_PT3_T1_NS0_13GridEvenShareISN_EET2_T4_E12temp_storage+48];
	add.f64 	%fd323, %fd321, %fd322;
	ld.shared.f64 	%fd324, [_ZZN3cub18CUB_300001_SM_10006detail6reduce18DeviceReduceKernelINS2_10policy_hubIdjN4cuda3std3__44plusIdEEE10Policy1000EN6thrust24THRUST_300001_SM_1000_NS6detail15normal_iteratorINSD_10device_ptrIdEEEEjS9_dNS7_10__identityEEEvT0_PT3_T1_NS0_13GridEvenShareISN_EET2_T4_E12temp_storage+56];
	add.f64 	%fd325, %fd323, %fd324;
	ld.shared.f64 	%fd326, [_ZZN3cub18CUB_300001_SM_10006detail6reduce18DeviceReduceKernelINS2_10policy_hubIdjN4cuda3std3__44plusIdEEE10Policy1000EN6thrust24THRUST_300001_SM_1000_NS6detail15normal_iteratorINSD_10device_ptrIdEEEEjS9_dNS7_10__identityEEEvT0_PT3_T1_NS0_13GridEvenShareISN_EET2_T4_E12temp_storage+64];
	add.f64 	%fd327, %fd325, %fd326;
	ld.shared.f64 	%fd328, [_ZZN3cub18CUB_300001_SM_10006detail6reduce18DeviceReduceKernelINS2_10policy_hubIdjN4cuda3std3__44plusIdEEE10Policy1000EN6thrust24THRUST_300001_SM_1000_NS6detail15normal_iteratorINSD_10device_ptrIdEEEEjS9_dNS7_10__identityEEEvT0_PT3_T1_NS0_13GridEvenShareISN_EET2_T4_E12temp_storage+72];
	add.f64 	%fd329, %fd327, %fd328;
	ld.shared.f64 	%fd330, [_ZZN3cub18CUB_300001_SM_10006detail6reduce18DeviceReduceKernelINS2_10policy_hubIdjN4cuda3std3__44plusIdEEE10Policy1000EN6thrust24THRUST_300001_SM_1000_NS6detail15normal_iteratorINSD_10device_ptrIdEEEEjS9_dNS7_10__identityEEEvT0_PT3_T1_NS0_13GridEvenShareISN_EET2_T4_E12temp_storage+80];
	add.f64 	%fd331, %fd329, %fd330;
	ld.shared.f64 	%fd332, [_ZZN3cub18CUB_300001_SM_10006detail6reduce18DeviceReduceKernelINS2_10policy_hubIdjN4cuda3std3__44plusIdEEE10Policy1000EN6thrust24THRUST_300001_SM_1000_NS6detail15normal_iteratorINSD_10device_ptrIdEEEEjS9_dNS7_10__identityEEEvT0_PT3_T1_NS0_13GridEvenShareISN_EET2_T4_E12temp_storage+88];
	add.f64 	%fd333, %fd331, %fd332;
	ld.shared.f64 	%fd334, [_ZZN3cub18CUB_300001_SM_10006detail6reduce18DeviceReduceKernelINS2_10policy_hubIdjN4cuda3std3__44plusIdEEE10Policy1000EN6thrust24THRUST_300001_SM_1000_NS6detail15normal_iteratorINSD_10device_ptrIdEEEEjS9_dNS7_10__identityEEEvT0_PT3_T1_NS0_13GridEvenShareISN_EET2_T4_E12temp_storage+96];
	add.f64 	%fd335, %fd333, %fd334;
	ld.shared.f64 	%fd336, [_ZZN3cub18CUB_300001_SM_10006detail6reduce18DeviceReduceKernelINS2_10policy_hubIdjN4cuda3std3__44plusIdEEE10Policy1000EN6thrust24THRUST_300001_SM_1000_NS6detail15normal_iteratorINSD_10device_ptrIdEEEEjS9_dNS7_10__identityEEEvT0_PT3_T1_NS0_13GridEvenShareISN_EET2_T4_E12temp_storage+104];
	add.f64 	%fd337, %fd335, %fd336;
	ld.shared.f64 	%fd338, [_ZZN3cub18CUB_300001_SM_10006detail6reduce18DeviceReduceKernelINS2_10policy_hubIdjN4cuda3std3__44plusIdEEE10Policy1000EN6thrust24THRUST_300001_SM_1000_NS6detail15normal_iteratorINSD_10device_ptrIdEEEEjS9_dNS7_10__identityEEEvT0_PT3_T1_NS0_13GridEvenShareISN_EET2_T4_E12temp_storage+112];
	add.f64 	%fd339, %fd337, %fd338;
	ld.shared.f64 	%fd340, [_ZZN3cub18CUB_300001_SM_10006detail6reduce18DeviceReduceKernelINS2_10policy_hubIdjN4cuda3std3__44plusIdEEE10Policy1000EN6thrust24THRUST_300001_SM_1000_NS6detail15normal_iteratorINSD_10device_ptrIdEEEEjS9_dNS7_10__identityEEEvT0_PT3_T1_NS0_13GridEvenShareISN_EET2_T4_E12temp_storage+120];
	add.f64 	%fd341, %fd339, %fd340;
	ld.shared.f64 	%fd342, [_ZZN3cub18CUB_300001_SM_10006detail6reduce18DeviceReduceKernelINS2_10policy_hubIdjN4cuda3std3__44plusIdEEE10Policy1000EN6thrust24THRUST_300001_SM_1000_NS6detail15normal_iteratorINSD_10device_ptrIdEEEEjS9_dNS7_10__identityEEEvT0_PT3_T1_NS0_13GridEvenShareISN_EET2_T4_E12temp_storage+128];
	add.f64 	%fd343, %fd341, %fd342;
	ld.shared.f64 	%fd344, [_ZZN3cub18CUB_300001_SM_10006detail6reduce18DeviceReduceKernelINS2_10policy_hubIdjN4cuda3std3__44plusIdEEE10Policy1000EN6thrust24THRUST_300001_SM_1000_NS6detail15normal_iteratorINSD_10device_ptrIdEEEEjS9_dNS7_10__identityEEEvT0_PT3_T1_NS0_13GridEvenShareISN_EET2_T4_E12temp_storage+136];
	add.f64 	%fd345, %fd343, %fd344;
	ld.shared.f64 	%fd346, [_ZZN3cub18CUB_300001_SM_10006detail6reduce18DeviceReduceKernelINS2_10policy_hubIdjN4cuda3std3__44plusIdEEE10Policy1000EN6thrust24THRUST_300001_SM_1000_NS6detail15normal_iteratorINSD_10device_ptrIdEEEEjS9_dNS7_10__identityEEEvT0_PT3_T1_NS0_13GridEvenShareISN_EET2_T4_E12temp_storage+144];
	add.f64 	%fd347, %fd345, %fd346;
	ld.shared.f64 	%fd348, [_ZZN3cub18CUB_300001_SM_10006detail6reduce18DeviceReduceKernelINS2_10policy_hubIdjN4cuda3std3__44plusIdEEE10Policy1000EN6thrust24THRUST_300001_SM_1000_NS6detail15normal_iteratorINSD_10device_ptrIdEEEEjS9_dNS7_10__identityEEEvT0_PT3_T1_NS0_13GridEvenShareISN_EET2_T4_E12temp_storage+152];
	add.f64 	%fd349, %fd347, %fd348;
	ld.shared.f64 	%fd350, [_ZZN3cub18CUB_300001_SM_10006detail6reduce18DeviceReduceKernelINS2_10policy_hubIdjN4cuda3std3__44plusIdEEE10Policy1000EN6thrust24THRUST_300001_SM_1000_NS6detail15normal_iteratorINSD_10device_ptrIdEEEEjS9_dNS7_10__identityEEEvT0_PT3_T1_NS0_13GridEvenShareISN_EET2_T4_E12temp_storage+160];
	add.f64 	%fd351, %fd349, %fd350;
	ld.shared.f64 	%fd352, [_ZZN3cub18CUB_300001_SM_10006detail6reduce18DeviceReduceKernelINS2_10policy_hubIdjN4cuda3std3__44plusIdEEE10Policy1000EN6thrust24THRUST_300001_SM_1000_NS6detail15normal_iteratorINSD_10device_ptrIdEEEEjS9_dNS7_10__identityEEEvT0_PT3_T1_NS0_13GridEvenShareISN_EET2_T4_E12temp_storage+168];
	add.f64 	%fd353, %fd351, %fd352;
	ld.shared.f64 	%fd354, [_ZZN3cub18CUB_300001_SM_10006detail6reduce18DeviceReduceKernelINS2_10policy_hubIdjN4cuda3std3__44plusIdEEE10Policy1000EN6thrust24THRUST_300001_SM_1000_NS6detail15normal_iteratorINSD_10device_ptrIdEEEEjS9_dNS7_10__identityEEEvT0_PT3_T1_NS0_13GridEvenShareISN_EET2_T4_E12temp_storage+176];
	add.f64 	%fd375, %fd353, %fd354;
	bra.uni 	$L__BB5_48;
$L__BB5_22:
	// begin inline asm
	mov.u32 %r215, %laneid;
	// end inline asm
	and.b32  	%r266, %r7, 992;
	add.s32 	%r267, %r266, 32;
	setp.gt.u32 	%p34, %r267, %r6;
	not.b32 	%r268, %r266;
	add.s32 	%r269, %r6, %r268;
	selp.b32 	%r264, %r269, 31, %p34;
	mov.b64 	%rd136, %fd364;
	mov.b64 	{%r217, %r222}, %rd136;
	mov.b32 	%r223, 1;
	mov.b32 	%r265, -1;
	// begin inline asm
	shfl.sync.down.b32 %r216, %r217, %r223, %r264, %r265;
	// end inline asm
	// begin inline asm
	shfl.sync.down.b32 %r221, %r222, %r223, %r264, %r265;
	// end inline asm
	mov.b64 	%rd137, {%r216, %r221};
	mov.b64 	%fd235, %rd137;
	setp.lt.s32 	%p35, %r215, %r264;
	add.f64 	%fd236, %fd364, %fd235;
	selp.f64 	%fd237, %fd236, %fd364, %p35;
	mov.b64 	%rd138, %fd237;
	mov.b64 	{%r227, %r232}, %rd138;
	mov.b32 	%r233, 2;
	// begin inline asm
	shfl.sync.down.b32 %r226, %r227, %r233, %r264, %r265;
	// end inline asm
	// begin inline asm
	shfl.sync.down.b32 %r231, %r232, %r233, %r264, %r265;
	// end inline asm
	mov.b64 	%rd139, {%r226, %r231};
	mov.b64 	%fd238, %rd139;
	add.s32 	%r270, %r215, 2;
	setp.gt.s32 	%p36, %r270, %r264;
	add.f64 	%fd239, %fd237, %fd238;
	selp.f64 	%fd240, %fd237, %fd239, %p36;
	mov.b64 	%rd140, %fd240;
	mov.b64 	{%r237, %r242}, %rd140;
	mov.b32 	%r243, 4;
	// begin inline asm
	shfl.sync.down.b32 %r236, %r237, %r243, %r264, %r265;
	// end inline asm
	// begin inline asm
	shfl.sync.down.b32 %r241, %r242, %r243, %r264, %r265;
	// end inline asm
	mov.b64 	%rd141, {%r236, %r241};
	mov.b64 	%fd241, %rd141;
	add.s32 	%r271, %r215, 4;
	setp.gt.s32 	%p37, %r271, %r264;
	add.f64 	%fd242, %fd240, %fd241;
	selp.f64 	%fd243, %fd240, %fd242, %p37;
	mov.b64 	%rd142, %fd243;
	mov.b64 	{%r247, %r252}, %rd142;
	mov.b32 	%r253, 8;
	// begin inline asm
	shfl.sync.down.b32 %r246, %r247, %r253, %r264, %r265;
	// end inline asm
	// begin inline asm
	shfl.sync.down.b32 %r251, %r252, %r253, %r264, %r265;
	// end inline asm
	mov.b64 	%rd143, {%r246, %r251};
	mov.b64 	%fd244, %rd143;
	add.s32 	%r272, %r215, 8;
	setp.gt.s32 	%p38, %r272, %r264;
	add.f64 	%fd245, %fd243, %fd244;
	selp.f64 	%fd246, %fd243, %fd245, %p38;
	mov.b64 	%rd144, %fd246;
	mov.b64 	{%r257, %r262}, %rd144;
	mov.b32 	%r263, 16;
	// begin inline asm
	shfl.sync.down.b32 %r256, %r257, %r263, %r264, %r265;
	// end inline asm
	// begin inline asm
	shfl.sync.down.b32 %r261, %r262, %r263, %r264, %r265;
	// end inline asm
	mov.b64 	%rd145, {%r256, %r261};
	mov.b64 	%fd247, %rd145;
	add.s32 	%r273, %r215, 16;
	setp.gt.s32 	%p39, %r273, %r264;
	add.f64 	%fd248, %fd246, %fd247;
	selp.f64 	%fd375, %fd246, %fd248, %p39;
	setp.ne.s32 	%p40, %r215, 0;
	@%p40 bra 	$L__BB5_24;
	shr.u32 	%r274, %r7, 2;
	and.b32  	%r275, %r274, 248;
	mov.u32 	%r276, _ZZN3cub18CUB_300001_SM_10006detail6reduce18DeviceReduceKernelINS2_10policy_hubIdjN4cuda3std3__44plusIdEEE10Policy1000EN6thrust24THRUST_300001_SM_1000_NS6detail15normal_iteratorINSD_10device_ptrIdEEEEjS9_dNS7_10__identityEEEvT0_PT3_T1_NS0_13GridEvenShareISN_EET2_T4_E12temp_storage;
	add.s32 	%r277, %r276, %r275;
	st.shared.f64 	[%r277+24], %fd375;
$L__BB5_24:
	bar.sync 	0;
	setp.ne.s32 	%p41, %r7, 0;
	@%p41 bra 	$L__BB5_48;
	setp.gt.u32 	%p42, %r6, 32;
	ld.shared.f64 	%fd249, [_ZZN3cub18CUB_300001_SM_10006detail6reduce18DeviceReduceKernelINS2_10policy_hubIdjN4cuda3std3__44plusIdEEE10Policy1000EN6thrust24THRUST_300001_SM_1000_NS6detail15normal_iteratorINSD_10device_ptrIdEEEEjS9_dNS7_10__identityEEEvT0_PT3_T1_NS0_13GridEvenShareISN_EET2_T4_E12temp_storage+32];
	add.f64 	%fd250, %fd375, %fd249;
	selp.f64 	%fd251, %fd250, %fd375, %p42;
	setp.gt.u32 	%p43, %r6, 64;
	ld.shared.f64 	%fd252, [_ZZN3cub18CUB_300001_SM_10006detail6reduce18DeviceReduceKernelINS2_10policy_hubIdjN4cuda3std3__44plusIdEEE10Policy1000EN6thrust24THRUST_300001_SM_1000_NS6detail15normal_iteratorINSD_10device_ptrIdEEEEjS9_dNS7_10__identityEEEvT0_PT3_T1_NS0_13GridEvenShareISN_EET2_T4_E12temp_storage+40];
	add.f64 	%fd253, %fd252, %fd251;
	selp.f64 	%fd254, %fd253, %fd251, %p43;
	setp.gt.u32 	%p44, %r6, 96;
	ld.shared.f64 	%fd255, [_ZZN3cub18CUB_300001_SM_10006detail6reduce18DeviceReduceKernelINS2_10policy_hubIdjN4cuda3std3__44plusIdEEE10Policy1000EN6thrust24THRUST_300001_SM_1000_NS6detail15normal_iteratorINSD_10device_ptrIdEEEEjS9_dNS7_10__identityEEEvT0_PT3_T1_NS0_13GridEvenShareISN_EET2_T4_E12temp_storage+48];
	add.f64 	%fd256, %fd255, %fd254;
	selp.f64 	%fd257, %fd256, %fd254, %p44;
	setp.gt.u32 	%p45, %r6, 128;
	ld.shared.f64 	%fd258, [_ZZN3cub18CUB_300001_SM_10006detail6reduce18DeviceReduceKernelINS2_10policy_hubIdjN4cuda3std3__44plusIdEEE10Policy1000EN6thrust24THRUST_300001_SM_1000_NS6detail15normal_iteratorINSD_10device_ptrIdEEEEjS9_dNS7_10__identityEEEvT0_PT3_T1_NS0_13GridEvenShareISN_EET2_T4_E12temp_storage+56];
	add.f64 	%fd259, %fd258, %fd257;
	selp.f64 	%fd260, %fd259, %fd257, %p45;
	setp.gt.u32 	%p46, %r6, 160;
	ld.shared.f64 	%fd261, [_ZZN3cub18CUB_300001_SM_10006detail6reduce18DeviceReduceKernelINS2_10policy_hubIdjN4cuda3std3__44plusIdEEE10Policy1000EN6thrust24THRUST_300001_SM_1000_NS6detail15normal_iteratorINSD_10device_ptrIdEEEEjS9_dNS7_10__identityEEEvT0_PT3_T1_NS0_13GridEvenShareISN_EET2_T4_E12temp_storage+64];
	add.f64 	%fd262, %fd261, %fd260;
	selp.f64 	%fd263, %fd262, %fd260, %p46;
	setp.gt.u32 	%p47, %r6, 192;
	ld.shared.f64 	%fd264, [_ZZN3cub18CUB_300001_SM_10006detail6reduce18DeviceReduceKernelINS2_10policy_hubIdjN4cuda3std3__44plusIdEEE10Policy1000EN6thrust24THRUST_300001_SM_1000_NS6detail15normal_iteratorINSD_10device_ptrIdEEEEjS9_dNS7_10__identityEEEvT0_PT3_T1_NS0_13GridEvenShareISN_EET2_T4_E12temp_storage+72];
	add.f64 	%fd265, %fd264, %fd263;
	selp.f64 	%fd266, %fd265, %fd263, %p47;
	setp.gt.u32 	%p48, %r6, 224;
	ld.shared.f64 	%fd267, [_ZZN3cub18CUB_300001_SM_10006detail6reduce18DeviceReduceKernelINS2_10policy_hubIdjN4cuda3std3__44plusIdEEE10Policy1000EN6thrust24THRUST_300001_SM_1000_NS6detail15normal_iteratorINSD_10device_ptrIdEEEEjS9_dNS7_10__identityEEEvT0_PT3_T1_NS0_13GridEvenShareISN_EET2_T4_E12temp_storage+80];
	add.f64 	%fd268, %fd267, %fd266;
	selp.f64 	%fd269, %fd268, %fd266, %p48;
	setp.gt.u32 	%p49, %r6, 256;
	ld.shared.f64 	%fd270, [_ZZN3cub18CUB_300001_SM_10006detail6reduce18DeviceReduceKernelINS2_10policy_hubIdjN4cuda3std3__44plusIdEEE10Policy1000EN6thrust24THRUST_300001_SM_1000_NS6detail15normal_iteratorINSD_10device_ptrIdEEEEjS9_dNS7_10__identityEEEvT0_PT3_T1_NS0_13GridEvenShareISN_EET2_T4_E12temp_storage+88];
	add.f64 	%fd271, %fd270, %fd269;
	selp.f64 	%fd272, %fd271, %fd269, %p49;
	setp.gt.u32 	%p50, %r6, 288;
	ld.shared.f64 	%fd273, [_ZZN3cub18CUB_300001_SM_10006detail6reduce18DeviceReduceKernelINS2_10policy_hubIdjN4cuda3std3__44plusIdEEE10Policy1000EN6thrust24THRUST_300001_SM_1000_NS6detail15normal_iteratorINSD_10device_ptrIdEEEEjS9_dNS7_10__identityEEEvT0_PT3_T1_NS0_13GridEvenShareISN_EET2_T4_E12temp_storage+96];
	add.f64 	%fd274, %fd273, %fd272;
	selp.f64 	%fd275, %fd274, %fd272, %p50;
	setp.gt.u32 	%p51, %r6, 320;
	ld.shared.f64 	%fd276, [_ZZN3cub18CUB_300001_SM_10006detail6reduce18DeviceReduceKernelINS2_10policy_hubIdjN4cuda3std3__44plusIdEEE10Policy1000EN6thrust24THRUST_300001_SM_1000_NS6detail15normal_iteratorINSD_10device_ptrIdEEEEjS9_dNS7_10__identityEEEvT0_PT3_T1_NS0_13GridEvenShareISN_EET2_T4_E12temp_storage+104];
	add.f64 	%fd277, %fd276, %fd275;
	selp.f64 	%fd278, %fd277, %fd275, %p51;
	setp.gt.u32 	%p52, %r6, 352;
	ld.shared.f64 	%fd279, [_ZZN3cub18CUB_300001_SM_10006detail6reduce18DeviceReduceKernelINS2_10policy_hubIdjN4cuda3std3__44plusIdEEE10Policy1000EN6thrust24THRUST_300001_SM_1000_NS6detail15normal_iteratorINSD_10device_ptrIdEEEEjS9_dNS7_10__identityEEEvT0_PT3_T1_NS0_13GridEvenShareISN_EET2_T4_E12temp_storage+112];
	add.f64 	%fd280, %fd279, %fd278;
	selp.f64 	%fd281, %fd280, %fd278, %p52;
	setp.gt.u32 	%p53, %r6, 384;
	ld.shared.f64 	%fd282, [_ZZN3cub18CUB_300001_SM_10006detail6reduce18DeviceReduceKernelINS2_10policy_hubIdjN4cuda3std3__44plusIdEEE10Policy1000EN6thrust24THRUST_300001_SM_1000_NS6detail15normal_iteratorINSD_10device_ptrIdEEEEjS9_dNS7_10__identityEEEvT0_PT3_T1_NS0_13GridEvenShareISN_EET2_T4_E12temp_storage+120];
	add.f64 	%fd283, %fd282, %fd281;
	selp.f64 	%fd284, %fd283, %fd281, %p53;
	setp.gt.u32 	%p54, %r6, 416;
	ld.shared.f64 	%fd285, [_ZZN3cub18CUB_300001_SM_10006detail6reduce18DeviceReduceKernelINS2_10policy_hubIdjN4cuda3std3__44plusIdEEE10Policy1000EN6thrust24THRUST_300001_SM_1000_NS6detail15normal_iteratorINSD_10device_ptrIdEEEEjS9_dNS7_10__identityEEEvT0_PT3_T1_NS0_13GridEvenShareISN_EET2_T4_E12temp_storage+128];
	add.f64 	%fd286, %fd285, %fd284;
	selp.f64 	%fd287, %fd286, %fd284, %p54;
	setp.gt.u32 	%p55, %r6, 448;
	ld.shared.f64 	%fd288, [_ZZN3cub18CUB_300001_SM_10006detail6reduce18DeviceReduceKernelINS2_10policy_hubIdjN4cuda3std3__44plusIdEEE10Policy1000EN6thrust24THRUST_300001_SM_1000_NS6detail15normal_iteratorINSD_10device_ptrIdEEEEjS9_dNS7_10__identityEEEvT0_PT3_T1_NS0_13GridEvenShareISN_EET2_T4_E12temp_storage+136];
	add.f64 	%fd289, %fd288, %fd287;
	selp.f64 	%fd290, %fd289, %fd287, %p55;
	setp.gt.u32 	%p56, %r6, 480;
	ld.shared.f64 	%fd291, [_ZZN3cub18CUB_300001_SM_10006detail6reduce18DeviceReduceKernelINS2_10policy_hubIdjN4cuda3std3__44plusIdEEE10Policy1000EN6thrust24THRUST_300001_SM_1000_NS6detail15normal_iteratorINSD_10device_ptrIdEEEEjS9_dNS7_10__identityEEEvT0_PT3_T1_NS0_13GridEvenShareISN_EET2_T4_E12temp_storage+144];
	add.f64 	%fd292, %fd291, %fd290;
	selp.f64 	%fd293, %fd292, %fd290, %p56;
	setp.gt.u32 	%p57, %r6, 512;
	ld.shared.f64 	%fd294, [_ZZN3cub18CUB_300001_SM_10006detail6reduce18DeviceReduceKernelINS2_10policy_hubIdjN4cuda3std3__44plusIdEEE10Policy1000EN6thrust24THRUST_300001_SM_1000_NS6detail15normal_iteratorINSD_10device_ptrIdEEEEjS9_dNS7_10__identityEEEvT0_PT3_T1_NS0_13GridEvenShareISN_EET2_T4_E12temp_storage+152];
	add.f64 	%fd295, %fd294, %fd293;
	selp.f64 	%fd296, %fd295, %fd293, %p57;
	setp.gt.u32 	%p58, %r6, 544;
	ld.shared.f64 	%fd297, [_ZZN3cub18CUB_300001_SM_10006detail6reduce18DeviceReduceKernelINS2_10policy_hubIdjN4cuda3std3__44plusIdEEE10Policy1000EN6thrust24THRUST_300001_SM_1000_NS6detail15normal_iteratorINSD_10device_ptrIdEEEEjS9_dNS7_10__identityEEEvT0_PT3_T1_NS0_13GridEvenShareISN_EET2_T4_E12temp_storage+160];
	add.f64 	%fd298, %fd297, %fd296;
	selp.f64 	%fd299, %fd298, %fd296, %p58;
	setp.gt.u32 	%p59, %r6, 576;
	ld.shared.f64 	%fd300, [_ZZN3cub18CUB_300001_SM_10006detail6reduce18DeviceReduceKernelINS2_10policy_hubIdjN4cuda3std3__44plusIdEEE10Policy1000EN6thrust24THRUST_300001_SM_1000_NS6detail15normal_iteratorINSD_10device_ptrIdEEEEjS9_dNS7_10__identityEEEvT0_PT3_T1_NS0_13GridEvenShareISN_EET2_T4_E12temp_storage+168];
	add.f64 	%fd301, %fd300, %fd299;
	selp.f64 	%fd302, %fd301, %fd299, %p59;
	setp.gt.u32 	%p60, %r6, 608;
	ld.shared.f64 	%fd303, [_ZZN3cub18CUB_300001_SM_10006detail6reduce18DeviceReduceKernelINS2_10policy_hubIdjN4cuda3std3__44plusIdEEE10Policy1000EN6thrust24THRUST_300001_SM_1000_NS6detail15normal_iteratorINSD_10device_ptrIdEEEEjS9_dNS7_10__identityEEEvT0_PT3_T1_NS0_13GridEvenShareISN_EET2_T4_E12temp_storage+176];
	add.f64 	%fd304, %fd303, %fd302;
	selp.f64 	%fd375, %fd304, %fd302, %p60;
	bra.uni 	$L__BB5_48;
$L__BB5_26:
	mov.u32 	%r35, %tid.x;
	add.s32 	%r72, %r347, %r35;
	mul.wide.u32 	%rd4, %r72, 8;
	add.s64 	%rd5, %rd1, %rd4;
	ld.global.f64 	%fd41, [%rd5];
	ld.global.f64 	%fd42, [%rd5+5120];
	ld.global.f64 	%fd43, [%rd5+10240];
	ld.global.f64 	%fd44, [%rd5+15360];
	ld.global.f64 	%fd45, [%rd5+20480];
	ld.global.f64 	%fd46, [%rd5+25600];
	ld.global.f64 	%fd47, [%rd5+30720];
	ld.global.f64 	%fd48, [%rd5+35840];
	add.f64 	%fd49, %fd41, %fd42;
	add.f64 	%fd50, %fd49, %fd43;
	add.f64 	%fd51, %fd50, %fd44;
	add.f64 	%fd52, %fd51, %fd45;
	add.f64 	%fd53, %fd52, %fd46;
	add.f64 	%fd54, %fd53, %fd47;
	add.f64 	%fd374, %fd54, %fd48;
	setp.lt.u32 	%p2, %r6, %r4;
	@%p2 bra 	$L__BB5_44;
	add.s32 	%r36, %r4, %r347;
	not.b32 	%r74, %r35;
	add.s32 	%r75, %r74, %r1;
	sub.s32 	%r76, %r75, %r4;
	sub.s32 	%r344, %r76, %r347;
	add.s32 	%r77, %r36, %r35;
	add.s32 	%r343, %r77, 5120;
	mov.b32 	%r346, 0;
	mov.u32 	%r345, %r36;
$L__BB5_28:
	mad.lo.s32 	%r347, %r2, 5120, %r347;
	add.s32 	%r78, %r1, -5120;
	setp.gt.u32 	%p3, %r347, %r78;
	@%p3 bra 	$L__BB5_30;
	add.s32 	%r79, %r35, %r347;
	mul.wide.u32 	%rd6, %r79, 8;
	add.s64 	%rd7, %rd1, %rd6;
	ld.global.f64 	%fd55, [%rd7];
	ld.global.f64 	%fd56, [%rd7+5120];
	ld.global.f64 	%fd57, [%rd7+10240];
	ld.global.f64 	%fd58, [%rd7+15360];
	ld.global.f64 	%fd59, [%rd7+20480];
	ld.global.f64 	%fd60, [%rd7+25600];
	ld.global.f64 	%fd61, [%rd7+30720];
	ld.global.f64 	%fd62, [%rd7+35840];
	add.f64 	%fd63, %fd374, %fd55;
	add.f64 	%fd64, %fd63, %fd56;
	add.f64 	%fd65, %fd64, %fd57;
	add.f64 	%fd66, %fd65, %fd58;
	add.f64 	%fd67, %fd66, %fd59;
	add.f64 	%fd68, %fd67, %fd60;
	add.f64 	%fd69, %fd68, %fd61;
	add.f64 	%fd374, %fd69, %fd62;
	sub.s32 	%r80, %r1, %r347;
	mul.lo.s32 	%r81, %r2, 5120;
	setp.lt.u32 	%p4, %r80, %r81;
	add.s32 	%r346, %r346, 1;
	add.s32 	%r345, %r345, %r81;
	sub.s32 	%r344, %r344, %r81;
	add.s32 	%r343, %r343, %r81;
	@%p4 bra 	$L__BB5_44;
	bra.uni 	$L__BB5_28;
$L__BB5_30:
	setp.le.u32 	%p5, %r1, %r347;
	sub.s32 	%r82, %r1, %r347;
	setp.ge.s32 	%p6, %r35, %r82;
	or.pred  	%p7, %p5, %p6;
	@%p7 bra 	$L__BB5_44;
	not.b32 	%r84, %r35;
	add.s32 	%r85, %r1, %r84;
	sub.s32 	%r86, %r85, %r36;
	mul.lo.s32 	%r87, %r2, %r346;
	mad.lo.s32 	%r88, %r87, -5120, %r86;
	mul.hi.u32 	%r89, %r88, -858993459;
	shr.u32 	%r90, %r89, 9;
	add.s32 	%r49, %r90, 1;
	and.b32  	%r50, %r49, 15;
	setp.lt.u32 	%p8, %r88, 9600;
	mov.u32 	%r352, %r35;
	@%p8 bra 	$L__BB5_35;
	or.b32  	%r350, %r35, 5120;
	mul.hi.u32 	%r91, %r344, -858993459;
	shr.u32 	%r92, %r91, 9;
	add.s32 	%r93, %r92, 1;
	and.b32  	%r94, %r93, 16777200;
	neg.s32 	%r348, %r94;
$L__BB5_33:
	.pragma "nounroll";
	add.s32 	%r95, %r343, -5120;
	mul.wide.u32 	%rd8, %r95, 8;
	add.s64 	%rd9, %rd1, %rd8;
	ld.global.f64 	%fd71, [%rd9];
	add.f64 	%fd72, %fd374, %fd71;
	add.s32 	%r96, %r343, -4480;
	mul.wide.u32 	%rd10, %r96, 8;
	add.s64 	%rd11, %rd1, %rd10;
	ld.global.f64 	%fd73, [%rd11];
	add.f64 	%fd74, %fd72, %fd73;
	add.s32 	%r97, %r343, -3840;
	mul.wide.u32 	%rd12, %r97, 8;
	add.s64 	%rd13, %rd1, %rd12;
	ld.global.f64 	%fd75, [%rd13];
	add.f64 	%fd76, %fd74, %fd75;
	add.s32 	%r98, %r343, -3200;
	mul.wide.u32 	%rd14, %r98, 8;
	add.s64 	%rd15, %rd1, %rd14;
	ld.global.f64 	%fd77, [%rd15];
	add.f64 	%fd78, %fd76, %fd77;
	add.s32 	%r99, %r343, -2560;
	mul.wide.u32 	%rd16, %r99, 8;
	add.s64 	%rd17, %rd1, %rd16;
	ld.global.f64 	%fd79, [%rd17];
	add.f64 	%fd80, %fd78, %fd79;
	add.s32 	%r100, %r343, -1920;
	mul.wide.u32 	%rd18, %r100, 8;
	add.s64 	%rd19, %rd1, %rd18;
	ld.global.f64 	%fd81, [%rd19];
	add.f64 	%fd82, %fd80, %fd81;
	add.s32 	%r101, %r343, -1280;
	mul.wide.u32 	%rd20, %r101, 8;
	add.s64 	%rd21, %rd1, %rd20;
	ld.global.f64 	%fd83, [%rd21];
	add.f64 	%fd84, %fd82, %fd83;
	add.s32 	%r102, %r343, 4480;
	add.s32 	%r103, %r343, -640;
	mul.wide.u32 	%rd22, %r103, 8;
	add.s64 	%rd23, %rd1, %rd22;
	ld.global.f64 	%fd85, [%rd23];
	add.f64 	%fd86, %fd84, %fd85;
	mul.wide.u32 	%rd24, %r343, 8;
	add.s64 	%rd25, %rd1, %rd24;
	ld.global.f64 	%fd87, [%rd25];
	add.f64 	%fd88, %fd86, %fd87;
	add.s32 	%r104, %r343, 640;
	mul.wide.u32 	%rd26, %r104, 8;
	add.s64 	%rd27, %rd1, %rd26;
	ld.global.f64 	%fd89, [%rd27];
	add.f64 	%fd90, %fd88, %fd89;
	add.s32 	%r105, %r343, 1280;
	mul.wide.u32 	%rd28, %r105, 8;
	add.s64 	%rd29, %rd1, %rd28;
	ld.global.f64 	%fd91, [%rd29];
	add.f64 	%fd92, %fd90, %fd91;
	add.s32 	%r106, %r343, 1920;
	mul.wide.u32 	%rd30, %r106, 8;
	add.s64 	%rd31, %rd1, %rd30;
	ld.global.f64 	%fd93, [%rd31];
	add.f64 	%fd94, %fd92, %fd93;
	add.s32 	%r107, %r343, 2560;
	mul.wide.u32 	%rd32, %r107, 8;
	add.s64 	%rd33, %rd1, %rd32;
	ld.global.f64 	%fd95, [%rd33];
	add.f64 	%fd96, %fd94, %fd95;
	add.s32 	%r108, %r343, 3200;
	mul.wide.u32 	%rd34, %r108, 8;
	add.s64 	%rd35, %rd1, %rd34;
	ld.global.f64 	%fd97, [%rd35];
	add.f64 	%fd98, %fd96, %fd97;
	add.s32 	%r109, %r343, 3840;
	mul.wide.u32 	%rd36, %r109, 8;
	add.s64 	%rd37, %rd1, %rd36;
	ld.global.f64 	%fd99, [%rd37];
	add.f64 	%fd100, %fd98, %fd99;
	mul.wide.u32 	%rd38, %r102, 8;
	add.s64 	%rd39, %rd1, %rd38;
	ld.global.f64 	%fd101, [%rd39];
	add.f64 	%fd374, %fd100, %fd101;
	add.s32 	%r350, %r350, 10240;
	add.s32 	%r343, %r343, 10240;
	add.s32 	%r348, %r348, 16;
	setp.ne.s32 	%p9, %r348, 0;
	@%p9 bra 	$L__BB5_33;
	add.s32 	%r352, %r350, -5120;
$L__BB5_35:
	setp.eq.s32 	%p10, %r50, 0;
	@%p10 bra 	$L__BB5_44;
	and.b32  	%r61, %r49, 7;
	setp.lt.u32 	%p11, %r50, 8;
	@%p11 bra 	$L__BB5_38;
	add.s32 	%r110, %r352, %r347;
	mul.wide.u32 	%rd40, %r110, 8;
	add.s64 	%rd41, %rd1, %rd40;
	ld.global.f64 	%fd103, [%rd41];
	add.f64 	%fd104, %fd374, %fd103;
	add.s32 	%r111, %r110, 640;
	mul.wide.u32 	%rd42, %r111, 8;
	add.s64 	%rd43, %rd1, %rd42;
	ld.global.f64 	%fd105, [%rd43];
	add.f64 	%fd106, %fd104, %fd105;
	add.s32 	%r112, %r110, 1280;
	mul.wide.u32 	%rd44, %r112, 8;
	add.s64 	%rd45, %rd1, %rd44;
	ld.global.f64 	%fd107, [%rd45];
	add.f64 	%fd108, %fd106, %fd107;
	add.s32 	%r113, %r110, 1920;
	mul.wide.u32 	%rd46, %r113, 8;
	add.s64 	%rd47, %rd1, %rd46;
	ld.global.f64 	%fd109, [%rd47];
	add.f64 	%fd110, %fd108, %fd109;
	add.s32 	%r114, %r110, 2560;
	mul.wide.u32 	%rd48, %r114, 8;
	add.s64 	%rd49, %rd1, %rd48;
	ld.global.f64 	%fd111, [%rd49];
	add.f64 	%fd112, %fd110, %fd111;
	add.s32 	%r115, %r110, 3200;
	mul.wide.u32 	%rd50, %r115, 8;
	add.s64 	%rd51, %rd1, %rd50;
	ld.global.f64 	%fd113, [%rd51];
	add.f64 	%fd114, %fd112, %fd113;
	add.s32 	%r116, %r110, 3840;
	mul.wide.u32 	%rd52, %r116, 8;
	add.s64 	%rd53, %rd1, %rd52;
	ld.global.f64 	%fd115, [%rd53];
	add.f64 	%fd116, %fd114, %fd115;
	add.s32 	%r117, %r110, 4480;
	mul.wide.u32 	%rd54, %r117, 8;
	add.s64 	%rd55, %rd1, %rd54;
	ld.global.f64 	%fd117, [%rd55];
	add.f64 	%fd374, %fd116, %fd117;
	add.s32 	%r352, %r352, 5120;
$L__BB5_38:
	setp.eq.s32 	%p12, %r61, 0;
	@%p12 bra 	$L__BB5_44;
	setp.lt.u32 	%p13, %r61, 4;
	@%p13 bra 	$L__BB5_41;
	add.s32 	%r118, %r352, %r347;
	mul.wide.u32 	%rd56, %r118, 8;
	add.s64 	%rd57, %rd1, %rd56;
	ld.global.f64 	%fd119, [%rd57];
	add.f64 	%fd120, %fd374, %fd119;
	add.s32 	%r119, %r118, 640;
	mul.wide.u32 	%rd58, %r119, 8;
	add.s64 	%rd59, %rd1, %rd58;
	ld.global.f64 	%fd121, [%rd59];
	add.f64 	%fd122, %fd120, %fd121;
	add.s32 	%r120, %r118, 1280;
	mul.wide.u32 	%rd60, %r120, 8;
	add.s64 	%rd61, %rd1, %rd60;
	ld.global.f64 	%fd123, [%rd61];
	add.f64 	%fd124, %fd122, %fd123;
	add.s32 	%r121, %r118, 1920;
	mul.wide.u32 	%rd62, %r121, 8;
	add.s64 	%rd63, %rd1, %rd62;
	ld.global.f64 	%fd125, [%rd63];
	add.f64 	%fd374, %fd124, %fd125;
	add.s32 	%r352, %r352, 2560;
$L__BB5_41:
	and.b32  	%r122, %r49, 3;
	setp.eq.s32 	%p14, %r122, 0;
	@%p14 bra 	$L__BB5_44;
	add.s32 	%r355, %r352, %r345;
	mul.hi.u32 	%r123, %r344, -858993459;
	cvt.u16.u32 	%rs1, %r123;
	shr.u16 	%rs2, %rs1, 9;
	add.s16 	%rs3, %rs2, 1;
	cvt.u32.u16 	%r124, %rs3;
	and.b32  	%r125, %r124, 3;
	neg.s32 	%r354, %r125;
$L__BB5_43:
	.pragma "nounroll";
	mul.wide.u32 	%rd64, %r355, 8;
	add.s64 	%rd65, %rd1, %rd64;
	ld.global.f64 	%fd126, [%rd65];
	add.f64 	%fd374, %fd374, %fd126;
	add.s32 	%r355, %r355, 640;
	add.s32 	%r354, %r354, 1;
	setp.ne.s32 	%p15, %r354, 0;
	@%p15 bra 	$L__BB5_43;
$L__BB5_44:
	// begin inline asm
	mov.u32 %r126, %laneid;
	// end inline asm
	mov.b64 	%rd66, %fd374;
	mov.b64 	{%r128, %r133}, %rd66;
	mov.b32 	%r134, 1;
	mov.b32 	%r175, 31;
	mov.b32 	%r176, -1;
	// begin inline asm
	shfl.sync.down.b32 %r127, %r128, %r134, %r175, %r176;
	// end inline asm
	// begin inline asm
	shfl.sync.down.b32 %r132, %r133, %r134, %r175, %r176;
	// end inline asm
	mov.b64 	%rd67, {%r127, %r132};
	mov.b64 	%fd127, %rd67;
	setp.gt.s32 	%p16, %r126, 30;
	add.f64 	%fd128, %fd374, %fd127;
	selp.f64 	%fd129, %fd374, %fd128, %p16;
	mov.b64 	%rd68, %fd129;
	mov.b64 	{%r138, %r143}, %rd68;
	mov.b32 	%r144, 2;
	// begin inline asm
	shfl.sync.down.b32 %r137, %r138, %r144, %r175, %r176;
	// end inline asm
	// begin inline asm
	shfl.sync.down.b32 %r142, %r143, %r144, %r175, %r176;
	// end inline asm
	mov.b64 	%rd69, {%r137, %r142};
	mov.b64 	%fd130, %rd69;
	setp.gt.s32 	%p17, %r126, 29;
	add.f64 	%fd131, %fd129, %fd130;
	selp.f64 	%fd132, %fd129, %fd131, %p17;
	mov.b64 	%rd70, %fd132;
	mov.b64 	{%r148, %r153}, %rd70;
	mov.b32 	%r154, 4;
	// begin inline asm
	shfl.sync.down.b32 %r147, %r148, %r154, %r175, %r176;
	// end inline asm
	// begin inline asm
	shfl.sync.down.b32 %r152, %r153, %r154, %r175, %r176;
	// end inline asm
	mov.b64 	%rd71, {%r147, %r152};
	mov.b64 	%fd133, %rd71;
	setp.gt.s32 	%p18, %r126, 27;
	add.f64 	%fd134, %fd132, %fd133;
	selp.f64 	%fd135, %fd132, %fd134, %p18;
	mov.b64 	%rd72, %fd135;
	mov.b64 	{%r158, %r163}, %rd72;
	mov.b32 	%r164, 8;
	// begin inline asm
	shfl.sync.down.b32 %r157, %r158, %r164, %r175, %r176;
	// end inline asm
	// begin inline asm
	shfl.sync.down.b32 %r162, %r163, %r164, %r175, %r176;
	// end inline asm
	mov.b64 	%rd73, {%r157, %r162};
	mov.b64 	%fd136, %rd73;
	setp.gt.s32 	%p19, %r126, 23;
	add.f64 	%fd137, %fd135, %fd136;
	selp.f64 	%fd138, %fd135, %fd137, %p19;
	mov.b64 	%rd74, %fd138;
	mov.b64 	{%r168, %r173}, %rd74;
	mov.b32 	%r174, 16;
	// begin inline asm
	shfl.sync.down.b32 %r167, %r168, %r174, %r175, %r176;
	// end inline asm
	// begin inline asm
	shfl.sync.down.b32 %r172, %r173, %r174, %r175, %r176;
	// end inline asm
	mov.b64 	%rd75, {%r167, %r172};
	mov.b64 	%fd139, %rd75;
	setp.gt.s32 	%p20, %r126, 15;
	add.f64 	%fd37, %fd138, %fd139;
	selp.f64 	%fd375, %fd138, %fd37, %p20;
	setp.ne.s32 	%p21, %r126, 0;
	@%p21 bra 	$L__BB5_46;
	shr.u32 	%r177, %r35, 2;
	and.b32  	%r178, %r177, 248;
	mov.u32 	%r179, _ZZN3cub18CUB_300001_SM_10006detail6reduce18DeviceReduceKernelINS2_10policy_hubIdjN4cuda3std3__44plusIdEEE10Policy1000EN6thrust24THRUST_300001_SM_1000_NS6detail15normal_iteratorINSD_10device_ptrIdEEEEjS9_dNS7_10__identityEEEvT0_PT3_T1_NS0_13GridEvenShareISN_EET2_T4_E12temp_storage;
	add.s32 	%r180, %r179, %r178;
	st.shared.f64 	[%r180+24], %fd37;
$L__BB5_46:
	bar.sync 	0;
	setp.ne.s32 	%p22, %r35, 0;
	@%p22 bra 	$L__BB5_48;
	ld.shared.f64 	%fd140, [_ZZN3cub18CUB_300001_SM_10006detail6reduce18DeviceReduceKernelINS2_10policy_hubIdjN4cuda3std3__44plusIdEEE10Policy1000EN6thrust24THRUST_300001_SM_1000_NS6detail15normal_iteratorINSD_10device_ptrIdEEEEjS9_dNS7_10__identityEEEvT0_PT3_T1_NS0_13GridEvenShareISN_EET2_T4_E12temp_storage+32];
	add.f64 	%fd141, %fd375, %fd140;
	ld.shared.f64 	%fd142, [_ZZN3cub18CUB_300001_SM_10006detail6reduce18DeviceReduceKernelINS2_10policy_hubIdjN4cuda3std3__44plusIdEEE10Policy1000EN6thrust24THRUST_300001_SM_1000_NS6detail15normal_iteratorINSD_10device_ptrIdEEEEjS9_dNS7_10__identityEEEvT0_PT3_T1_NS0_13GridEvenShareISN_EET2_T4_E12temp_storage+40];
	add.f64 	%fd143, %fd141, %fd142;
	ld.shared.f64 	%fd144, [_ZZN3cub18CUB_300001_SM_10006detail6reduce18DeviceReduceKernelINS2_10policy_hubIdjN4cuda3std3__44plusIdEEE10Policy1000EN6thrust24THRUST_300001_SM_1000_NS6detail15normal_iteratorINSD_10device_ptrIdEEEEjS9_dNS7_10__identityEEEvT0_PT3_T1_NS0_13GridEvenShareISN_EET2_T4_E12temp_storage+48];
	add.f64 	%fd145, %fd143, %fd144;
	ld.shared.f64 	%fd146, [_ZZN3cub18CUB_300001_SM_10006detail6reduce18DeviceReduceKernelINS2_10policy_hubIdjN4cuda3std3__44plusIdEEE10Policy1000EN6thrust24THRUST_300001_SM_1000_NS6detail15normal_iteratorINSD_10device_ptrIdEEEEjS9_dNS7_10__identityEEEvT0_PT3_T1_NS0_13GridEvenShareISN_EET2_T4_E12temp_storage+56];
	add.f64 	%fd147, %fd145, %fd146;
	ld.shared.f64 	%fd148, [_ZZN3cub18CUB_300001_SM_10006detail6reduce18DeviceReduceKernelINS2_10policy_hubIdjN4cuda3std3__44plusIdEEE10Policy1000EN6thrust24THRUST_300001_SM_1000_NS6detail15normal_iteratorINSD_10device_ptrIdEEEEjS9_dNS7_10__identityEEEvT0_PT3_T1_NS0_13GridEvenShareISN_EET2_T4_E12temp_storage+64];
	add.f64 	%fd149, %fd147, %fd148;
	ld.shared.f64 	%fd150, [_ZZN3cub18CUB_300001_SM_10006detail6reduce18DeviceReduceKernelINS2_10policy_hubIdjN4cuda3std3__44plusIdEEE10Policy1000EN6thrust24THRUST_300001_SM_1000_NS6detail15normal_iteratorINSD_10device_ptrIdEEEEjS9_dNS7_10__identityEEEvT0_PT3_T1_NS0_13GridEvenShareISN_EET2_T4_E12temp_storage+72];
	add.f64 	%fd151, %fd149, %fd150;
	ld.shared.f64 	%fd152, [_ZZN3cub18CUB_300001_SM_10006detail6reduce18DeviceReduceKernelINS2_10policy_hubIdjN4cuda3std3__44plusIdEEE10Policy1000EN6thrust24THRUST_300001_SM_1000_NS6detail15normal_iteratorINSD_10device_ptrIdEEEEjS9_dNS7_10__identityEEEvT0_PT3_T1_NS0_13GridEvenShareISN_EET2_T4_E12temp_storage+80];
	add.f64 	%fd153, %fd151, %fd152;
	ld.shared.f64 	%fd154, [_ZZN3cub18CUB_300001_SM_10006detail6reduce18DeviceReduceKernelINS2_10policy_hubIdjN4cuda3std3__44plusIdEEE10Policy1000EN6thrust24THRUST_300001_SM_1000_NS6detail15normal_iteratorINSD_10device_ptrIdEEEEjS9_dNS7_10__identityEEEvT0_PT3_T1_NS0_13GridEvenShareISN_EET2_T4_E12temp_storage+88];
	add.f64 	%fd155, %fd153, %fd154;
	ld.shared.f64 	%fd156, [_ZZN3cub18CUB_300001_SM_10006detail6reduce18DeviceReduceKernelINS2_10policy_hubIdjN4cuda3std3__44plusIdEEE10Policy1000EN6thrust24THRUST_300001_SM_1000_NS6detail15normal_iteratorINSD_10device_ptrIdEEEEjS9_dNS7_10__identityEEEvT0_PT3_T1_NS0_13GridEvenShareISN_EET2_T4_E12temp_storage+96];
	add.f64 	%fd157, %fd155, %fd156;
	ld.shared.f64 	%fd158, [_ZZN3cub18CUB_300001_SM_10006detail6reduce18DeviceReduceKernelINS2_10policy_hubIdjN4cuda3std3__44plusIdEEE10Policy1000EN6thrust24THRUST_300001_SM_1000_NS6detail15normal_iteratorINSD_10device_ptrIdEEEEjS9_dNS7_10__identityEEEvT0_PT3_T1_NS0_13GridEvenShareISN_EET2_T4_E12temp_storage+104];
	add.f64 	%fd159, %fd157, %fd158;
	ld.shared.f64 	%fd160, [_ZZN3cub18CUB_300001_SM_10006detail6reduce18DeviceReduceKernelINS2_10policy_hubIdjN4cuda3std3__44plusIdEEE10Policy1000EN6thrust24THRUST_300001_SM_1000_NS6detail15normal_iteratorINSD_10device_ptrIdEEEEjS9_dNS7_10__identityEEEvT0_PT3_T1_NS0_13GridEvenShareISN_EET2_T4_E12temp_storage+112];
	add.f64 	%fd161, %fd159, %fd160;
	ld.shared.f64 	%fd162, [_ZZN3cub18CUB_300001_SM_10006detail6reduce18DeviceReduceKernelINS2_10policy_hubIdjN4cuda3std3__44plusIdEEE10Policy1000EN6thrust24THRUST_300001_SM_1000_NS6detail15normal_iteratorINSD_10device_ptrIdEEEEjS9_dNS7_10__identityEEEvT0_PT3_T1_NS0_13GridEvenShareISN_EET2_T4_E12temp_storage+120];
	add.f64 	%fd163, %fd161, %fd162;
	ld.shared.f64 	%fd164, [_ZZN3cub18CUB_300001_SM_10006detail6reduce18DeviceReduceKernelINS2_10policy_hubIdjN4cuda3std3__44plusIdEEE10Policy1000EN6thrust24THRUST_300001_SM_1000_NS6detail15normal_iteratorINSD_10device_ptrIdEEEEjS9_dNS7_10__identityEEEvT0_PT3_T1_NS0_13GridEvenShareISN_EET2_T4_E12temp_storage+128];
	add.f64 	%fd165, %fd163, %fd164;
	ld.shared.f64 	%fd166, [_ZZN3cub18CUB_300001_SM_10006detail6reduce18DeviceReduceKernelINS2_10policy_hubIdjN4cuda3std3__44plusIdEEE10Policy1000EN6thrust24THRUST_300001_SM_1000_NS6detail15normal_iteratorINSD_10device_ptrIdEEEEjS9_dNS7_10__identityEEEvT0_PT3_T1_NS0_13GridEvenShareISN_EET2_T4_E12temp_storage+136];
	add.f64 	%fd167, %fd165, %fd166;
	ld.shared.f64 	%fd168, [_ZZN3cub18CUB_300001_SM_10006detail6reduce18DeviceReduceKernelINS2_10policy_hubIdjN4cuda3std3__44plusIdEEE10Policy1000EN6thrust24THRUST_300001_SM_1000_NS6detail15normal_iteratorINSD_10device_ptrIdEEEEjS9_dNS7_10__identityEEEvT0_PT3_T1_NS0_13GridEvenShareISN_EET2_T4_E12temp_storage+144];
	add.f64 	%fd169, %fd167, %fd168;
	ld.shared.f64 	%fd170, [_ZZN3cub18CUB_300001_SM_10006detail6reduce18DeviceReduceKernelINS2_10policy_hubIdjN4cuda3std3__44plusIdEEE10Policy1000EN6thrust24THRUST_300001_SM_1000_NS6detail15normal_iteratorINSD_10device_ptrIdEEEEjS9_dNS7_10__identityEEEvT0_PT3_T1_NS0_13GridEvenShareISN_EET2_T4_E12temp_storage+152];
	add.f64 	%fd171, %fd169, %fd170;
	ld.shared.f64 	%fd172, [_ZZN3cub18CUB_300001_SM_10006detail6reduce18DeviceReduceKernelINS2_10policy_hubIdjN4cuda3std3__44plusIdEEE10Policy1000EN6thrust24THRUST_300001_SM_1000_NS6detail15normal_iteratorINSD_10device_ptrIdEEEEjS9_dNS7_10__identityEEEvT0_PT3_T1_NS0_13GridEvenShareISN_EET2_T4_E12temp_storage+160];
	add.f64 	%fd173, %fd171, %fd172;
	ld.shared.f64 	%fd174, [_ZZN3cub18CUB_300001_SM_10006detail6reduce18DeviceReduceKernelINS2_10policy_hubIdjN4cuda3std3__44plusIdEEE10Policy1000EN6thrust24THRUST_300001_SM_1000_NS6detail15normal_iteratorINSD_10device_ptrIdEEEEjS9_dNS7_10__identityEEEvT0_PT3_T1_NS0_13GridEvenShareISN_EET2_T4_E12temp_storage+168];
	add.f64 	%fd175, %fd173, %fd174;
	ld.shared.f64 	%fd176, [_ZZN3cub18CUB_300001_SM_10006detail6reduce18DeviceReduceKernelINS2_10policy_hubIdjN4cuda3std3__44plusIdEEE10Policy1000EN6thrust24THRUST_300001_SM_1000_NS6detail15normal_iteratorINSD_10device_ptrIdEEEEjS9_dNS7_10__identityEEEvT0_PT3_T1_NS0_13GridEvenShareISN_EET2_T4_E12temp_storage+176];
	add.f64 	%fd375, %fd175, %fd176;
$L__BB5_48:
	mov.u32 	%r333, %tid.x;
	setp.ne.s32 	%p68, %r333, 0;
	@%p68 bra 	$L__BB5_50;
	ld.param.u64 	%rd159, [_ZN3cub18CUB_300001_SM_10006detail6reduce18DeviceReduceKernelINS2_10policy_hubIdjN4cuda3std3__44plusIdEEE10Policy1000EN6thrust24THRUST_300001_SM_1000_NS6detail15normal_iteratorINSD_10device_ptrIdEEEEjS9_dNS7_10__identityEEEvT0_PT3_T1_NS0_13GridEvenShareISN_EET2_T4__param_1];
	cvta.to.global.u64 	%rd156, %rd159;
	mul.wide.u32 	%rd157, %r3, 8;
	add.s64 	%rd158, %rd156, %rd157;
	st.global.f64 	[%rd158], %fd375;
$L__BB5_50:
	ret;

}
	// .globl	_ZN3cub18CUB_300001_SM_10006detail6reduce28DeviceReduceSingleTileKernelINS2_10policy_hubIdjN4cuda3std3__44plusIdEEE10Policy1000EPdSC_iS9_ddNS7_10__identityEEEvT0_T1_T2_T3_T4_T6_
.visible .entry _ZN3cub18CUB_300001_SM_10006detail6reduce28DeviceReduceSingleTileKernelINS2_10policy_hubIdjN4cuda3std3__44plusIdEEE10Policy1000EPdSC_iS9_ddNS7_10__identityEEEvT0_T1_T2_T3_T4_T6_(
	.param .u64 .ptr .align 1 _ZN3cub18CUB_300001_SM_10006detail6reduce28DeviceReduceSingleTileKernelINS2_10policy_hubIdjN4cuda3std3__44plusIdEEE10Policy1000EPdSC_iS9_ddNS7_10__identityEEEvT0_T1_T2_T3_T4_T6__param_0,
	.param .u64 .ptr .align 1 _ZN3cub18CUB_300001_SM_10006detail6reduce28DeviceReduceSingleTileKernelINS2_10policy_hubIdjN4cuda3std3__44plusIdEEE10Policy1000EPdSC_iS9_ddNS7_10__identityEEEvT0_T1_T2_T3_T4_T6__param_1,
	.param .u32 _ZN3cub18CUB_300001_SM_10006detail6reduce28DeviceReduceSingleTileKernelINS2_10policy_hubIdjN4cuda3std3__44plusIdEEE10Policy1000EPdSC_iS9_ddNS7_10__identityEEEvT0_T1_T2_T3_T4_T6__param_2,
	.param .align 1 .b8 _ZN3cub18CUB_300001_SM_10006detail6reduce28DeviceReduceSingleTileKernelINS2_10policy_hubIdjN4cuda3std3__44plusIdEEE10Policy1000EPdSC_iS9_ddNS7_10__identityEEEvT0_T1_T2_T3_T4_T6__param_3[1],
	.param .f64 _ZN3cub18CUB_300001_SM_10006detail6reduce28DeviceReduceSingleTileKernelINS2_10policy_hubIdjN4cuda3std3__44plusIdEEE10Policy1000EPdSC_iS9_ddNS7_10__identityEEEvT0_T1_T2_T3_T4_T6__param_4,
	.param .align 1 .b8 _ZN3cub18CUB_300001_SM_10006detail6reduce28DeviceReduceSingleTileKernelINS2_10policy_hubIdjN4cuda3std3__44plusIdEEE10Policy1000EPdSC_iS9_ddNS7_10__identityEEEvT0_T1_T2_T3_T4_T6__param_5[1]
)
.maxntid 640
.minnctapersm 1
{
	.reg .pred 	%p<62>;
	.reg .b32 	%r<239>;
	.reg .b64 	%rd<109>;
	.reg .b64 	%fd<264>;
	// demoted variable
	.shared .align 8 .b8 _ZZN3cub18CUB_300001_SM_10006detail6reduce28DeviceReduceSingleTileKernelINS2_10policy_hubIdjN4cuda3std3__44plusIdEEE10Policy1000EPdSC_iS9_ddNS7_10__identityEEEvT0_T1_T2_T3_T4_T6_E12temp_storage[192];
	ld.param.u64 	%rd9, [_ZN3cub18CUB_300001_SM_10006detail6reduce28DeviceReduceSingleTileKernelINS2_10policy_hubIdjN4cuda3std3__44plusIdEEE10Policy1000EPdSC_iS9_ddNS7_10__identityEEEvT0_T1_T2_T3_T4_T6__param_0];
	ld.param.u64 	%rd10, [_ZN3cub18CUB_300001_SM_10006detail6reduce28DeviceReduceSingleTileKernelINS2_10policy_hubIdjN4cuda3std3__44plusIdEEE10Policy1000EPdSC_iS9_ddNS7_10__identityEEEvT0_T1_T2_T3_T4_T6__param_1];
	ld.param.u32 	%r36, [_ZN3cub18CUB_300001_SM_10006detail6reduce28DeviceReduceSingleTileKernelINS2_10policy_hubIdjN4cuda3std3__44plusIdEEE10Policy1000EPdSC_iS9_ddNS7_10__identityEEEvT0_T1_T2_T3_T4_T6__param_2];
	ld.param.f64 	%fd30, [_ZN3cub18CUB_300001_SM_10006detail6reduce28DeviceReduceSingleTileKernelINS2_10policy_hubIdjN4cuda3std3__44plusIdEEE10Policy1000EPdSC_iS9_ddNS7_10__identityEEEvT0_T1_T2_T3_T4_T6__param_4];
	cvta.to.global.u64 	%rd1, %rd10;
	setp.ne.s32 	%p1, %r36, 0;
	@%p1 bra 	$L__BB6_3;
	mov.u32 	%r225, %tid.x;
	setp.ne.s32 	%p61, %r225, 0;
	@%p61 bra 	$L__BB6_39;
	st.global.f64 	[%rd1], %fd30;
	bra.uni 	$L__BB6_39;
$L__BB6_3:
	setp.gt.s32 	%p2, %r36, 5119;
	@%p2 bra 	$L__BB6_21;
	mov.u32 	%r1, %tid.x;
	setp.ge.s32 	%p19, %r1, %r36;
	mov.f64 	%fd255, 0d0000000000000000;
	mov.u32 	%r229, %r1;
	@%p19 bra 	$L__BB6_6;
	mul.wide.u32 	%rd74, %r1, 8;
	add.s64 	%rd73, %rd9, %rd74;
	// begin inline asm
	ld.global.nc.u64 %rd72, [%rd73];
	// end inline asm
	mov.b64 	%fd255, %rd72;
	add.s32 	%r229, %r1, 640;
$L__BB6_6:
	setp.ge.s32 	%p20, %r229, %r36;
	@%p20 bra 	$L__BB6_12;
	not.b32 	%r101, %r229;
	add.s32 	%r4, %r36, %r101;
	mul.hi.u32 	%r102, %r4, -858993459;
	shr.u32 	%r103, %r102, 9;
	add.s32 	%r5, %r103, 1;
	and.b32  	%r104, %r103, 3;
	setp.eq.s32 	%p21, %r104, 3;
	@%p21 bra 	$L__BB6_10;
	mul.wide.u32 	%rd75, %r229, 8;
	add.s64 	%rd107, %rd9, %rd75;
	and.b32  	%r105, %r5, 3;
	neg.s32 	%r227, %r105;
$L__BB6_9:
	.pragma "nounroll";
	// begin inline asm
	ld.global.nc.u64 %rd76, [%rd107];
	// end inline asm
	mov.b64 	%fd121, %rd76;
	add.f64 	%fd255, %fd255, %fd121;
	add.s32 	%r229, %r229, 640;
	add.s64 	%rd107, %rd107, 5120;
	add.s32 	%r227, %r227, 1;
	setp.ne.s32 	%p22, %r227, 0;
	@%p22 bra 	$L__BB6_9;
$L__BB6_10:
	setp.lt.u32 	%p23, %r4, 1920;
	@%p23 bra 	$L__BB6_12;
$L__BB6_11:
	mul.wide.s32 	%rd86, %r229, 8;
	add.s64 	%rd79, %rd9, %rd86;
	// begin inline asm
	ld.global.nc.u64 %rd78, [%rd79];
	// end inline asm
	mov.b64 	%fd122, %rd78;
	add.f64 	%fd123, %fd255, %fd122;
	add.s64 	%rd81, %rd79, 5120;
	// begin inline asm
	ld.global.nc.u64 %rd80, [%rd81];
	// end inline asm
	mov.b64 	%fd124, %rd80;
	add.f64 	%fd125, %fd123, %fd124;
	add.s64 	%rd83, %rd79, 10240;
	// begin inline asm
	ld.global.nc.u64 %rd82, [%rd83];
	// end inline asm
	mov.b64 	%fd126, %rd82;
	add.f64 	%fd127, %fd125, %fd126;
	add.s64 	%rd85, %rd79, 15360;
	// begin inline asm
	ld.global.nc.u64 %rd84, [%rd85];
	// end inline asm
	mov.b64 	%fd128, %rd84;
	add.f64 	%fd255, %fd127, %fd128;
	add.s32 	%r229, %r229, 2560;
	setp.lt.s32 	%p24, %r229, %r36;
	@%p24 bra 	$L__BB6_11;
$L__BB6_12:
	setp.lt.s32 	%p25, %r36, 640;
	@%p25 bra 	$L__BB6_17;
	// begin inline asm
	mov.u32 %r169, %laneid;
	// end inline asm
	mov.b64 	%rd97, %fd255;
	mov.b64 	{%r171, %r176}, %rd97;
	mov.b32 	%r177, 1;
	mov.b32 	%r218, 31;
	mov.b32 	%r219, -1;
	// begin inline asm
	shfl.sync.down.b32 %r170, %r171, %r177, %r218, %r219;
	// end inline asm
	// begin inline asm
	shfl.sync.down.b32 %r175, %r176, %r177, %r218, %r219;
	// end inline asm
	mov.b64 	%rd98, {%r170, %r175};
	mov.b64 	%fd199, %rd98;
	setp.gt.s32 	%p53, %r169, 30;
	add.f64 	%fd200, %fd255, %fd199;
	selp.f64 	%fd201, %fd255, %fd200, %p53;
	mov.b64 	%rd99, %fd201;
	mov.b64 	{%r181, %r186}, %rd99;
	mov.b32 	%r187, 2;
	// begin inline asm
	shfl.sync.down.b32 %r180, %r181, %r187, %r218, %r219;
	// end inline asm
	// begin inline asm
	shfl.sync.down.b32 %r185, %r186, %r187, %r218, %r219;
	// end inline asm
	mov.b64 	%rd100, {%r180, %r185};
	mov.b64 	%fd202, %rd100;
	setp.gt.s32 	%p54, %r169, 29;
	add.f64 	%fd203, %fd201, %fd202;
	selp.f64 	%fd204, %fd201, %fd203, %p54;
	mov.b64 	%rd101, %fd204;
	mov.b64 	{%r191, %r196}, %rd101;
	mov.b32 	%r197, 4;
	// begin inline asm
	shfl.sync.down.b32 %r190, %r191, %r197, %r218, %r219;
	// end inline asm
	// begin inline asm
	shfl.sync.down.b32 %r195, %r196, %r197, %r218, %r219;
	// end inline asm
	mov.b64 	%rd102, {%r190, %r195};
	mov.b64 	%fd205, %rd102;
	setp.gt.s32 	%p55, %r169, 27;
	add.f64 	%fd206, %fd204, %fd205;
	selp.f64 	%fd207, %fd204, %fd206, %p55;
	mov.b64 	%rd103, %fd207;
	mov.b64 	{%r201, %r206}, %rd103;
	mov.b32 	%r207, 8;
	// begin inline asm
	shfl.sync.down.b32 %r200, %r201, %r207, %r218, %r219;
	// end inline asm
	// begin inline asm
	shfl.sync.down.b32 %r205, %r206, %r207, %r218, %r219;
	// end inline asm
	mov.b64 	%rd104, {%r200, %r205};
	mov.b64 	%fd208, %rd104;
	setp.gt.s32 	%p56, %r169, 23;
	add.f64 	%fd209, %fd207, %fd208;
	selp.f64 	%fd210, %fd207, %fd209, %p56;
	mov.b64 	%rd105, %fd210;
	mov.b64 	{%r211, %r216}, %rd105;
	mov.b32 	%r217, 16;
	// begin inline asm
	shfl.sync.down.b32 %r210, %r211, %r217, %r218, %r219;
	// end inline asm
	// begin inline asm
	shfl.sync.down.b32 %r215, %r216, %r217, %r218, %r219;
	// end inline asm
	mov.b64 	%rd106, {%r210, %r215};
	mov.b64 	%fd211, %rd106;
	setp.gt.s32 	%p57, %r169, 15;
	add.f64 	%fd10, %fd210, %fd211;
	selp.f64 	%fd263, %fd210, %fd10, %p57;
	setp.ne.s32 	%p58, %r169, 0;
	@%p58 bra 	$L__BB6_15;
	shr.u32 	%r220, %r1, 2;
	and.b32  	%r221, %r220, 248;
	mov.u32 	%r222, _ZZN3cub18CUB_300001_SM_10006detail6reduce28DeviceReduceSingleTileKernelINS2_10policy_hubIdjN4cuda3std3__44plusIdEEE10Policy1000EPdSC_iS9_ddNS7_10__identityEEEvT0_T1_T2_T3_T4_T6_E12temp_storage;
	add.s32 	%r223, %r222, %r221;
	st.shared.f64 	[%r223+24], %fd10;
$L__BB6_15:
	bar.sync 	0;
	setp.ne.s32 	%p59, %r1, 0;
	@%p59 bra 	$L__BB6_37;
	ld.shared.f64 	%fd212, [_ZZN3cub18CUB_300001_SM_10006detail6reduce28DeviceReduceSingleTileKernelINS2_10policy_hubIdjN4cuda3std3__44plusIdEEE10Policy1000EPdSC_iS9_ddNS7_10__identityEEEvT0_T1_T2_T3_T4_T6_E12temp_storage+32];
	add.f64 	%fd213, %fd263, %fd212;
	ld.shared.f64 	%fd214, [_ZZN3cub18CUB_300001_SM_10006detail6reduce28DeviceReduceSingleTileKernelINS2_10policy_hubIdjN4cuda3std3__44plusIdEEE10Policy1000EPdSC_iS9_ddNS7_10__identityEEEvT0_T1_T2_T3_T4_T6_E12temp_storage+40];
	add.f64 	%fd215, %fd213, %fd214;
	ld.shared.f64 	%fd216, [_ZZN3cub18CUB_300001_SM_10006detail6reduce28DeviceReduceSingleTileKernelINS2_10policy_hubIdjN4cuda3std3__44plusIdEEE10Policy1000EPdSC_iS9_ddNS7_10__identityEEEvT0_T1_T2_T3_T4_T6_E12temp_storage+48];
	add.f64 	%fd217, %fd215, %fd216;
	ld.shared.f64 	%fd218, [_ZZN3cub18CUB_300001_SM_10006detail6reduce28DeviceReduceSingleTileKernelINS2_10policy_hubIdjN4cuda3std3__44plusIdEEE10Policy1000EPdSC_iS9_ddNS7_10__identityEEEvT0_T1_T2_T3_T4_T6_E12temp_storage+56];
	add.f64 	%fd219, %fd217, %fd218;
	ld.shared.f64 	%fd220, [_ZZN3cub18CUB_300001_SM_10006detail6reduce28DeviceReduceSingleTileKernelINS2_10policy_hubIdjN4cuda3std3__44plusIdEEE10Policy1000EPdSC_iS9_ddNS7_10__identityEEEvT0_T1_T2_T3_T4_T6_E12temp_storage+64];
	add.f64 	%fd221, %fd219, %fd220;
	ld.shared.f64 	%fd222, [_ZZN3cub18CUB_300001_SM_10006detail6reduce28DeviceReduceSingleTileKernelINS2_10policy_hubIdjN4cuda3std3__44plusIdEEE10Policy1000EPdSC_iS9_ddNS7_10__identityEEEvT0_T1_T2_T3_T4_T6_E12temp_storage+72];
	add.f64 	%fd223, %fd221, %fd222;
	ld.shared.f64 	%fd224, [_ZZN3cub18CUB_300001_SM_10006detail6reduce28DeviceReduceSingleTileKernelINS2_10policy_hubIdjN4cuda3std3__44plusIdEEE10Policy1000EPdSC_iS9_ddNS7_10__identityEEEvT0_T1_T2_T3_T4_T6_E12temp_storage+80];
	add.f64 	%fd225, %fd223, %fd224;
	ld.shared.f64 	%fd226, [_ZZN3cub18CUB_300001_SM_10006detail6reduce28DeviceReduceSingleTileKernelINS2_10policy_hubIdjN4cuda3std3__44plusIdEEE10Policy1000EPdSC_iS9_ddNS7_10__identityEEEvT0_T1_T2_T3_T4_T6_E12temp_storage+88];
	add.f64 	%fd227, %fd225, %fd226;
	ld.shared.f64 	%fd228, [_ZZN3cub18CUB_300001_SM_10006detail6reduce28DeviceReduceSingleTileKernelINS2_10policy_hubIdjN4cuda3std3__44plusIdEEE10Policy1000EPdSC_iS9_ddNS7_10__identityEEEvT0_T1_T2_T3_T4_T6_E12temp_storage+96];
	add.f64 	%fd229, %fd227, %fd228;
	ld.shared.f64 	%fd230, [_ZZN3cub18CUB_300001_SM_10006detail6reduce28DeviceReduceSingleTileKernelINS2_10policy_hubIdjN4cuda3std3__44plusIdEEE10Policy1000EPdSC_iS9_ddNS7_10__identityEEEvT0_T1_T2_T3_T4_T6_E12temp_storage+104];
	add.f64 	%fd231, %fd229, %fd230;
	ld.shared.f64 	%fd232, [_ZZN3cub18CUB_300001_SM_10006detail6reduce28DeviceReduceSingleTileKernelINS2_10policy_hubIdjN4cuda3std3__44plusIdEEE10Policy1000EPdSC_iS9_ddNS7_10__identityEEEvT0_T1_T2_T3_T4_T6_E12temp_storage+112];
	add.f64 	%fd233, %fd231, %fd232;
	ld.shared.f64 	%fd234, [_ZZN3cub18CUB_300001_SM_10006detail6reduce28DeviceReduceSingleTileKernelINS2_10policy_hubIdjN4cuda3std3__44plusIdEEE10Policy1000EPdSC_iS9_ddNS7_10__identityEEEvT0_T1_T2_T3_T4_T6_E12temp_storage+120];
	add.f64 	%fd235, %fd233, %fd234;
	ld.shared.f64 	%fd236, [_ZZN3cub18CUB_300001_SM_10006detail6reduce28DeviceReduceSingleTileKernelINS2_10policy_hubIdjN4cuda3std3__44plusIdEEE10Policy1000EPdSC_iS9_ddNS7_10__identityEEEvT0_T1_T2_T3_T4_T6_E12temp_storage+128];
	add.f64 	%fd237, %fd235, %fd236;
	ld.shared.f64 	%fd238, [_ZZN3cub18CUB_300001_SM_10006detail6reduce28DeviceReduceSingleTileKernelINS2_10policy_hubIdjN4cuda3std3__44plusIdEEE10Policy1000EPdSC_iS9_ddNS7_10__identityEEEvT0_T1_T2_T3_T4_T6_E12temp_storage+136];
	add.f64 	%fd239, %fd237, %fd238;
	ld.shared.f64 	%fd240, [_ZZN3cub18CUB_300001_SM_10006detail6reduce28DeviceReduceSingleTileKernelINS2_10policy_hubIdjN4cuda3std3__44plusIdEEE10Policy1000EPdSC_iS9_ddNS7_10__identityEEEvT0_T1_T2_T3_T4_T6_E12temp_storage+144];
	add.f64 	%fd241, %fd239, %fd240;
	ld.shared.f64 	%fd242, [_ZZN3cub18CUB_300001_SM_10006detail6reduce28DeviceReduceSingleTileKernelINS2_10policy_hubIdjN4cuda3std3__44plusIdEEE10Policy1000EPdSC_iS9_ddNS7_10__identityEEEvT0_T1_T2_T3_T4_T6_E12temp_storage+152];
	add.f64 	%fd243, %fd241, %fd242;
	ld.shared.f64 	%fd244, [_ZZN3cub18CUB_300001_SM_10006detail6reduce28DeviceReduceSingleTileKernelINS2_10policy_hubIdjN4cuda3std3__44plusIdEEE10Policy1000EPdSC_iS9_ddNS7_10__identityEEEvT0_T1_T2_T3_T4_T6_E12temp_storage+160];
	add.f64 	%fd245, %fd243, %fd244;
	ld.shared.f64 	%fd246, [_ZZN3cub18CUB_300001_SM_10006detail6reduce28DeviceReduceSingleTileKernelINS2_10policy_hubIdjN4cuda3std3__44plusIdEEE10Policy1000EPdSC_iS9_ddNS7_10__identityEEEvT0_T1_T2_T3_T4_T6_E12temp_storage+168];
	add.f64 	%fd247, %fd245, %fd246;
	ld.shared.f64 	%fd248, [_ZZN3cub18CUB_300001_SM_10006detail6reduce28DeviceReduceSingleTileKernelINS2_10policy_hubIdjN4cuda3std3__44plusIdEEE10Policy1000EPdSC_iS9_ddNS7_10__identityEEEvT0_T1_T2_T3_T4_T6_E12temp_storage+176];
	add.f64 	%fd263, %fd247, %fd248;
	bra.uni 	$L__BB6_37;
$L__BB6_17:
	// begin inline asm
	mov.u32 %r106, %laneid;
	// end inline asm
	and.b32  	%r157, %r1, 992;
	add.s32 	%r158, %r157, 32;
	setp.gt.s32 	%p26, %r158, %r36;
	not.b32 	%r159, %r157;
	add.s32 	%r160, %r36, %r159;
	selp.b32 	%r155, %r160, 31, %p26;
	mov.b64 	%rd87, %fd255;
	mov.b64 	{%r108, %r113}, %rd87;
	mov.b32 	%r114, 1;
	mov.b32 	%r156, -1;
	// begin inline asm
	shfl.sync.down.b32 %r107, %r108, %r114, %r155, %r156;
	// end inline asm
	// begin inline asm
	shfl.sync.down.b32 %r112, %r113, %r114, %r155, %r156;
	// end inline asm
	mov.b64 	%rd88, {%r107, %r112};
	mov.b64 	%fd129, %rd88;
	setp.lt.s32 	%p27, %r106, %r155;
	add.f64 	%fd130, %fd255, %fd129;
	selp.f64 	%fd131, %fd130, %fd255, %p27;
	mov.b64 	%rd89, %fd131;
	mov.b64 	{%r118, %r123}, %rd89;
	mov.b32 	%r124, 2;
	// begin inline asm
	shfl.sync.down.b32 %r117, %r118, %r124, %r155, %r156;
	// end inline asm
	// begin inline asm
	shfl.sync.down.b32 %r122, %r123, %r124, %r155, %r156;
	// end inline asm
	mov.b64 	%rd90, {%r117, %r122};
	mov.b64 	%fd132, %rd90;
	add.s32 	%r161, %r106, 2;
	setp.gt.s32 	%p28, %r161, %r155;
	add.f64 	%fd133, %fd131, %fd132;
	selp.f64 	%fd134, %fd131, %fd133, %p28;
	mov.b64 	%rd91, %fd134;
	mov.b64 	{%r128, %r133}, %rd91;
	mov.b32 	%r134, 4;
	// begin inline asm
	shfl.sync.down.b32 %r127, %r128, %r134, %r155, %r156;
	// end inline asm
	// begin inline asm
	shfl.sync.down.b32 %r132, %r133, %r134, %r155, %r156;
	// end inline asm
	mov.b64 	%rd92, {%r127, %r132};
	mov.b64 	%fd135, %rd92;
	add.s32 	%r162, %r106, 4;
	setp.gt.s32 	%p29, %r162, %r155;
	add.f64 	%fd136, %fd134, %fd135;
	selp.f64 	%fd137, %fd134, %fd136, %p29;
	mov.b64 	%rd93, %fd137;
	mov.b64 	{%r138, %r143}, %rd93;
	mov.b32 	%r144, 8;
	// begin inline asm
	shfl.sync.down.b32 %r137, %r138, %r144, %r155, %r156;
	// end inline asm
	// begin inline asm
	shfl.sync.down.b32 %r142, %r143, %r144, %r155, %r156;
	// end inline asm
	mov.b64 	%rd94, {%r137, %r142};
	mov.b64 	%fd138, %rd94;
	add.s32 	%r163, %r106, 8;
	setp.gt.s32 	%p30, %r163, %r155;
	add.f64 	%fd139, %fd137, %fd138;
	selp.f64 	%fd140, %fd137, %fd139, %p30;
	mov.b64 	%rd95, %fd140;
	mov.b64 	{%r148, %r153}, %rd95;
	mov.b32 	%r154, 16;
	// begin inline asm
	shfl.sync.down.b32 %r147, %r148, %r154, %r155, %r156;
	// end inline asm
	// begin inline asm
	shfl.sync.down.b32 %r152, %r153, %r154, %r155, %r156;
	// end inline asm
	mov.b64 	%rd96, {%r147, %r152};
	mov.b64 	%fd141, %rd96;
	add.s32 	%r164, %r106, 16;
	setp.gt.s32 	%p31, %r164, %r155;
	add.f64 	%fd142, %fd140, %fd141;
	selp.f64 	%fd263, %fd140, %fd142, %p31;
	setp.ne.s32 	%p32, %r106, 0;
	@%p32 bra 	$L__BB6_19;
	shr.u32 	%r165, %r1, 2;
	and.b32  	%r166, %r165, 248;
	mov.u32 	%r167, _ZZN3cub18CUB_300001_SM_10006detail6reduce28DeviceReduceSingleTileKernelINS2_10policy_hubIdjN4cuda3std3__44plusIdEEE10Policy1000EPdSC_iS9_ddNS7_10__identityEEEvT0_T1_T2_T3_T4_T6_E12temp_storage;
	add.s32 	%r168, %r167, %r166;
	st.shared.f64 	[%r168+24], %fd263;
$L__BB6_19:
	bar.sync 	0;
	setp.ne.s32 	%p33, %r1, 0;
	@%p33 bra 	$L__BB6_37;
	setp.gt.s32 	%p34, %r36, 32;
	ld.shared.f64 	%fd143, [_ZZN3cub18CUB_300001_SM_10006detail6reduce28DeviceReduceSingleTileKernelINS2_10policy_hubIdjN4cuda3std3__44plusIdEEE10Policy1000EPdSC_iS9_ddNS7_10__identityEEEvT0_T1_T2_T3_T4_T6_E12temp_storage+32];
	add.f64 	%fd144, %fd263, %fd143;
	selp.f64 	%fd145, %fd144, %fd263, %p34;
	setp.gt.s32 	%p35, %r36, 64;
	ld.shared.f64 	%fd146, [_ZZN3cub18CUB_300001_SM_10006detail6reduce28DeviceReduceSingleTileKernelINS2_10policy_hubIdjN4cuda3std3__44plusIdEEE10Policy1000EPdSC_iS9_ddNS7_10__identityEEEvT0_T1_T2_T3_T4_T6_E12temp_storage+40];
	add.f64 	%fd147, %fd146, %fd145;
	selp.f64 	%fd148, %fd147, %fd145, %p35;
	setp.gt.s32 	%p36, %r36, 96;
	ld.shared.f64 	%fd149, [_ZZN3cub18CUB_300001_SM_10006detail6reduce28DeviceReduceSingleTileKernelINS2_10policy_hubIdjN4cuda3std3__44plusIdEEE10Policy1000EPdSC_iS9_ddNS7_10__identityEEEvT0_T1_T2_T3_T4_T6_E12temp_storage+48];
	add.f64 	%fd150, %fd149, %fd148;
	selp.f64 	%fd151, %fd150, %fd148, %p36;
	setp.gt.s32 	%p37, %r36, 128;
	ld.shared.f64 	%fd152, [_ZZN3cub18CUB_300001_SM_10006detail6reduce28DeviceReduceSingleTileKernelINS2_10policy_hubIdjN4cuda3std3__44plusIdEEE10Policy1000EPdSC_iS9_ddNS7_10__identityEEEvT0_T1_T2_T3_T4_T6_E12temp_storage+56];
	add.f64 	%fd153, %fd152, %fd151;
	selp.f64 	%fd154, %fd153, %fd151, %p37;
	setp.gt.s32 	%p38, %r36, 160;
	ld.shared.f64 	%fd155, [_ZZN3cub18CUB_300001_SM_10006detail6reduce28DeviceReduceSingleTileKernelINS2_10policy_hubIdjN4cuda3std3__44plusIdEEE10Policy1000EPdSC_iS9_ddNS7_10__identityEEEvT0_T1_T2_T3_T4_T6_E12temp_storage+64];
	add.f64 	%fd156, %fd155, %fd154;
	selp.f64 	%fd157, %fd156, %fd154, %p38;
	setp.gt.s32 	%p39, %r36, 192;
	ld.shared.f64 	%fd158, [_ZZN3cub18CUB_300001_SM_10006detail6reduce28DeviceReduceSingleTileKernelINS2_10policy_hubIdjN4cuda3std3__44plusIdEEE10Policy1000EPdSC_iS9_ddNS7_10__identityEEEvT0_T1_T2_T3_T4_T6_E12temp_storage+72];
	add.f64 	%fd159, %fd158, %fd157;
	selp.f64 	%fd160, %fd159, %fd157, %p39;
	setp.gt.s32 	%p40, %r36, 224;
	ld.shared.f64 	%fd161, [_ZZN3cub18CUB_300001_SM_10006detail6reduce28DeviceReduceSingleTileKernelINS2_10policy_hubIdjN4cuda3std3__44plusIdEEE10Policy1000EPdSC_iS9_ddNS7_10__identityEEEvT0_T1_T2_T3_T4_T6_E12temp_storage+80];
	add.f64 	%fd162, %fd161, %fd160;
	selp.f64 	%fd163, %fd162, %fd160, %p40;
	setp.gt.s32 	%p41, %r36, 256;
	ld.shared.f64 	%fd164, [_ZZN3cub18CUB_300001_SM_10006detail6reduce28DeviceReduceSingleTileKernelINS2_10policy_hubIdjN4cuda3std3__44plusIdEEE10Policy1000EPdSC_iS9_ddNS7_10__identityEEEvT0_T1_T2_T3_T4_T6_E12temp_storage+88];
	add.f64 	%fd165, %fd164, %fd163;
	selp.f64 	%fd166, %fd165, %fd163, %p41;
	setp.gt.s32 	%p42, %r36, 288;
	ld.shared.f64 	%fd167, [_ZZN3cub18CUB_300001_SM_10006detail6reduce28DeviceReduceSingleTileKernelINS2_10policy_hubIdjN4cuda3std3__44plusIdEEE10Policy1000EPdSC_iS9_ddNS7_10__identityEEEvT0_T1_T2_T3_T4_T6_E12temp_storage+96];
	add.f64 	%fd168, %fd167, %fd166;
	selp.f64 	%fd169, %fd168, %fd166, %p42;
	setp.gt.s32 	%p43, %r36, 320;
	ld.shared.f64 	%fd170, [_ZZN3cub18CUB_300001_SM_10006detail6reduce28DeviceReduceSingleTileKernelINS2_10policy_hubIdjN4cuda3std3__44plusIdEEE10Policy1000EPdSC_iS9_ddNS7_10__identityEEEvT0_T1_T2_T3_T4_T6_E12temp_storage+104];
	add.f64 	%fd171, %fd170, %fd169;
	selp.f64 	%fd172, %fd171, %fd169, %p43;
	setp.gt.s32 	%p44, %r36, 352;
	ld.shared.f64 	%fd173, [_ZZN3cub18CUB_300001_SM_10006detail6reduce28DeviceReduceSingleTileKernelINS2_10policy_hubIdjN4cuda3std3__44plusIdEEE10Policy1000EPdSC_iS9_ddNS7_10__identityEEEvT0_T1_T2_T3_T4_T6_E12temp_storage+112];
	add.f64 	%fd174, %fd173, %fd172;
	selp.f64 	%fd175, %fd174, %fd172, %p44;
	setp.gt.s32 	%p45, %r36, 384;
	ld.shared.f64 	%fd176, [_ZZN3cub18CUB_300001_SM_10006detail6reduce28DeviceReduceSingleTileKernelINS2_10policy_hubIdjN4cuda3std3__44plusIdEEE10Policy1000EPdSC_iS9_ddNS7_10__identityEEEvT0_T1_T2_T3_T4_T6_E12temp_storage+120];
	add.f64 	%fd177, %fd176, %fd175;
	selp.f64 	%fd178, %fd177, %fd175, %p45;
	setp.gt.s32 	%p46, %r36, 416;
	ld.shared.f64 	%fd179, [_ZZN3cub18CUB_300001_SM_10006detail6reduce28DeviceReduceSingleTileKernelINS2_10policy_hubIdjN4cuda3std3__44plusIdEEE10Policy1000EPdSC_iS9_ddNS7_10__identityEEEvT0_T1_T2_T3_T4_T6_E12temp_storage+128];
	add.f64 	%fd180, %fd179, %fd178;
	selp.f64 	%fd181, %fd180, %fd178, %p46;
	setp.gt.s32 	%p47, %r36, 448;
	ld.shared.f64 	%fd182, [_ZZN3cub18CUB_300001_SM_10006detail6reduce28DeviceReduceSingleTileKernelINS2_10policy_hubIdjN4cuda3std3__44plusIdEEE10Policy1000EPdSC_iS9_ddNS7_10__identityEEEvT0_T1_T2_T3_T4_T6_E12temp_storage+136];
	add.f64 	%fd183, %fd182, %fd181;
	selp.f64 	%fd184, %fd183, %fd181, %p47;
	setp.gt.s32 	%p48, %r36, 480;
	ld.shared.f64 	%fd185, [_ZZN3cub18CUB_300001_SM_10006detail6reduce28DeviceReduceSingleTileKernelINS2_10policy_hubIdjN4cuda3std3__44plusIdEEE10Policy1000EPdSC_iS9_ddNS7_10__identityEEEvT0_T1_T2_T3_T4_T6_E12temp_storage+144];
	add.f64 	%fd186, %fd185, %fd184;
	selp.f64 	%fd187, %fd186, %fd184, %p48;
	setp.gt.s32 	%p49, %r36, 512;
	ld.shared.f64 	%fd188, [_ZZN3cub18CUB_300001_SM_10006detail6reduce28DeviceReduceSingleTileKernelINS2_10policy_hubIdjN4cuda3std3__44plusIdEEE10Policy1000EPdSC_iS9_ddNS7_10__identityEEEvT0_T1_T2_T3_T4_T6_E12temp_storage+152];
	add.f64 	%fd189, %fd188, %fd187;
	selp.f64 	%fd190, %fd189, %fd187, %p49;
	setp.gt.s32 	%p50, %r36, 544;
	ld.shared.f64 	%fd191, [_ZZN3cub18CUB_300001_SM_10006detail6reduce28DeviceReduceSingleTileKernelINS2_10policy_hubIdjN4cuda3std3__44plusIdEEE10Policy1000EPdSC_iS9_ddNS7_10__identityEEEvT0_T1_T2_T3_T4_T6_E12temp_storage+160];
	add.f64 	%fd192, %fd191, %fd190;
	selp.f64 	%fd193, %fd192, %fd190, %p50;
	setp.gt.s32 	%p51, %r36, 576;
	ld.shared.f64 	%fd194, [_ZZN3cub18CUB_300001_SM_10006detail6reduce28DeviceReduceSingleTileKernelINS2_10policy_hubIdjN4cuda3std3__44plusIdEEE10Policy1000EPdSC_iS9_ddNS7_10__identityEEEvT0_T1_T2_T3_T4_T6_E12temp_storage+168];
	add.f64 	%fd195, %fd194, %fd193;
	selp.f64 	%fd196, %fd195, %fd193, %p51;
	setp.gt.s32 	%p52, %r36, 608;
	ld.shared.f64 	%fd197, [_ZZN3cub18CUB_300001_SM_10006detail6reduce28DeviceReduceSingleTileKernelINS2_10policy_hubIdjN4cuda3std3__44plusIdEEE10Policy1000EPdSC_iS9_ddNS7_10__identityEEEvT0_T1_T2_T3_T4_T6_E12temp_storage+176];
	add.f64 	%fd198, %fd197, %fd196;
	selp.f64 	%fd263, %fd198, %fd196, %p52;
	bra.uni 	$L__BB6_37;
$L__BB6_21:
	mov.u32 	%r14, %tid.x;
	mul.wide.u32 	%rd27, %r14, 8;
	add.s64 	%rd12, %rd9, %rd27;
	// begin inline asm
	ld.global.nc.u64 %rd11, [%rd12];
	// end inline asm
	mov.b64 	%fd31, %rd11;
	add.s64 	%rd14, %rd12, 5120;
	// begin inline asm
	ld.global.nc.u64 %rd13, [%rd14];
	// end inline asm
	mov.b64 	%fd32, %rd13;
	add.s64 	%rd16, %rd12, 10240;
	// begin inline asm
	ld.global.nc.u64 %rd15, [%rd16];
	// end inline asm
	mov.b64 	%fd33, %rd15;
	add.s64 	%rd18, %rd12, 15360;
	// begin inline asm
	ld.global.nc.u64 %rd17, [%rd18];
	// end inline asm
	mov.b64 	%fd34, %rd17;
	add.s64 	%rd20, %rd12, 20480;
	// begin inline asm
	ld.global.nc.u64 %rd19, [%rd20];
	// end inline asm
	mov.b64 	%fd35, %rd19;
	add.s64 	%rd22, %rd12, 25600;
	// begin inline asm
	ld.global.nc.u64 %rd21, [%rd22];
	// end inline asm
	mov.b64 	%fd36, %rd21;
	add.s64 	%rd24, %rd12, 30720;
	// begin inline asm
	ld.global.nc.u64 %rd23, [%rd24];
	// end inline asm
	mov.b64 	%fd37, %rd23;
	add.s64 	%rd26, %rd12, 35840;
	// begin inline asm
	ld.global.nc.u64 %rd25, [%rd26];
	// end inline asm
	mov.b64 	%fd38, %rd25;
	add.f64 	%fd39, %fd31, %fd32;
	add.f64 	%fd40, %fd39, %fd33;
	add.f64 	%fd41, %fd40, %fd34;
	add.f64 	%fd42, %fd41, %fd35;
	add.f64 	%fd43, %fd42, %fd36;
	add.f64 	%fd44, %fd43, %fd37;
	add.f64 	%fd262, %fd44, %fd38;
	setp.lt.u32 	%p3, %r36, 10240;
	mov.b32 	%r232, 5120;
	@%p3 bra 	$L__BB6_25;
	add.s32 	%r15, %r36, -5120;
	mov.b32 	%r232, 5120;
$L__BB6_23:
	mul.wide.s32 	%rd44, %r232, 8;
	add.s64 	%rd29, %rd12, %rd44;
	// begin inline asm
	ld.global.nc.u64 %rd28, [%rd29];
	// end inline asm
	mov.b64 	%fd45, %rd28;
	add.s64 	%rd31, %rd29, 5120;
	// begin inline asm
	ld.global.nc.u64 %rd30, [%rd31];
	// end inline asm
	mov.b64 	%fd46, %rd30;
	add.s64 	%rd33, %rd29, 10240;
	// begin inline asm
	ld.global.nc.u64 %rd32, [%rd33];
	// end inline asm
	mov.b64 	%fd47, %rd32;
	add.s64 	%rd35, %rd29, 15360;
	// begin inline asm
	ld.global.nc.u64 %rd34, [%rd35];
	// end inline asm
	mov.b64 	%fd48, %rd34;
	add.s64 	%rd37, %rd29, 20480;
	// begin inline asm
	ld.global.nc.u64 %rd36, [%rd37];
	// end inline asm
	mov.b64 	%fd49, %rd36;
	add.s64 	%rd39, %rd29, 25600;
	// begin inline asm
	ld.global.nc.u64 %rd38, [%rd39];
	// end inline asm
	mov.b64 	%fd50, %rd38;
	add.s64 	%rd41, %rd29, 30720;
	// begin inline asm
	ld.global.nc.u64 %rd40, [%rd41];
	// end inline asm
	mov.b64 	%fd51, %rd40;
	add.s64 	%rd43, %rd29, 35840;
	// begin inline asm
	ld.global.nc.u64 %rd42, [%rd43];
	// end inline asm
	mov.b64 	%fd52, %rd42;
	add.f64 	%fd53, %fd262, %fd45;
	add.f64 	%fd54, %fd53, %fd46;
	add.f64 	%fd55, %fd54, %fd47;
	add.f64 	%fd56, %fd55, %fd48;
	add.f64 	%fd57, %fd56, %fd49;
	add.f64 	%fd58, %fd57, %fd50;
	add.f64 	%fd59, %fd58, %fd51;
	add.f64 	%fd262, %fd59, %fd52;
	sub.s32 	%r39, %r36, %r232;
	setp.lt.s32 	%p4, %r39, 5120;
	@%p4 bra 	$L__BB6_33;
	add.s32 	%r232, %r232, 5120;
	setp.le.s32 	%p5, %r232, %r15;
	@%p5 bra 	$L__BB6_23;
$L__BB6_25:
	setp.le.s32 	%p6, %r36, %r232;
	@%p6 bra 	$L__BB6_33;
	sub.s32 	%r19, %r36, %r232;
	setp.ge.s32 	%p7, %r14, %r19;
	@%p7 bra 	$L__BB6_33;
	not.b32 	%r40, %r14;
	add.s32 	%r41, %r36, %r40;
	sub.s32 	%r20, %r41, %r232;
	mul.hi.u32 	%r42, %r20, -858993459;
	shr.u32 	%r43, %r42, 9;
	add.s32 	%r21, %r43, 1;
	and.b32  	%r44, %r43, 3;
	setp.eq.s32 	%p8, %r44, 3;
	mov.u32 	%r236, %r14;
	@%p8 bra 	$L__BB6_30;
	add.s32 	%r234, %r14, %r232;
	and.b32  	%r45, %r21, 3;
	neg.s32 	%r233, %r45;
	mov.u32 	%r236, %r14;
$L__BB6_29:
	.pragma "nounroll";
	mul.wide.u32 	%rd47, %r234, 8;
	add.s64 	%rd46, %rd9, %rd47;
	// begin inline asm
	ld.global.nc.u64 %rd45, [%rd46];
	// end inline asm
	mov.b64 	%fd61, %rd45;
	add.f64 	%fd262, %fd262, %fd61;
	add.s32 	%r236, %r236, 640;
	add.s32 	%r234, %r234, 640;
	add.s32 	%r233, %r233, 1;
	setp.ne.s32 	%p9, %r233, 0;
	@%p9 bra 	$L__BB6_29;
$L__BB6_30:
	setp.lt.u32 	%p10, %r20, 1920;
	@%p10 bra 	$L__BB6_33;
	cvt.u64.u32 	%rd48, %r236;
	cvt.u64.u32 	%rd49, %r232;
	add.s64 	%rd50, %rd48, %rd49;
	shl.b64 	%rd51, %rd50, 3;
	add.s64 	%rd52, %rd51, %rd9;
	add.s64 	%rd108, %rd52, 10240;
	add.s32 	%r237, %r236, %r232;
$L__BB6_32:
	mul.wide.u32 	%rd61, %r237, 8;
	add.s64 	%rd54, %rd9, %rd61;
	// begin inline asm
	ld.global.nc.u64 %rd53, [%rd54];
	// end inline asm
	mov.b64 	%fd62, %rd53;
	add.f64 	%fd63, %fd262, %fd62;
	add.s64 	%rd56, %rd108, -5120;
	// begin inline asm
	ld.global.nc.u64 %rd55, [%rd56];
	// end inline asm
	mov.b64 	%fd64, %rd55;
	add.f64 	%fd65, %fd63, %fd64;
	// begin inline asm
	ld.global.nc.u64 %rd57, [%rd108];
	// end inline asm
	mov.b64 	%fd66, %rd57;
	add.f64 	%fd67, %fd65, %fd66;
	add.s64 	%rd60, %rd108, 5120;
	// begin inline asm
	ld.global.nc.u64 %rd59, [%rd60];
	// end inline asm
	mov.b64 	%fd68, %rd59;
	add.f64 	%fd262, %fd67, %fd68;
	add.s32 	%r236, %r236, 2560;
	add.s64 	%rd108, %rd108, 20480;
	add.s32 	%r237, %r237, 2560;
	setp.lt.s32 	%p11, %r236, %r19;
	@%p11 bra 	$L__BB6_32;
$L__BB6_33:
	// begin inline asm
	mov.u32 %r46, %laneid;
	// end inline asm
	mov.b64 	%rd62, %fd262;
	mov.b64 	{%r48, %r53}, %rd62;
	mov.b32 	%r54, 1;
	mov.b32 	%r95, 31;
	mov.b32 	%r96, -1;
	// begin inline asm
	shfl.sync.down.b32 %r47, %r48, %r54, %r95, %r96;
	// end inline asm
	// begin inline asm
	shfl.sync.down.b32 %r52, %r53, %r54, %r95, %r96;
	// end inline asm
	mov.b64 	%rd63, {%r47, %r52};
	mov.b64 	%fd69, %rd63;
	setp.gt.s32 	%p12, %r46, 30;
	add.f64 	%fd70, %fd262, %fd69;
	selp.f64 	%fd71, %fd262, %fd70, %p12;
	mov.b64 	%rd64, %fd71;
	mov.b64 	{%r58, %r63}, %rd64;
	mov.b32 	%r64, 2;
	// begin inline asm
	shfl.sync.down.b32 %r57, %r58, %r64, %r95, %r96;
	// end inline asm
	// begin inline asm
	shfl.sync.down.b32 %r62, %r63, %r64, %r95, %r96;
	// end inline asm
	mov.b64 	%rd65, {%r57, %r62};
	mov.b64 	%fd72, %rd65;
	setp.gt.s32 	%p13, %r46, 29;
	add.f64 	%fd73, %fd71, %fd72;
	selp.f64 	%fd74, %fd71, %fd73, %p13;
	mov.b64 	%rd66, %fd74;
	mov.b64 	{%r68, %r73}, %rd66;
	mov.b32 	%r74, 4;
	// begin inline asm
	shfl.sync.down.b32 %r67, %r68, %r74, %r95, %r96;
	// end inline asm
	// begin inline asm
	shfl.sync.down.b32 %r72, %r73, %r74, %r95, %r96;
	// end inline asm
	mov.b64 	%rd67, {%r67, %r72};
	mov.b64 	%fd75, %rd67;
	setp.gt.s32 	%p14, %r46, 27;
	add.f64 	%fd76, %fd74, %fd75;
	selp.f64 	%fd77, %fd74, %fd76, %p14;
	mov.b64 	%rd68, %fd77;
	mov.b64 	{%r78, %r83}, %rd68;
	mov.b32 	%r84, 8;
	// begin inline asm
	shfl.sync.down.b32 %r77, %r78, %r84, %r95, %r96;
	// end inline asm
	// begin inline asm
	shfl.sync.down.b32 %r82, %r83, %r84, %r95, %r96;
	// end inline asm
	mov.b64 	%rd69, {%r77, %r82};
	mov.b64 	%fd78, %rd69;
	setp.gt.s32 	%p15, %r46, 23;
	add.f64 	%fd79, %fd77, %fd78;
	selp.f64 	%fd80, %fd77, %fd79, %p15;
	mov.b64 	%rd70, %fd80;
	mov.b64 	{%r88, %r93}, %rd70;
	mov.b32 	%r94, 16;
	// begin inline asm
	shfl.sync.down.b32 %r87, %r88, %r94, %r95, %r96;
	// end inline asm
	// begin inline asm
	shfl.sync.down.b32 %r92, %r93, %r94, %r95, %r96;
	// end inline asm
	mov.b64 	%rd71, {%r87, %r92};
	mov.b64 	%fd81, %rd71;
	setp.gt.s32 	%p16, %r46, 15;
	add.f64 	%fd26, %fd80, %fd81;
	selp.f64 	%fd263, %fd80, %fd26, %p16;
	setp.ne.s32 	%p17, %r46, 0;
	@%p17 bra 	$L__BB6_35;
	shr.u32 	%r97, %r14, 2;
	and.b32  	%r98, %r97, 248;
	mov.u32 	%r99, _ZZN3cub18CUB_300001_SM_10006detail6reduce28DeviceReduceSingleTileKernelINS2_10policy_hubIdjN4cuda3std3__44plusIdEEE10Policy1000EPdSC_iS9_ddNS7_10__identityEEEvT0_T1_T2_T3_T4_T6_E12temp_storage;
	add.s32 	%r100, %r99, %r98;
	st.shared.f64 	[%r100+24], %fd26;
$L__BB6_35:
	bar.sync 	0;
	setp.ne.s32 	%p18, %r14, 0;
	@%p18 bra 	$L__BB6_37;
	ld.shared.f64 	%fd82, [_ZZN3cub18CUB_300001_SM_10006detail6reduce28DeviceReduceSingleTileKernelINS2_10policy_hubIdjN4cuda3std3__44plusIdEEE10Policy1000EPdSC_iS9_ddNS7_10__identityEEEvT0_T1_T2_T3_T4_T6_E12temp_storage+32];
	add.f64 	%fd83, %fd263, %fd82;
	ld.shared.f64 	%fd84, [_ZZN3cub18CUB_300001_SM_10006detail6reduce28DeviceReduceSingleTileKernelINS2_10policy_hubIdjN4cuda3std3__44plusIdEEE10Policy1000EPdSC_iS9_ddNS7_10__identityEEEvT0_T1_T2_T3_T4_T6_E12temp_storage+40];
	add.f64 	%fd85, %fd83, %fd84;
	ld.shared.f64 	%fd86, [_ZZN3cub18CUB_300001_SM_10006detail6reduce28DeviceReduceSingleTileKernelINS2_10policy_hubIdjN4cuda3std3__44plusIdEEE10Policy1000EPdSC_iS9_ddNS7_10__identityEEEvT0_T1_T2_T3_T4_T6_E12temp_storage+48];
	add.f64 	%fd87, %fd85, %fd86;
	ld.shared.f64 	%fd88, [_ZZN3cub18CUB_300001_SM_10006detail6reduce28DeviceReduceSingleTileKernelINS2_10policy_hubIdjN4cuda3std3__44plusIdEEE10Policy1000EPdSC_iS9_ddNS7_10__identityEEEvT0_T1_T2_T3_T4_T6_E12temp_storage+56];
	add.f64 	%fd89, %fd87, %fd88;
	ld.shared.f64 	%fd90, [_ZZN3cub18CUB_300001_SM_10006detail6reduce28DeviceReduceSingleTileKernelINS2_10policy_hubIdjN4cuda3std3__44plusIdEEE10Policy1000EPdSC_iS9_ddNS7_10__identityEEEvT0_T1_T2_T3_T4_T6_E12temp_storage+64];
	add.f64 	%fd91, %fd89, %fd90;
	ld.shared.f64 	%fd92, [_ZZN3cub18CUB_300001_SM_10006detail6reduce28DeviceReduceSingleTileKernelINS2_10policy_hubIdjN4cuda3std3__44plusIdEEE10Policy1000EPdSC_iS9_ddNS7_10__identityEEEvT0_T1_T2_T3_T4_T6_E12temp_storage+72];
	add.f64 	%fd93, %fd91, %fd92;
	ld.shared.f64 	%fd94, [_ZZN3cub18CUB_300001_SM_10006detail6reduce28DeviceReduceSingleTileKernelINS2_10policy_hubIdjN4cuda3std3__44plusIdEEE10Policy1000EPdSC_iS9_ddNS7_10__identityEEEvT0_T1_T2_T3_T4_T6_E12temp_storage+80];
	add.f64 	%fd95, %fd93, %fd94;
	ld.shared.f64 	%fd96, [_ZZN3cub18CUB_300001_SM_10006detail6reduce28DeviceReduceSingleTileKernelINS2_10policy_hubIdjN4cuda3std3__44plusIdEEE10Policy1000EPdSC_iS9_ddNS7_10__identityEEEvT0_T1_T2_T3_T4_T6_E12temp_storage+88];
	add.f64 	%fd97, %fd95, %fd96;
	ld.shared.f64 	%fd98, [_ZZN3cub18CUB_300001_SM_10006detail6reduce28DeviceReduceSingleTileKernelINS2_10policy_hubIdjN4cuda3std3__44plusIdEEE10Policy1000EPdSC_iS9_ddNS7_10__identityEEEvT0_T1_T2_T3_T4_T6_E12temp_storage+96];
	add.f64 	%fd99, %fd97, %fd98;
	ld.shared.f64 	%fd100, [_ZZN3cub18CUB_300001_SM_10006detail6reduce28DeviceReduceSingleTileKernelINS2_10policy_hubIdjN4cuda3std3__44plusIdEEE10Policy1000EPdSC_iS9_ddNS7_10__identityEEEvT0_T1_T2_T3_T4_T6_E12temp_storage+104];
	add.f64 	%fd101, %fd99, %fd100;
	ld.shared.f64 	%fd102, [_ZZN3cub18CUB_300001_SM_10006detail6reduce28DeviceReduceSingleTileKernelINS2_10policy_hubIdjN4cuda3std3__44plusIdEEE10Policy1000EPdSC_iS9_ddNS7_10__identityEEEvT0_T1_T2_T3_T4_T6_E12temp_storage+112];
	add.f64 	%fd103, %fd101, %fd102;
	ld.shared.f64 	%fd104, [_ZZN3cub18CUB_300001_SM_10006detail6reduce28DeviceReduceSingleTileKernelINS2_10policy_hubIdjN4cuda3std3__44plusIdEEE10Policy1000EPdSC_iS9_ddNS7_10__identityEEEvT0_T1_T2_T3_T4_T6_E12temp_storage+120];
	add.f64 	%fd105, %fd103, %fd104;
	ld.shared.f64 	%fd106, [_ZZN3cub18CUB_300001_SM_10006detail6reduce28DeviceReduceSingleTileKernelINS2_10policy_hubIdjN4cuda3std3__44plusIdEEE10Policy1000EPdSC_iS9_ddNS7_10__identityEEEvT0_T1_T2_T3_T4_T6_E12temp_storage+128];
	add.f64 	%fd107, %fd105, %fd106;
	ld.shared.f64 	%fd108, [_ZZN3cub18CUB_300001_SM_10006detail6reduce28DeviceReduceSingleTileKernelINS2_10policy_hubIdjN4cuda3std3__44plusIdEEE10Policy1000EPdSC_iS9_ddNS7_10__identityEEEvT0_T1_T2_T3_T4_T6_E12temp_storage+136];
	add.f64 	%fd109, %fd107, %fd108;
	ld.shared.f64 	%fd110, [_ZZN3cub18CUB_300001_SM_10006detail6reduce28DeviceReduceSingleTileKernelINS2_10policy_hubIdjN4cuda3std3__44plusIdEEE10Policy1000EPdSC_iS9_ddNS7_10__identityEEEvT0_T1_T2_T3_T4_T6_E12temp_storage+144];
	add.f64 	%fd111, %fd109, %fd110;
	ld.shared.f64 	%fd112, [_ZZN3cub18CUB_300001_SM_10006detail6reduce28DeviceReduceSingleTileKernelINS2_10policy_hubIdjN4cuda3std3__44plusIdEEE10Policy1000EPdSC_iS9_ddNS7_10__identityEEEvT0_T1_T2_T3_T4_T6_E12temp_storage+152];
	add.f64 	%fd113, %fd111, %fd112;
	ld.shared.f64 	%fd114, [_ZZN3cub18CUB_300001_SM_10006detail6reduce28DeviceReduceSingleTileKernelINS2_10policy_hubIdjN4cuda3std3__44plusIdEEE10Policy1000EPdSC_iS9_ddNS7_10__identityEEEvT0_T1_T2_T3_T4_T6_E12temp_storage+160];
	add.f64 	%fd115, %fd113, %fd114;
	ld.shared.f64 	%fd116, [_ZZN3cub18CUB_300001_SM_10006detail6reduce28DeviceReduceSingleTileKernelINS2_10policy_hubIdjN4cuda3std3__44plusIdEEE10Policy1000EPdSC_iS9_ddNS7_10__identityEEEvT0_T1_T2_T3_T4_T6_E12temp_storage+168];
	add.f64 	%fd117, %fd115, %fd116;
	ld.shared.f64 	%fd118, [_ZZN3cub18CUB_300001_SM_10006detail6reduce28DeviceReduceSingleTileKernelINS2_10policy_hubIdjN4cuda3std3__44plusIdEEE10Policy1000EPdSC_iS9_ddNS7_10__identityEEEvT0_T1_T2_T3_T4_T6_E12temp_storage+176];
	add.f64 	%fd263, %fd117, %fd118;
$L__BB6_37:
	mov.u32 	%r224, %tid.x;
	setp.ne.s32 	%p60, %r224, 0;
	@%p60 bra 	$L__BB6_39;
	add.f64 	%fd249, %fd30, %fd263;
	st.global.f64 	[%rd1], %fd249;
$L__BB6_39:
	ret;

}
	// .globl	_ZN3cub18CUB_300001_SM_10006detail6reduce28DeviceReduceSingleTileKernelINS2_10policy_hubIdyN4cuda3std3__44plusIdEEE10Policy1000EN6thrust24THRUST_300001_SM_1000_NS6detail15normal_iteratorINSD_10device_ptrIdEEEEPdyS9_ddNS7_10__identityEEEvT0_T1_T2_T3_T4_T6_
.visible .entry _ZN3cub18CUB_300001_SM_10006detail6reduce28DeviceReduceSingleTileKernelINS2_10policy_hubIdyN4cuda3std3__44plusIdEEE10Policy1000EN6thrust24THRUST_300001_SM_1000_NS6detail15normal_iteratorINSD_10device_ptrIdEEEEPdyS9_ddNS7_10__identityEEEvT0_T1_T2_T3_T4_T6_(
	.param .align 8 .b8 _ZN3cub18CUB_300001_SM_10006detail6reduce28DeviceReduceSingleTileKernelINS2_10policy_hubIdyN4cuda3std3__44plusIdEEE10Policy1000EN6thrust24THRUST_300001_SM_1000_NS6detail15normal_iteratorINSD_10device_ptrIdEEEEPdyS9_ddNS7_10__identityEEEvT0_T1_T2_T3_T4_T6__param_0[8],
	.param .u64 .ptr .align 1 _ZN3cub18CUB_300001_SM_10006detail6reduce28DeviceReduceSingleTileKernelINS2_10policy_hubIdyN4cuda3std3__44plusIdEEE10Policy1000EN6thrust24THRUST_300001_SM_1000_NS6detail15normal_iteratorINSD_10device_ptrIdEEEEPdyS9_ddNS7_10__identityEEEvT0_T1_T2_T3_T4_T6__param_1,
	.param .u64 _ZN3cub18CUB_300001_SM_10006detail6reduce28DeviceReduceSingleTileKernelINS2_10policy_hubIdyN4cuda3std3__44plusIdEEE10Policy1000EN6thrust24THRUST_300001_SM_1000_NS6detail15normal_iteratorINSD_10device_ptrIdEEEEPdyS9_ddNS7_10__identityEEEvT0_T1_T2_T3_T4_T6__param_2,
	.param .align 1 .b8 _ZN3cub18CUB_300001_SM_10006detail6reduce28DeviceReduceSingleTileKernelINS2_10policy_hubIdyN4cuda3std3__44plusIdEEE10Policy1000EN6thrust24THRUST_300001_SM_1000_NS6detail15normal_iteratorINSD_10device_ptrIdEEEEPdyS9_ddNS7_10__identityEEEvT0_T1_T2_T3_T4_T6__param_3[1],
	.param .f64 _ZN3cub18CUB_300001_SM_10006detail6reduce28DeviceReduceSingleTileKernelINS2_10policy_hubIdyN4cuda3std3__44plusIdEEE10Policy1000EN6thrust24THRUST_300001_SM_1000_NS6detail15normal_iteratorINSD_10device_ptrIdEEEEPdyS9_ddNS7_10__identityEEEvT0_T1_T2_T3_T4_T6__param_4,
	.param .align 1 .b8 _ZN3cub18CUB_300001_SM_10006detail6reduce28DeviceReduceSingleTileKernelINS2_10policy_hubIdyN4cuda3std3__44plusIdEEE10Policy1000EN6thrust24THRUST_300001_SM_1000_NS6detail15normal_iteratorINSD_10device_ptrIdEEEEPdyS9_ddNS7_10__identityEEEvT0_T1_T2_T3_T4_T6__param_5[1]
)
.maxntid 512
.minnctapersm 1
{
	.reg .pred 	%p<67>;
	.reg .b32 	%r<246>;
	.reg .b64 	%rd<86>;
	.reg .b64 	%fd<348>;
	// demoted variable
	.shared .align 8 .b8 _ZZN3cub18CUB_300001_SM_10006detail6reduce28DeviceReduceSingleTileKernelINS2_10policy_hubIdyN4cuda3std3__44plusIdEEE10Policy1000EN6thrust24THRUST_300001_SM_1000_NS6detail15normal_iteratorINSD_10device_ptrIdEEEEPdyS9_ddNS7_10__identityEEEvT0_T1_T2_T3_T4_T6_E12temp_storage[152];
	ld.param.u64 	%rd18, [_ZN3cub18CUB_300001_SM_10006detail6reduce28DeviceReduceSingleTileKernelINS2_10policy_hubIdyN4cuda3std3__44plusIdEEE10Policy1000EN6thrust24THRUST_300001_SM_1000_NS6detail15normal_iteratorINSD_10device_ptrIdEEEEPdyS9_ddNS7_10__identityEEEvT0_T1_T2_T3_T4_T6__param_0];
	ld.param.u64 	%rd20, [_ZN3cub18CUB_300001_SM_10006detail6reduce28DeviceReduceSingleTileKernelINS2_10policy_hubIdyN4cuda3std3__44plusIdEEE10Policy1000EN6thrust24THRUST_300001_SM_1000_NS6detail15normal_iteratorINSD_10device_ptrIdEEEEPdyS9_ddNS7_10__identityEEEvT0_T1_T2_T3_T4_T6__param_1];
	ld.param.u64 	%rd19, [_ZN3cub18CUB_300001_SM_10006detail6reduce28DeviceReduceSingleTileKernelINS2_10policy_hubIdyN4cuda3std3__44plusIdEEE10Policy1000EN6thrust24THRUST_300001_SM_1000_NS6detail15normal_iteratorINSD_10device_ptrIdEEEEPdyS9_ddNS7_10__identityEEEvT0_T1_T2_T3_T4_T6__param_2];
	ld.param.f64 	%fd42, [_ZN3cub18CUB_300001_SM_10006detail6reduce28DeviceReduceSingleTileKernelINS2_10policy_hubIdyN4cuda3std3__44plusIdEEE10Policy1000EN6thrust24THRUST_300001_SM_1000_NS6detail15normal_iteratorINSD_10device_ptrIdEEEEPdyS9_ddNS7_10__identityEEEvT0_T1_T2_T3_T4_T6__param_4];
	cvta.to.global.u64 	%rd1, %rd20;
	setp.ne.s64 	%p1, %rd19, 0;
	@%p1 bra 	$L__BB7_3;
	mov.u32 	%r231, %tid.x;
	setp.ne.s32 	%p66, %r231, 0;
	@%p66 bra 	$L__BB7_51;
	st.global.f64 	[%rd1], %fd42;
	bra.uni 	$L__BB7_51;
$L__BB7_3:
	cvta.to.global.u64 	%rd2, %rd18;
	setp.gt.u64 	%p2, %rd19, 3583;
	@%p2 bra 	$L__BB7_28;
	cvt.u32.u64 	%r1, %rd19;
	mov.u32 	%r2, %tid.x;
	setp.ge.u32 	%p24, %r2, %r1;
	mov.f64 	%fd335, 0d0000000000000000;
	mov.u32 	%r235, %r2;
	@%p24 bra 	$L__BB7_6;
	mul.wide.u32 	%rd51, %r2, 8;
	add.s64 	%rd52, %rd2, %rd51;
	ld.global.f64 	%fd335, [%rd52];
	add.s32 	%r235, %r2, 512;
$L__BB7_6:
	setp.ge.u32 	%p25, %r235, %r1;
	@%p25 bra 	$L__BB7_19;
	not.b32 	%r108, %r235;
	add.s32 	%r109, %r108, %r1;
	shr.u32 	%r110, %r109, 9;
	add.s32 	%r5, %r110, 1;
	and.b32  	%r6, %r5, 15;
	setp.lt.u32 	%p26, %r109, 7680;
	@%p26 bra 	$L__BB7_10;
	and.b32  	%r111, %r5, 16777200;
	neg.s32 	%r233, %r111;
	mul.wide.u32 	%rd53, %r235, 8;
	add.s64 	%rd54, %rd53, %rd2;
	add.s64 	%rd81, %rd54, 32768;
$L__BB7_9:
	.pragma "nounroll";
	ld.global.f64 	%fd169, [%rd81+-32768];
	add.f64 	%fd170, %fd335, %fd169;
	ld.global.f64 	%fd171, [%rd81+-28672];
	add.f64 	%fd172, %fd170, %fd171;
	ld.global.f64 	%fd173, [%rd81+-24576];
	add.f64 	%fd174, %fd172, %fd173;
	ld.global.f64 	%fd175, [%rd81+-20480];
	add.f64 	%fd176, %fd174, %fd175;
	ld.global.f64 	%fd177, [%rd81+-16384];
	add.f64 	%fd178, %fd176, %fd177;
	ld.global.f64 	%fd179, [%rd81+-12288];
	add.f64 	%fd180, %fd178, %fd179;
	ld.global.f64 	%fd181, [%rd81+-8192];
	add.f64 	%fd182, %fd180, %fd181;
	ld.global.f64 	%fd183, [%rd81+-4096];
	add.f64 	%fd184, %fd182, %fd183;
	ld.global.f64 	%fd185, [%rd81];
	add.f64 	%fd186, %fd184, %fd185;
	ld.global.f64 	%fd187, [%rd81+4096];
	add.f64 	%fd188, %fd186, %fd187;
	ld.global.f64 	%fd189, [%rd81+8192];
	add.f64 	%fd190, %fd188, %fd189;
	ld.global.f64 	%fd191, [%rd81+12288];
	add.f64 	%fd192, %fd190, %fd191;
	ld.global.f64 	%fd193, [%rd81+16384];
	add.f64 	%fd194, %fd192, %fd193;
	ld.global.f64 	%fd195, [%rd81+20480];
	add.f64 	%fd196, %fd194, %fd195;
	ld.global.f64 	%fd197, [%rd81+24576];
	add.f64 	%fd198, %fd196, %fd197;
	ld.global.f64 	%fd199, [%rd81+28672];
	add.f64 	%fd335, %fd198, %fd199;
	add.s32 	%r235, %r235, 8192;
	add.s32 	%r233, %r233, 16;
	add.s64 	%rd81, %rd81, 65536;
	setp.ne.s32 	%p27, %r233, 0;
	@%p27 bra 	$L__BB7_9;
$L__BB7_10:
	setp.eq.s32 	%p28, %r6, 0;
	@%p28 bra 	$L__BB7_19;
	and.b32  	%r13, %r5, 7;
	setp.lt.u32 	%p29, %r6, 8;
	@%p29 bra 	$L__BB7_13;
	mul.wide.s32 	%rd55, %r235, 8;
	add.s64 	%rd56, %rd2, %rd55;
	ld.global.f64 	%fd201, [%rd56];
	add.f64 	%fd202, %fd335, %fd201;
	ld.global.f64 	%fd203, [%rd56+4096];
	add.f64 	%fd204, %fd202, %fd203;
	ld.global.f64 	%fd205, [%rd56+8192];
	add.f64 	%fd206, %fd204, %fd205;
	ld.global.f64 	%fd207, [%rd56+12288];
	add.f64 	%fd208, %fd206, %fd207;
	ld.global.f64 	%fd209, [%rd56+16384];
	add.f64 	%fd210, %fd208, %fd209;
	ld.global.f64 	%fd211, [%rd56+20480];
	add.f64 	%fd212, %fd210, %fd211;
	ld.global.f64 	%fd213, [%rd56+24576];
	add.f64 	%fd214, %fd212, %fd213;
	ld.global.f64 	%fd215, [%rd56+28672];
	add.f64 	%fd335, %fd214, %fd215;
	add.s32 	%r235, %r235, 4096;
$L__BB7_13:
	setp.eq.s32 	%p30, %r13, 0;
	@%p30 bra 	$L__BB7_19;
	and.b32  	%r16, %r5, 3;
	setp.lt.u32 	%p31, %r13, 4;
	@%p31 bra 	$L__BB7_16;
	mul.wide.s32 	%rd57, %r235, 8;
	add.s64 	%rd58, %rd2, %rd57;
	ld.global.f64 	%fd217, [%rd58];
	add.f64 	%fd218, %fd335, %fd217;
	ld.global.f64 	%fd219, [%rd58+4096];
	add.f64 	%fd220, %fd218, %fd219;
	ld.global.f64 	%fd221, [%rd58+8192];
	add.f64 	%fd222, %fd220, %fd221;
	ld.global.f64 	%fd223, [%rd58+12288];
	add.f64 	%fd335, %fd222, %fd223;
	add.s32 	%r235, %r235, 2048;
$L__BB7_16:
	setp.eq.s32 	%p32, %r16, 0;
	@%p32 bra 	$L__BB7_19;
	neg.s32 	%r238, %r16;
$L__BB7_18:
	.pragma "nounroll";
	mul.wide.s32 	%rd59, %r235, 8;
	add.s64 	%rd60, %rd2, %rd59;
	ld.global.f64 	%fd224, [%rd60];
	add.f64 	%fd335, %fd335, %fd224;
	add.s32 	%r235, %r235, 512;
	add.s32 	%r238, %r238, 1;
	setp.ne.s32 	%p33, %r238, 0;
	@%p33 bra 	$L__BB7_18;
$L__BB7_19:
	setp.lt.u64 	%p34, %rd19, 512;
	@%p34 bra 	$L__BB7_24;
	// begin inline asm
	mov.u32 %r175, %laneid;
	// end inline asm
	mov.b64 	%rd71, %fd335;
	mov.b64 	{%r177, %r182}, %rd71;
	mov.b32 	%r183, 1;
	mov.b32 	%r224, 31;
	mov.b32 	%r225, -1;
	// begin inline asm
	shfl.sync.down.b32 %r176, %r177, %r183, %r224, %r225;
	// end inline asm
	// begin inline asm
	shfl.sync.down.b32 %r181, %r182, %r183, %r224, %r225;
	// end inline asm
	mov.b64 	%rd72, {%r176, %r181};
	mov.b64 	%fd283, %rd72;
	setp.gt.s32 	%p58, %r175, 30;
	add.f64 	%fd284, %fd335, %fd283;
	selp.f64 	%fd285, %fd335, %fd284, %p58;
	mov.b64 	%rd73, %fd285;
	mov.b64 	{%r187, %r192}, %rd73;
	mov.b32 	%r193, 2;
	// begin inline asm
	shfl.sync.down.b32 %r186, %r187, %r193, %r224, %r225;
	// end inline asm
	// begin inline asm
	shfl.sync.down.b32 %r191, %r192, %r193, %r224, %r225;
	// end inline asm
	mov.b64 	%rd74, {%r186, %r191};
	mov.b64 	%fd286, %rd74;
	setp.gt.s32 	%p59, %r175, 29;
	add.f64 	%fd287, %fd285, %fd286;
	selp.f64 	%fd288, %fd285, %fd287, %p59;
	mov.b64 	%rd75, %fd288;
	mov.b64 	{%r197, %r202}, %rd75;
	mov.b32 	%r203, 4;
	// begin inline asm
	shfl.sync.down.b32 %r196, %r197, %r203, %r224, %r225;
	// end inline asm
	// begin inline asm
	shfl.sync.down.b32 %r201, %r202, %r203, %r224, %r225;
	// end inline asm
	mov.b64 	%rd76, {%r196, %r201};
	mov.b64 	%fd289, %rd76;
	setp.gt.s32 	%p60, %r175, 27;
	add.f64 	%fd290, %fd288, %fd289;
	selp.f64 	%fd291, %fd288, %fd290, %p60;
	mov.b64 	%rd77, %fd291;
	mov.b64 	{%r207, %r212}, %rd77;
	mov.b32 	%r213, 8;
	// begin inline asm
	shfl.sync.down.b32 %r206, %r207, %r213, %r224, %r225;
	// end inline asm
	// begin inline asm
	shfl.sync.down.b32 %r211, %r212, %r213, %r224, %r225;
	// end inline asm
	mov.b64 	%rd78, {%r206, %r211};
	mov.b64 	%fd292, %rd78;
	setp.gt.s32 	%p61, %r175, 23;
	add.f64 	%fd293, %fd291, %fd292;
	selp.f64 	%fd294, %fd291, %fd293, %p61;
	mov.b64 	%rd79, %fd294;
	mov.b64 	{%r217, %r222}, %rd79;
	mov.b32 	%r223, 16;
	// begin inline asm
	shfl.sync.down.b32 %r216, %r217, %r223, %r224, %r225;
	// end inline asm
	// begin inline asm
	shfl.sync.down.b32 %r221, %r222, %r223, %r224, %r225;
	// end inline asm
	mov.b64 	%rd80, {%r216, %r221};
	mov.b64 	%fd295, %rd80;
	setp.gt.s32 	%p62, %r175, 15;
	add.f64 	%fd16, %fd294, %fd295;
	selp.f64 	%fd347, %fd294, %fd16, %p62;
	setp.ne.s32 	%p63, %r175, 0;
	@%p63 bra 	$L__BB7_22;
	shr.u32 	%r226, %r2, 2;
	and.b32  	%r227, %r226, 248;
	mov.u32 	%r228, _ZZN3cub18CUB_300001_SM_10006detail6reduce28DeviceReduceSingleTileKernelINS2_10policy_hubIdyN4cuda3std3__44plusIdEEE10Policy1000EN6thrust24THRUST_300001_SM_1000_NS6detail15normal_iteratorINSD_10device_ptrIdEEEEPdyS9_ddNS7_10__identityEEEvT0_T1_T2_T3_T4_T6_E12temp_storage;
	add.s32 	%r229, %r228, %r227;
	st.shared.f64 	[%r229+16], %fd16;
$L__BB7_22:
	bar.sync 	0;
	setp.ne.s32 	%p64, %r2, 0;
	@%p64 bra 	$L__BB7_49;
	ld.shared.f64 	%fd296, [_ZZN3cub18CUB_300001_SM_10006detail6reduce28DeviceReduceSingleTileKernelINS2_10policy_hubIdyN4cuda3std3__44plusIdEEE10Policy1000EN6thrust24THRUST_300001_SM_1000_NS6detail15normal_iteratorINSD_10device_ptrIdEEEEPdyS9_ddNS7_10__identityEEEvT0_T1_T2_T3_T4_T6_E12temp_storage+24];
	add.f64 	%fd297, %fd347, %fd296;
	ld.shared.f64 	%fd298, [_ZZN3cub18CUB_300001_SM_10006detail6reduce28DeviceReduceSingleTileKernelINS2_10policy_hubIdyN4cuda3std3__44plusIdEEE10Policy1000EN6thrust24THRUST_300001_SM_1000_NS6detail15normal_iteratorINSD_10device_ptrIdEEEEPdyS9_ddNS7_10__identityEEEvT0_T1_T2_T3_T4_T6_E12temp_storage+32];
	add.f64 	%fd299, %fd297, %fd298;
	ld.shared.f64 	%fd300, [_ZZN3cub18CUB_300001_SM_10006detail6reduce28DeviceReduceSingleTileKernelINS2_10policy_hubIdyN4cuda3std3__44plusIdEEE10Policy1000EN6thrust24THRUST_300001_SM_1000_NS6detail15normal_iteratorINSD_10device_ptrIdEEEEPdyS9_ddNS7_10__identityEEEvT0_T1_T2_T3_T4_T6_E12temp_storage+40];
	add.f64 	%fd301, %fd299, %fd300;
	ld.shared.f64 	%fd302, [_ZZN3cub18CUB_300001_SM_10006detail6reduce28DeviceReduceSingleTileKernelINS2_10policy_hubIdyN4cuda3std3__44plusIdEEE10Policy1000EN6thrust24THRUST_300001_SM_1000_NS6detail15normal_iteratorINSD_10device_ptrIdEEEEPdyS9_ddNS7_10__identityEEEvT0_T1_T2_T3_T4_T6_E12temp_storage+48];
	add.f64 	%fd303, %fd301, %fd302;
	ld.shared.f64 	%fd304, [_ZZN3cub18CUB_300001_SM_10006detail6reduce28DeviceReduceSingleTileKernelINS2_10policy_hubIdyN4cuda3std3__44plusIdEEE10Policy1000EN6thrust24THRUST_300001_SM_1000_NS6detail15normal_iteratorINSD_10device_ptrIdEEEEPdyS9_ddNS7_10__identityEEEvT0_T1_T2_T3_T4_T6_E12temp_storage+56];
	add.f64 	%fd305, %fd303, %fd304;
	ld.shared.f64 	%fd306, [_ZZN3cub18CUB_300001_SM_10006detail6reduce28DeviceReduceSingleTileKernelINS2_10policy_hubIdyN4cuda3std3__44plusIdEEE10Policy1000EN6thrust24THRUST_300001_SM_1000_NS6detail15normal_iteratorINSD_10device_ptrIdEEEEPdyS9_ddNS7_10__identityEEEvT0_T1_T2_T3_T4_T6_E12temp_storage+64];
	add.f64 	%fd307, %fd305, %fd306;
	ld.shared.f64 	%fd308, [_ZZN3cub18CUB_300001_SM_10006detail6reduce28DeviceReduceSingleTileKernelINS2_10policy_hubIdyN4cuda3std3__44plusIdEEE10Policy1000EN6thrust24THRUST_300001_SM_1000_NS6detail15normal_iteratorINSD_10device_ptrIdEEEEPdyS9_ddNS7_10__identityEEEvT0_T1_T2_T3_T4_T6_E12temp_storage+72];
	add.f64 	%fd309, %fd307, %fd308;
	ld.shared.f64 	%fd310, [_ZZN3cub18CUB_300001_SM_10006detail6reduce28DeviceReduceSingleTileKernelINS2_10policy_hubIdyN4cuda3std3__44plusIdEEE10Policy1000EN6thrust24THRUST_300001_SM_1000_NS6detail15normal_iteratorINSD_10device_ptrIdEEEEPdyS9_ddNS7_10__identityEEEvT0_T1_T2_T3_T4_T6_E12temp_storage+80];
	add.f64 	%fd311, %fd309, %fd310;
	ld.shared.f64 	%fd312, [_ZZN3cub18CUB_300001_SM_10006detail6reduce28DeviceReduceSingleTileKernelINS2_10policy_hubIdyN4cuda3std3__44plusIdEEE10Policy1000EN6thrust24THRUST_300001_SM_1000_NS6detail15normal_iteratorINSD_10device_ptrIdEEEEPdyS9_ddNS7_10__identityEEEvT0_T1_T2_T3_T4_T6_E12temp_storage+88];
	add.f64 	%fd313, %fd311, %fd312;
	ld.shared.f64 	%fd314, [_ZZN3cub18CUB_300001_SM_10006detail6reduce28DeviceReduceSingleTileKernelINS2_10policy_hubIdyN4cuda3std3__44plusIdEEE10Policy1000EN6thrust24THRUST_300001_SM_1000_NS6detail15normal_iteratorINSD_10device_ptrIdEEEEPdyS9_ddNS7_10__identityEEEvT0_T1_T2_T3_T4_T6_E12temp_storage+96];
	add.f64 	%fd315, %fd313, %fd314;
	ld.shared.f64 	%fd316, [_ZZN3cub18CUB_300001_SM_10006detail6reduce28DeviceReduceSingleTileKernelINS2_10policy_hubIdyN4cuda3std3__44plusIdEEE10Policy1000EN6thrust24THRUST_300001_SM_1000_NS6detail15normal_iteratorINSD_10device_ptrIdEEEEPdyS9_ddNS7_10__identityEEEvT0_T1_T2_T3_T4_T6_E12temp_storage+104];
	add.f64 	%fd317, %fd315, %fd316;
	ld.shared.f64 	%fd318, [_ZZN3cub18CUB_300001_SM_10006detail6reduce28DeviceReduceSingleTileKernelINS2_10policy_hubIdyN4cuda3std3__44plusIdEEE10Policy1000EN6thrust24THRUST_300001_SM_1000_NS6detail15normal_iteratorINSD_10device_ptrIdEEEEPdyS9_ddNS7_10__identityEEEvT0_T1_T2_T3_T4_T6_E12temp_storage+112];
	add.f64 	%fd319, %fd317, %fd318;
	ld.shared.f64 	%fd320, [_ZZN3cub18CUB_300001_SM_10006detail6reduce28DeviceReduceSingleTileKernelINS2_10policy_hubIdyN4cuda3std3__44plusIdEEE10Policy1000EN6thrust24THRUST_300001_SM_1000_NS6detail15normal_iteratorINSD_10device_ptrIdEEEEPdyS9_ddNS7_10__identityEEEvT0_T1_T2_T3_T4_T6_E12temp_storage+120];
	add.f64 	%fd321, %fd319, %fd320;
	ld.shared.f64 	%fd322, [_ZZN3cub18CUB_300001_SM_10006detail6reduce28DeviceReduceSingleTileKernelINS2_10policy_hubIdyN4cuda3std3__44plusIdEEE10Policy1000EN6thrust24THRUST_300001_SM_1000_NS6detail15normal_iteratorINSD_10device_ptrIdEEEEPdyS9_ddNS7_10__identityEEEvT0_T1_T2_T3_T4_T6_E12temp_storage+128];
	add.f64 	%fd323, %fd321, %fd322;
	ld.shared.f64 	%fd324, [_ZZN3cub18CUB_300001_SM_10006detail6reduce28DeviceReduceSingleTileKernelINS2_10policy_hubIdyN4cuda3std3__44plusIdEEE10Policy1000EN6thrust24THRUST_300001_SM_1000_NS6detail15normal_iteratorINSD_10device_ptrIdEEEEPdyS9_ddNS7_10__identityEEEvT0_T1_T2_T3_T4_T6_E12temp_storage+136];
	add.f64 	%fd347, %fd323, %fd324;
	bra.uni 	$L__BB7_49;
$L__BB7_24:
	// begin inline asm
	mov.u32 %r112, %laneid;
	// end inline asm
	and.b32  	%r163, %r2, 992;
	add.s32 	%r164, %r163, 32;
	setp.gt.u32 	%p35, %r164, %r1;
	not.b32 	%r165, %r163;
	add.s32 	%r166, %r1, %r165;
	selp.b32 	%r161, %r166, 31, %p35;
	mov.b64 	%rd61, %fd335;
	mov.b64 	{%r114, %r119}, %rd61;
	mov.b32 	%r120, 1;
	mov.b32 	%r162, -1;
	// begin inline asm
	shfl.sync.down.b32 %r113, %r114, %r120, %r161, %r162;
	// end inline asm
	// begin inline asm
	shfl.sync.down.b32 %r118, %r119, %r120, %r161, %r162;
	// end inline asm
	mov.b64 	%rd62, {%r113, %r118};
	mov.b64 	%fd225, %rd62;
	setp.lt.s32 	%p36, %r112, %r161;
	add.f64 	%fd226, %fd335, %fd225;
	selp.f64 	%fd227, %fd226, %fd335, %p36;
	mov.b64 	%rd63, %fd227;
	mov.b64 	{%r124, %r129}, %rd63;
	mov.b32 	%r130, 2;
	// begin inline asm
	shfl.sync.down.b32 %r123, %r124, %r130, %r161, %r162;
	// end inline asm
	// begin inline asm
	shfl.sync.down.b32 %r128, %r129, %r130, %r161, %r162;
	// end inline asm
	mov.b64 	%rd64, {%r123, %r128};
	mov.b64 	%fd228, %rd64;
	add.s32 	%r167, %r112, 2;
	setp.gt.s32 	%p37, %r167, %r161;
	add.f64 	%fd229, %fd227, %fd228;
	selp.f64 	%fd230, %fd227, %fd229, %p37;
	mov.b64 	%rd65, %fd230;
	mov.b64 	{%r134, %r139}, %rd65;
	mov.b32 	%r140, 4;
	// begin inline asm
	shfl.sync.down.b32 %r133, %r134, %r140, %r161, %r162;
	// end inline asm
	// begin inline asm
	shfl.sync.down.b32 %r138, %r139, %r140, %r161, %r162;
	// end inline asm
	mov.b64 	%rd66, {%r133, %r138};
	mov.b64 	%fd231, %rd66;
	add.s32 	%r168, %r112, 4;
	setp.gt.s32 	%p38, %r168, %r161;
	add.f64 	%fd232, %fd230, %fd231;
	selp.f64 	%fd233, %fd230, %fd232, %p38;
	mov.b64 	%rd67, %fd233;
	mov.b64 	{%r144, %r149}, %rd67;
	mov.b32 	%r150, 8;
	// begin inline asm
	shfl.sync.down.b32 %r143, %r144, %r150, %r161, %r162;
	// end inline asm
	// begin inline asm
	shfl.sync.down.b32 %r148, %r149, %r150, %r161, %r162;
	// end inline asm
	mov.b64 	%rd68, {%r143, %r148};
	mov.b64 	%fd234, %rd68;
	add.s32 	%r169, %r112, 8;
	setp.gt.s32 	%p39, %r169, %r161;
	add.f64 	%fd235, %fd233, %fd234;
	selp.f64 	%fd236, %fd233, %fd235, %p39;
	mov.b64 	%rd69, %fd236;
	mov.b64 	{%r154, %r159}, %rd69;
	mov.b32 	%r160, 16;
	// begin inline asm
	shfl.sync.down.b32 %r153, %r154, %r160, %r161, %r162;
	// end inline asm
	// begin inline asm
	shfl.sync.down.b32 %r158, %r159, %r160, %r161, %r162;
	// end inline asm
	mov.b64 	%rd70, {%r153, %r158};
	mov.b64 	%fd237, %rd70;
	add.s32 	%r170, %r112, 16;
	setp.gt.s32 	%p40, %r170, %r161;
	add.f64 	%fd238, %fd236, %fd237;
	selp.f64 	%fd347, %fd236, %fd238, %p40;
	setp.ne.s32 	%p41, %r112, 0;
	@%p41 bra 	$L__BB7_26;
	shr.u32 	%r171, %r2, 2;
	and.b32  	%r172, %r171, 248;
	mov.u32 	%r173, _ZZN3cub18CUB_300001_SM_10006detail6reduce28DeviceReduceSingleTileKernelINS2_10policy_hubIdyN4cuda3std3__44plusIdEEE10Policy1000EN6thrust24THRUST_300001_SM_1000_NS6detail15normal_iteratorINSD_10device_ptrIdEEEEPdyS9_ddNS7_10__identityEEEvT0_T1_T2_T3_T4_T6_E12temp_storage;
	add.s32 	%r174, %r173, %r172;
	st.shared.f64 	[%r174+16], %fd347;
$L__BB7_26:
	bar.sync 	0;
	setp.ne.s32 	%p42, %r2, 0;
	@%p42 bra 	$L__BB7_49;
	setp.gt.u64 	%p43, %rd19, 32;
	ld.shared.f64 	%fd239, [_ZZN3cub18CUB_300001_SM_10006detail6reduce28DeviceReduceSingleTileKernelINS2_10policy_hubIdyN4cuda3std3__44plusIdEEE10Policy1000EN6thrust24THRUST_300001_SM_1000_NS6detail15normal_iteratorINSD_10device_ptrIdEEEEPdyS9_ddNS7_10__identityEEEvT0_T1_T2_T3_T4_T6_E12temp_storage+24];
	add.f64 	%fd240, %fd347, %fd239;
	selp.f64 	%fd241, %fd240, %fd347, %p43;
	setp.gt.u64 	%p44, %rd19, 64;
	ld.shared.f64 	%fd242, [_ZZN3cub18CUB_300001_SM_10006detail6reduce28DeviceReduceSingleTileKernelINS2_10policy_hubIdyN4cuda3std3__44plusIdEEE10Policy1000EN6thrust24THRUST_300001_SM_1000_NS6detail15normal_iteratorINSD_10device_ptrIdEEEEPdyS9_ddNS7_10__identityEEEvT0_T1_T2_T3_T4_T6_E12temp_storage+32];
	add.f64 	%fd243, %fd242, %fd241;
	selp.f64 	%fd244, %fd243, %fd241, %p44;
	setp.gt.u64 	%p45, %rd19, 96;
	ld.shared.f64 	%fd245, [_ZZN3cub18CUB_300001_SM_10006detail6reduce28DeviceReduceSingleTileKernelINS2_10policy_hubIdyN4cuda3std3__44plusIdEEE10Policy1000EN6thrust24THRUST_300001_SM_1000_NS6detail15normal_iteratorINSD_10device_ptrIdEEEEPdyS9_ddNS7_10__identityEEEvT0_T1_T2_T3_T4_T6_E12temp_storage+40];
	add.f64 	%fd246, %fd245, %fd244;
	selp.f64 	%fd247, %fd246, %fd244, %p45;
	setp.gt.u64 	%p46, %rd19, 128;
	ld.shared.f64 	%fd248, [_ZZN3cub18CUB_300001_SM_10006detail6reduce28DeviceReduceSingleTileKernelINS2_10policy_hubIdyN4cuda3std3__44plusIdEEE10Policy1000EN6thrust24THRUST_300001_SM_1000_NS6detail15normal_iteratorINSD_10device_ptrIdEEEEPdyS9_ddNS7_10__identityEEEvT0_T1_T2_T3_T4_T6_E12temp_storage+48];
	add.f64 	%fd249, %fd248, %fd247;
	selp.f64 	%fd250, %fd249, %fd247, %p46;
	setp.gt.u64 	%p47, %rd19, 160;
	ld.shared.f64 	%fd251, [_ZZN3cub18CUB_300001_SM_10006detail6reduce28DeviceReduceSingleTileKernelINS2_10policy_hubIdyN4cuda3std3__44plusIdEEE10Policy1000EN6thrust24THRUST_300001_SM_1000_NS6detail15normal_iteratorINSD_10device_ptrIdEEEEPdyS9_ddNS7_10__identityEEEvT0_T1_T2_T3_T4_T6_E12temp_storage+56];
	add.f64 	%fd252, %fd251, %fd250;
	selp.f64 	%fd253, %fd252, %fd250, %p47;
	setp.gt.u64 	%p48, %rd19, 192;
	ld.shared.f64 	%fd254, [_ZZN3cub18CUB_300001_SM_10006detail6reduce28DeviceReduceSingleTileKernelINS2_10policy_hubIdyN4cuda3std3__44plusIdEEE10Policy1000EN6thrust24THRUST_300001_SM_1000_NS6detail15normal_iteratorINSD_10device_ptrIdEEEEPdyS9_ddNS7_10__identityEEEvT0_T1_T2_T3_T4_T6_E12temp_storage+64];
	add.f64 	%fd255, %fd254, %fd253;
	selp.f64 	%fd256, %fd255, %fd253, %p48;
	setp.gt.u64 	%p49, %rd19, 224;
	ld.shared.f64 	%fd257, [_ZZN3cub18CUB_300001_SM_10006detail6reduce28DeviceReduceSingleTileKernelINS2_10policy_hubIdyN4cuda3std3__44plusIdEEE10Policy1000EN6thrust24THRUST_300001_SM_1000_NS6detail15normal_iteratorINSD_10device_ptrIdEEEEPdyS9_ddNS7_10__identityEEEvT0_T1_T2_T3_T4_T6_E12temp_storage+72];
	add.f64 	%fd258, %fd257, %fd256;
	selp.f64 	%fd259, %fd258, %fd256, %p49;
	setp.gt.u64 	%p50, %rd19, 256;
	ld.shared.f64 	%fd260, [_ZZN3cub18CUB_300001_SM_10006detail6reduce28DeviceReduceSingleTileKernelINS2_10policy_hubIdyN4cuda3std3__44plusIdEEE10Policy1000EN6thrust24THRUST_300001_SM_1000_NS6detail15normal_iteratorINSD_10device_ptrIdEEEEPdyS9_ddNS7_10__identityEEEvT0_T1_T2_T3_T4_T6_E12temp_storage+80];
	add.f64 	%fd261, %fd260, %fd259;
	selp.f64 	%fd262, %fd261, %fd259, %p50;
	setp.gt.u64 	%p51, %rd19, 288;
	ld.shared.f64 	%fd263, [_ZZN3cub18CUB_300001_SM_10006detail6reduce28DeviceReduceSingleTileKernelINS2_10policy_hubIdyN4cuda3std3__44plusIdEEE10Policy1000EN6thrust24THRUST_300001_SM_1000_NS6detail15normal_iteratorINSD_10device_ptrIdEEEEPdyS9_ddNS7_10__identityEEEvT0_T1_T2_T3_T4_T6_E12temp_storage+88];
	add.f64 	%fd264, %fd263, %fd262;
	selp.f64 	%fd265, %fd264, %fd262, %p51;
	setp.gt.u64 	%p52, %rd19, 320;
	ld.shared.f64 	%fd266, [_ZZN3cub18CUB_300001_SM_10006detail6reduce28DeviceReduceSingleTileKernelINS2_10policy_hubIdyN4cuda3std3__44plusIdEEE10Policy1000EN6thrust24THRUST_300001_SM_1000_NS6detail15normal_iteratorINSD_10device_ptrIdEEEEPdyS9_ddNS7_10__identityEEEvT0_T1_T2_T3_T4_T6_E12temp_storage+96];
	add.f64 	%fd267, %fd266, %fd265;
	selp.f64 	%fd268, %fd267, %fd265, %p52;
	setp.gt.u64 	%p53, %rd19, 352;
	ld.shared.f64 	%fd269, [_ZZN3cub18CUB_300001_SM_10006detail6reduce28DeviceReduceSingleTileKernelINS2_10policy_hubIdyN4cuda3std3__44plusIdEEE10Policy1000EN6thrust24THRUST_300001_SM_1000_NS6detail15normal_iteratorINSD_10device_ptrIdEEEEPdyS9_ddNS7_10__identityEEEvT0_T1_T2_T3_T4_T6_E12temp_storage+104];
	add.f64 	%fd270, %fd269, %fd268;
	selp.f64 	%fd271, %fd270, %fd268, %p53;
	setp.gt.u64 	%p54, %rd19, 384;
	ld.shared.f64 	%fd272, [_ZZN3cub18CUB_300001_SM_10006detail6reduce28DeviceReduceSingleTileKernelINS2_10policy_hubIdyN4cuda3std3__44plusIdEEE10Policy1000EN6thrust24THRUST_300001_SM_1000_NS6detail15normal_iteratorINSD_10device_ptrIdEEEEPdyS9_ddNS7_10__identityEEEvT0_T1_T2_T3_T4_T6_E12temp_storage+112];
	add.f64 	%fd273, %fd272, %fd271;
	selp.f64 	%fd274, %fd273, %fd271, %p54;
	setp.gt.u64 	%p55, %rd19, 416;
	ld.shared.f64 	%fd275, [_ZZN3cub18CUB_300001_SM_10006detail6reduce28DeviceReduceSingleTileKernelINS2_10policy_hubIdyN4cuda3std3__44plusIdEEE10Policy1000EN6thrust24THRUST_300001_SM_1000_NS6detail15normal_iteratorINSD_10device_ptrIdEEEEPdyS9_ddNS7_10__identityEEEvT0_T1_T2_T3_T4_T6_E12temp_storage+120];
	add.f64 	%fd276, %fd275, %fd274;
	selp.f64 	%fd277, %fd276, %fd274, %p55;
	setp.gt.u64 	%p56, %rd19, 448;
	ld.shared.f64 	%fd278, [_ZZN3cub18CUB_300001_SM_10006detail6reduce28DeviceReduceSingleTileKernelINS2_10policy_hubIdyN4cuda3std3__44plusIdEEE10Policy1000EN6thrust24THRUST_300001_SM_1000_NS6detail15normal_iteratorINSD_10device_ptrIdEEEEPdyS9_ddNS7_10__identityEEEvT0_T1_T2_T3_T4_T6_E12temp_storage+128];
	add.f64 	%fd279, %fd278, %fd277;
	selp.f64 	%fd280, %fd279, %fd277, %p56;
	setp.gt.u64 	%p57, %rd19, 480;
	ld.shared.f64 	%fd281, [_ZZN3cub18CUB_300001_SM_10006detail6reduce28DeviceReduceSingleTileKernelINS2_10policy_hubIdyN4cuda3std3__44plusIdEEE10Policy1000EN6thrust24THRUST_300001_SM_1000_NS6detail15normal_iteratorINSD_10device_ptrIdEEEEPdyS9_ddNS7_10__identityEEEvT0_T1_T2_T3_T4_T6_E12temp_storage+136];
	add.f64 	%fd282, %fd281, %fd280;
	selp.f64 	%fd347, %fd282, %fd280, %p57;
	bra.uni 	$L__BB7_49;
$L__BB7_28:
	mov.u32 	%r24, %tid.x;
	cvt.u64.u32 	%rd6, %r24;
	mul.wide.u32 	%rd22, %r24, 8;
	add.s64 	%rd7, %rd2, %rd22;
	ld.global.f64 	%fd43, [%rd7];
	ld.global.f64 	%fd44, [%rd7+4096];
	ld.global.f64 	%fd45, [%rd7+8192];
	ld.global.f64 	%fd46, [%rd7+12288];
	ld.global.f64 	%fd47, [%rd7+16384];
	ld.global.f64 	%fd48, [%rd7+20480];
	ld.global.f64 	%fd49, [%rd7+24576];
	add.f64 	%fd50, %fd43, %fd44;
	add.f64 	%fd51, %fd50, %fd45;
	add.f64 	%fd52, %fd51, %fd46;
	add.f64 	%fd53, %fd52, %fd47;
	add.f64 	%fd54, %fd53, %fd48;
	add.f64 	%fd346, %fd54, %fd49;
	add.s64 	%rd8, %rd19, -3584;
	setp.lt.u64 	%p3, %rd8, 3584;
	mov.b64 	%rd83, 3584;
	@%p3 bra 	$L__BB7_32;
	mov.b64 	%rd83, 3584;
$L__BB7_30:
	shl.b64 	%rd24, %rd83, 3;
	add.s64 	%rd25, %rd7, %rd24;
	ld.global.f64 	%fd55, [%rd25];
	ld.global.f64 	%fd56, [%rd25+4096];
	ld.global.f64 	%fd57, [%rd25+8192];
	ld.global.f64 	%fd58, [%rd25+12288];
	ld.global.f64 	%fd59, [%rd25+16384];
	ld.global.f64 	%fd60, [%rd25+20480];
	ld.global.f64 	%fd61, [%rd25+24576];
	add.f64 	%fd62, %fd346, %fd55;
	add.f64 	%fd63, %fd62, %fd56;
	add.f64 	%fd64, %fd63, %fd57;
	add.f64 	%fd65, %fd64, %fd58;
	add.f64 	%fd66, %fd65, %fd59;
	add.f64 	%fd67, %fd66, %fd60;
	add.f64 	%fd346, %fd67, %fd61;
	sub.s64 	%rd26, %rd19, %rd83;
	setp.lt.u64 	%p4, %rd26, 3584;
	@%p4 bra 	$L__BB7_45;
	add.s64 	%rd83, %rd83, 3584;
	setp.le.u64 	%p5, %rd83, %rd8;
	@%p5 bra 	$L__BB7_30;
$L__BB7_32:
	setp.le.u64 	%p6, %rd19, %rd83;
	cvt.u32.u64 	%r42, %rd83;
	cvt.u32.u64 	%r43, %rd19;
	sub.s32 	%r44, %r43, %r42;
	setp.ge.s32 	%p7, %r24, %r44;
	or.pred  	%p8, %p6, %p7;
	@%p8 bra 	$L__BB7_45;
	not.b32 	%r47, %r24;
	add.s32 	%r48, %r47, %r43;
	sub.s32 	%r50, %r48, %r42;
	shr.u32 	%r51, %r50, 9;
	add.s32 	%r25, %r51, 1;
	and.b32  	%r26, %r25, 15;
	setp.lt.u32 	%p9, %r50, 7680;
	mov.u32 	%r242, %r24;
	@%p9 bra 	$L__BB7_36;
	and.b32  	%r52, %r25, 16777200;
	neg.s32 	%r240, %r52;
	add.s64 	%rd27, %rd83, %rd6;
	shl.b64 	%rd28, %rd27, 3;
	add.s64 	%rd29, %rd28, %rd2;
	add.s64 	%rd84, %rd29, 32768;
	mov.u32 	%r242, %r24;
$L__BB7_35:
	.pragma "nounroll";
	ld.global.f64 	%fd69, [%rd84+-32768];
	add.f64 	%fd70, %fd346, %fd69;
	ld.global.f64 	%fd71, [%rd84+-28672];
	add.f64 	%fd72, %fd70, %fd71;
	ld.global.f64 	%fd73, [%rd84+-24576];
	add.f64 	%fd74, %fd72, %fd73;
	ld.global.f64 	%fd75, [%rd84+-20480];
	add.f64 	%fd76, %fd74, %fd75;
	ld.global.f64 	%fd77, [%rd84+-16384];
	add.f64 	%fd78, %fd76, %fd77;
	ld.global.f64 	%fd79, [%rd84+-12288];
	add.f64 	%fd80, %fd78, %fd79;
	ld.global.f64 	%fd81, [%rd84+-8192];
	add.f64 	%fd82, %fd80, %fd81;
	ld.global.f64 	%fd83, [%rd84+-4096];
	add.f64 	%fd84, %fd82, %fd83;
	ld.global.f64 	%fd85, [%rd84];
	add.f64 	%fd86, %fd84, %fd85;
	ld.global.f64 	%fd87, [%rd84+4096];
	add.f64 	%fd88, %fd86, %fd87;
	ld.global.f64 	%fd89, [%rd84+8192];
	add.f64 	%fd90, %fd88, %fd89;
	ld.global.f64 	%fd91, [%rd84+12288];
	add.f64 	%fd92, %fd90, %fd91;
	ld.global.f64 	%fd93, [%rd84+16384];
	add.f64 	%fd94, %fd92, %fd93;
	ld.global.f64 	%fd95, [%rd84+20480];
	add.f64 	%fd96, %fd94, %fd95;
	ld.global.f64 	%fd97, [%rd84+24576];
	add.f64 	%fd98, %fd96, %fd97;
	ld.global.f64 	%fd99, [%rd84+28672];
	add.f64 	%fd346, %fd98, %fd99;
	add.s32 	%r242, %r242, 8192;
	add.s32 	%r240, %r240, 16;
	add.s64 	%rd84, %rd84, 65536;
	setp.ne.s32 	%p10, %r240, 0;
	@%p10 bra 	$L__BB7_35;
$L__BB7_36:
	setp.eq.s32 	%p11, %r26, 0;
	@%p11 bra 	$L__BB7_45;
	and.b32  	%r33, %r25, 7;
	setp.lt.u32 	%p12, %r26, 8;
	@%p12 bra 	$L__BB7_39;
	cvt.u64.u32 	%rd30, %r242;
	add.s64 	%rd31, %rd83, %rd30;
	shl.b64 	%rd32, %rd31, 3;
	add.s64 	%rd33, %rd2, %rd32;
	ld.global.f64 	%fd101, [%rd33];
	add.f64 	%fd102, %fd346, %fd101;
	ld.global.f64 	%fd103, [%rd33+4096];
	add.f64 	%fd104, %fd102, %fd103;
	ld.global.f64 	%fd105, [%rd33+8192];
	add.f64 	%fd106, %fd104, %fd105;
	ld.global.f64 	%fd107, [%rd33+12288];
	add.f64 	%fd108, %fd106, %fd107;
	ld.global.f64 	%fd109, [%rd33+16384];
	add.f64 	%fd110, %fd108, %fd109;
	ld.global.f64 	%fd111, [%rd33+20480];
	add.f64 	%fd112, %fd110, %fd111;
	ld.global.f64 	%fd113, [%rd33+24576];
	add.f64 	%fd114, %fd112, %fd113;
	ld.global.f64 	%fd115, [%rd33+28672];
	add.f64 	%fd346, %fd114, %fd115;
	add.s32 	%r242, %r242, 4096;
$L__BB7_39:
	setp.eq.s32 	%p13, %r33, 0;
	@%p13 bra 	$L__BB7_45;
	and.b32  	%r36, %r25, 3;
	setp.lt.u32 	%p14, %r33, 4;
	@%p14 bra 	$L__BB7_42;
	cvt.u64.u32 	%rd34, %r242;
	add.s64 	%rd35, %rd83, %rd34;
	shl.b64 	%rd36, %rd35, 3;
	add.s64 	%rd37, %rd2, %rd36;
	ld.global.f64 	%fd117, [%rd37];
	add.f64 	%fd118, %fd346, %fd117;
	ld.global.f64 	%fd119, [%rd37+4096];
	add.f64 	%fd120, %fd118, %fd119;
	ld.global.f64 	%fd121, [%rd37+8192];
	add.f64 	%fd122, %fd120, %fd121;
	ld.global.f64 	%fd123, [%rd37+12288];
	add.f64 	%fd346, %fd122, %fd123;
	add.s32 	%r242, %r242, 2048;
$L__BB7_42:
	setp.eq.s32 	%p15, %r36, 0;
	@%p15 bra 	$L__BB7_45;
	cvt.u64.u32 	%rd38, %r242;
	add.s64 	%rd39, %rd83, %rd38;
	shl.b64 	%rd40, %rd39, 3;
	add.s64 	%rd85, %rd2, %rd40;
	neg.s32 	%r245, %r36;
$L__BB7_44:
	.pragma "nounroll";
	ld.global.f64 	%fd124, [%rd85];
	add.f64 	%fd346, %fd346, %fd124;
	add.s64 	%rd85, %rd85, 4096;
	add.s32 	%r245, %r245, 1;
	setp.ne.s32 	%p16, %r245, 0;
	@%p16 bra 	$L__BB7_44;
$L__BB7_45:
	// begin inline asm
	mov.u32 %r53, %laneid;
	// end inline asm
	mov.b64 	%rd41, %fd346;
	mov.b64 	{%r55, %r60}, %rd41;
	mov.b32 	%r61, 1;
	mov.b32 	%r102, 31;
	mov.b32 	%r103, -1;
	// begin inline asm
	shfl.sync.down.b32 %r54, %r55, %r61, %r102, %r103;
	// end inline asm
	// begin inline asm
	shfl.sync.down.b32 %r59, %r60, %r61, %r102, %r103;
	// end inline asm
	mov.b64 	%rd42, {%r54, %r59};
	mov.b64 	%fd125, %rd42;
	setp.gt.s32 	%p17, %r53, 30;
	add.f64 	%fd126, %fd346, %fd125;
	selp.f64 	%fd127, %fd346, %fd126, %p17;
	mov.b64 	%rd43, %fd127;
	mov.b64 	{%r65, %r70}, %rd43;
	mov.b32 	%r71, 2;
	// begin inline asm
	shfl.sync.down.b32 %r64, %r65, %r71, %r102, %r103;
	// end inline asm
	// begin inline asm
	shfl.sync.down.b32 %r69, %r70, %r71, %r102, %r103;
	// end inline asm
	mov.b64 	%rd44, {%r64, %r69};
	mov.b64 	%fd128, %rd44;
	setp.gt.s32 	%p18, %r53, 29;
	add.f64 	%fd129, %fd127, %fd128;
	selp.f64 	%fd130, %fd127, %fd129, %p18;
	mov.b64 	%rd45, %fd130;
	mov.b64 	{%r75, %r80}, %rd45;
	mov.b32 	%r81, 4;
	// begin inline asm
	shfl.sync.down.b32 %r74, %r75, %r81, %r102, %r103;
	// end inline asm
	// begin inline asm
	shfl.sync.down.b32 %r79, %r80, %r81, %r102, %r103;
	// end inline asm
	mov.b64 	%rd46, {%r74, %r79};
	mov.b64 	%fd131, %rd46;
	setp.gt.s32 	%p19, %r53, 27;
	add.f64 	%fd132, %fd130, %fd131;
	selp.f64 	%fd133, %fd130, %fd132, %p19;
	mov.b64 	%rd47, %fd133;
	mov.b64 	{%r85, %r90}, %rd47;
	mov.b32 	%r91, 8;
	// begin inline asm
	shfl.sync.down.b32 %r84, %r85, %r91, %r102, %r103;
	// end inline asm
	// begin inline asm
	shfl.sync.down.b32 %r89, %r90, %r91, %r102, %r103;
	// end inline asm
	mov.b64 	%rd48, {%r84, %r89};
	mov.b64 	%fd134, %rd48;
	setp.gt.s32 	%p20, %r53, 23;
	add.f64 	%fd135, %fd133, %fd134;
	selp.f64 	%fd136, %fd133, %fd135, %p20;
	mov.b64 	%rd49, %fd136;
	mov.b64 	{%r95, %r100}, %rd49;
	mov.b32 	%r101, 16;
	// begin inline asm
	shfl.sync.down.b32 %r94, %r95, %r101, %r102, %r103;
	// end inline asm
	// begin inline asm
	shfl.sync.down.b32 %r99, %r100, %r101, %r102, %r103;
	// end inline asm
	mov.b64 	%rd50, {%r94, %r99};
	mov.b64 	%fd137, %rd50;
	setp.gt.s32 	%p21, %r53, 15;
	add.f64 	%fd38, %fd136, %fd137;
	selp.f64 	%fd347, %fd136, %fd38, %p21;
	setp.ne.s32 	%p22, %r53, 0;
	@%p22 bra 	$L__BB7_47;
	shr.u32 	%r104, %r24, 2;
	and.b32  	%r105, %r104, 248;
	mov.u32 	%r106, _ZZN3cub18CUB_300001_SM_10006detail6reduce28DeviceReduceSingleTileKernelINS2_10policy_hubIdyN4cuda3std3__44plusIdEEE10Policy1000EN6thrust24THRUST_300001_SM_1000_NS6detail15normal_iteratorINSD_10device_ptrIdEEEEPdyS9_ddNS7_10__identityEEEvT0_T1_T2_T3_T4_T6_E12temp_storage;
	add.s32 	%r107, %r106, %r105;
	st.shared.f64 	[%r107+16], %fd38;
$L__BB7_47:
	bar.sync 	0;
	setp.ne.s32 	%p23, %r24, 0;
	@%p23 bra 	$L__BB7_49;
	ld.shared.f64 	%fd138, [_ZZN3cub18CUB_300001_SM_10006detail6reduce28DeviceReduceSingleTileKernelINS2_10policy_hubIdyN4cuda3std3__44plusIdEEE10Policy1000EN6thrust24THRUST_300001_SM_1000_NS6detail15normal_iteratorINSD_10device_ptrIdEEEEPdyS9_ddNS7_10__identityEEEvT0_T1_T2_T3_T4_T6_E12temp_storage+24];
	add.f64 	%fd139, %fd347, %fd138;
	ld.shared.f64 	%fd140, [_ZZN3cub18CUB_300001_SM_10006detail6reduce28DeviceReduceSingleTileKernelINS2_10policy_hubIdyN4cuda3std3__44plusIdEEE10Policy1000EN6thrust24THRUST_300001_SM_1000_NS6detail15normal_iteratorINSD_10device_ptrIdEEEEPdyS9_ddNS7_10__identityEEEvT0_T1_T2_T3_T4_T6_E12temp_storage+32];
	add.f64 	%fd141, %fd139, %fd140;
	ld.shared.f64 	%fd142, [_ZZN3cub18CUB_300001_SM_10006detail6reduce28DeviceReduceSingleTileKernelINS2_10policy_hubIdyN4cuda3std3__44plusIdEEE10Policy1000EN6thrust24THRUST_300001_SM_1000_NS6detail15normal_iteratorINSD_10device_ptrIdEEEEPdyS9_ddNS7_10__identityEEEvT0_T1_T2_T3_T4_T6_E12temp_storage+40];
	add.f64 	%fd143, %fd141, %fd142;
	ld.shared.f64 	%fd144, [_ZZN3cub18CUB_300001_SM_10006detail6reduce28DeviceReduceSingleTileKernelINS2_10policy_hubIdyN4cuda3std3__44plusIdEEE10Policy1000EN6thrust24THRUST_300001_SM_1000_NS6detail15normal_iteratorINSD_10device_ptrIdEEEEPdyS9_ddNS7_10__identityEEEvT0_T1_T2_T3_T4_T6_E12temp_storage+48];
	add.f64 	%fd145, %fd143, %fd144;
	ld.shared.f64 	%fd146, [_ZZN3cub18CUB_300001_SM_10006detail6reduce28DeviceReduceSingleTileKernelINS2_10policy_hubIdyN4cuda3std3__44plusIdEEE10Policy1000EN6thrust24THRUST_300001_SM_1000_NS6detail15normal_iteratorINSD_10device_ptrIdEEEEPdyS9_ddNS7_10__identityEEEvT0_T1_T2_T3_T4_T6_E12temp_storage+56];
	add.f64 	%fd147, %fd145, %fd146;
	ld.shared.f64 	%fd148, [_ZZN3cub18CUB_300001_SM_10006detail6reduce28DeviceReduceSingleTileKernelINS2_10policy_hubIdyN4cuda3std3__44plusIdEEE10Policy1000EN6thrust24THRUST_300001_SM_1000_NS6detail15normal_iteratorINSD_10device_ptrIdEEEEPdyS9_ddNS7_10__identityEEEvT0_T1_T2_T3_T4_T6_E12temp_storage+64];
	add.f64 	%fd149, %fd147, %fd148;
	ld.shared.f64 	%fd150, [_ZZN3cub18CUB_300001_SM_10006detail6reduce28DeviceReduceSingleTileKernelINS2_10policy_hubIdyN4cuda3std3__44plusIdEEE10Policy1000EN6thrust24THRUST_300001_SM_1000_NS6detail15normal_iteratorINSD_10device_ptrIdEEEEPdyS9_ddNS7_10__identityEEEvT0_T1_T2_T3_T4_T6_E12temp_storage+72];
	add.f64 	%fd151, %fd149, %fd150;
	ld.shared.f64 	%fd152, [_ZZN3cub18CUB_300001_SM_10006detail6reduce28DeviceReduceSingleTileKernelINS2_10policy_hubIdyN4cuda3std3__44plusIdEEE10Policy1000EN6thrust24THRUST_300001_SM_1000_NS6detail15normal_iteratorINSD_10device_ptrIdEEEEPdyS9_ddNS7_10__identityEEEvT0_T1_T2_T3_T4_T6_E12temp_storage+80];
	add.f64 	%fd153, %fd151, %fd152;
	ld.shared.f64 	%fd154, [_ZZN3cub18CUB_300001_SM_10006detail6reduce28DeviceReduceSingleTileKernelINS2_10policy_hubIdyN4cuda3std3__44plusIdEEE10Policy1000EN6thrust24THRUST_300001_SM_1000_NS6detail15normal_iteratorINSD_10device_ptrIdEEEEPdyS9_ddNS7_10__identityEEEvT0_T1_T2_T3_T4_T6_E12temp_storage+88];
	add.f64 	%fd155, %fd153, %fd154;
	ld.shared.f64 	%fd156, [_ZZN3cub18CUB_300001_SM_10006detail6reduce28DeviceReduceSingleTileKernelINS2_10policy_hubIdyN4cuda3std3__44plusIdEEE10Policy1000EN6thrust24THRUST_300001_SM_1000_NS6detail15normal_iteratorINSD_10device_ptrIdEEEEPdyS9_ddNS7_10__identityEEEvT0_T1_T2_T3_T4_T6_E12temp_storage+96];
	add.f64 	%fd157, %fd155, %fd156;
	ld.shared.f64 	%fd158, [_ZZN3cub18CUB_300001_SM_10006detail6reduce28DeviceReduceSingleTileKernelINS2_10policy_hubIdyN4cuda3std3__44plusIdEEE10Policy1000EN6thrust24THRUST_300001_SM_1000_NS6detail15normal_iteratorINSD_10device_ptrIdEEEEPdyS9_ddNS7_10__identityEEEvT0_T1_T2_T3_T4_T6_E12temp_storage+104];
	add.f64 	%fd159, %fd157, %fd158;
	ld.shared.f64 	%fd160, [_ZZN3cub18CUB_300001_SM_10006detail6reduce28DeviceReduceSingleTileKernelINS2_10policy_hubIdyN4cuda3std3__44plusIdEEE10Policy1000EN6thrust24THRUST_300001_SM_1000_NS6detail15normal_iteratorINSD_10device_ptrIdEEEEPdyS9_ddNS7_10__identityEEEvT0_T1_T2_T3_T4_T6_E12temp_storage+112];
	add.f64 	%fd161, %fd159, %fd160;
	ld.shared.f64 	%fd162, [_ZZN3cub18CUB_300001_SM_10006detail6reduce28DeviceReduceSingleTileKernelINS2_10policy_hubIdyN4cuda3std3__44plusIdEEE10Policy1000EN6thrust24THRUST_300001_SM_1000_NS6detail15normal_iteratorINSD_10device_ptrIdEEEEPdyS9_ddNS7_10__identityEEEvT0_T1_T2_T3_T4_T6_E12temp_storage+120];
	add.f64 	%fd163, %fd161, %fd162;
	ld.shared.f64 	%fd164, [_ZZN3cub18CUB_300001_SM_10006detail6reduce28DeviceReduceSingleTileKernelINS2_10policy_hubIdyN4cuda3std3__44plusIdEEE10Policy1000EN6thrust24THRUST_300001_SM_1000_NS6detail15normal_iteratorINSD_10device_ptrIdEEEEPdyS9_ddNS7_10__identityEEEvT0_T1_T2_T3_T4_T6_E12temp_storage+128];
	add.f64 	%fd165, %fd163, %fd164;
	ld.shared.f64 	%fd166, [_ZZN3cub18CUB_300001_SM_10006detail6reduce28DeviceReduceSingleTileKernelINS2_10policy_hubIdyN4cuda3std3__44plusIdEEE10Policy1000EN6thrust24THRUST_300001_SM_1000_NS6detail15normal_iteratorINSD_10device_ptrIdEEEEPdyS9_ddNS7_10__identityEEEvT0_T1_T2_T3_T4_T6_E12temp_storage+136];
	add.f64 	%fd347, %fd165, %fd166;
$L__BB7_49:
	mov.u32 	%r230, %tid.x;
	setp.ne.s32 	%p65, %r230, 0;
	@%p65 bra 	$L__BB7_51;
	add.f64 	%fd325, %fd42, %fd347;
	st.global.f64 	[%rd1], %fd325;
$L__BB7_51:
	ret;

}
	// .globl	_ZN3cub18CUB_300001_SM_10006detail6reduce18DeviceReduceKernelINS2_10policy_hubIdyN4cuda3std3__44plusIdEEE10Policy1000EN6thrust24THRUST_300001_SM_1000_NS6detail15normal_iteratorINSD_10device_ptrIdEEEEyS9_dNS7_10__identityEEEvT0_PT3_T1_NS0_13GridEvenShareISN_EET2_T4_
.visible .entry _ZN3cub18CUB_300001_SM_10006detail6reduce18DeviceReduceKernelINS2_10policy_hubIdyN4cuda3std3__44plusIdEEE10Policy1000EN6thrust24THRUST_300001_SM_1000_NS6detail15normal_iteratorINSD_10device_ptrIdEEEEyS9_dNS7_10__identityEEEvT0_PT3_T1_NS0_13GridEvenShareISN_EET2_T4_(
	.param .align 8 .b8 _ZN3cub18CUB_300001_SM_10006detail6reduce18DeviceReduceKernelINS2_10policy_hubIdyN4cuda3std3__44plusIdEEE10Policy1000EN6thrust24THRUST_300001_SM_1000_NS6detail15normal_iteratorINSD_10device_ptrIdEEEEyS9_dNS7_10__identityEEEvT0_PT3_T1_NS0_13GridEvenShareISN_EET2_T4__param_0[8],
	.param .u64 .ptr .align 1 _ZN3cub18CUB_300001_SM_10006detail6reduce18DeviceReduceKernelINS2_10policy_hubIdyN4cuda3std3__44plusIdEEE10Policy1000EN6thrust24THRUST_300001_SM_1000_NS6detail15normal_iteratorINSD_10device_ptrIdEEEEyS9_dNS7_10__identityEEEvT0_PT3_T1_NS0_13GridEvenShareISN_EET2_T4__param_1,
	.param .u64 _ZN3cub18CUB_300001_SM_10006detail6reduce18DeviceReduceKernelINS2_10policy_hubIdyN4cuda3std3__44plusIdEEE10Policy1000EN6thrust24THRUST_300001_SM_1000_NS6detail15normal_iteratorINSD_10device_ptrIdEEEEyS9_dNS7_10__identityEEEvT0_PT3_T1_NS0_13GridEvenShareISN_EET2_T4__param_2,
	.param .align 8 .b8 _ZN3cub18CUB_300001_SM_10006detail6reduce18DeviceReduceKernelINS2_10policy_hubIdyN4cuda3std3__44plusIdEEE10Policy1000EN6thrust24THRUST_300001_SM_1000_NS6detail15normal_iteratorINSD_10device_ptrIdEEEEyS9_dNS7_10__identityEEEvT0_PT3_T1_NS0_13GridEvenShareISN_EET2_T4__param_3[72],
	.param .align 1 .b8 _ZN3cub18CUB_300001_SM_10006detail6reduce18DeviceReduceKernelINS2_10policy_hubIdyN4cuda3std3__44plusIdEEE10Policy1000EN6thrust24THRUST_300001_SM_1000_NS6detail15normal_iteratorINSD_10device_ptrIdEEEEyS9_dNS7_10__identityEEEvT0_PT3_T1_NS0_13GridEvenShareISN_EET2_T4__param_4[1],
	.param .align 1 .b8 _ZN3cub18CUB_300001_SM_10006detail6reduce18DeviceReduceKernelINS2_10policy_hubIdyN4cuda3std3__44plusIdEEE10Policy1000EN6thrust24THRUST_300001_SM_1000_NS6detail15normal_iteratorINSD_10device_ptrIdEEEEyS9_dNS7_10__identityEEEvT0_PT3_T1_NS0_13GridEvenShareISN_EET2_T4__param_5[1]
)
.maxntid 512
{
	.reg .pred 	%p<65>;
	.reg .b16 	%rs<4>;
	.reg .b32 	%r<280>;
	.reg .b64 	%rd<107>;
	.reg .b64 	%fd<344>;
	// demoted variable
	.shared .align 8 .b8 _ZZN3cub18CUB_300001_SM_10006detail6reduce18DeviceReduceKernelINS2_10policy_hubIdyN4cuda3std3__44plusIdEEE10Policy1000EN6thrust24THRUST_300001_SM_1000_NS6detail15normal_iteratorINSD_10device_ptrIdEEEEyS9_dNS7_10__identityEEEvT0_PT3_T1_NS0_13GridEvenShareISN_EET2_T4_E12temp_storage[152];
	ld.param.u64 	%rd1, [_ZN3cub18CUB_300001_SM_10006detail6reduce18DeviceReduceKernelINS2_10policy_hubIdyN4cuda3std3__44plusIdEEE10Policy1000EN6thrust24THRUST_300001_SM_1000_NS6detail15normal_iteratorINSD_10device_ptrIdEEEEyS9_dNS7_10__identityEEEvT0_PT3_T1_NS0_13GridEvenShareISN_EET2_T4__param_3+32];
	ld.param.u32 	%r1, [_ZN3cub18CUB_300001_SM_10006detail6reduce18DeviceReduceKernelINS2_10policy_hubIdyN4cuda3std3__44plusIdEEE10Policy1000EN6thrust24THRUST_300001_SM_1000_NS6detail15normal_iteratorINSD_10device_ptrIdEEEEyS9_dNS7_10__identityEEEvT0_PT3_T1_NS0_13GridEvenShareISN_EET2_T4__param_3+40];
	ld.param.u64 	%rd26, [_ZN3cub18CUB_300001_SM_10006detail6reduce18DeviceReduceKernelINS2_10policy_hubIdyN4cuda3std3__44plusIdEEE10Policy1000EN6thrust24THRUST_300001_SM_1000_NS6detail15normal_iteratorINSD_10device_ptrIdEEEEyS9_dNS7_10__identityEEEvT0_PT3_T1_NS0_13GridEvenShareISN_EET2_T4__param_0];
	cvta.to.global.u64 	%rd2, %rd26;
	mov.u32 	%r2, %ctaid.x;
	mul.lo.s32 	%r50, %r1, 3584;
	cvt.s64.s32 	%rd3, %r50;
	mul.lo.s32 	%r51, %r2, 3584;
	cvt.u64.u32 	%rd4, %r51;
	sub.s64 	%rd5, %rd1, %rd4;
	setp.gt.u64 	%p1, %rd5, 3583;
	@%p1 bra 	$L__BB8_25;
	cvt.u32.u64 	%r136, %rd4;
	cvt.u32.u64 	%r3, %rd1;
	sub.s32 	%r4, %r3, %r136;
	mov.u32 	%r5, %tid.x;
	setp.ge.s32 	%p23, %r5, %r4;
	mov.f64 	%fd332, 0d0000000000000000;
	mov.u32 	%r267, %r5;
	@%p23 bra 	$L__BB8_3;
	add.s32 	%r138, %r136, %r5;
	mul.wide.u32 	%rd60, %r138, 8;
	add.s64 	%rd61, %rd2, %rd60;
	ld.global.f64 	%fd332, [%rd61];
	add.s32 	%r267, %r5, 512;
$L__BB8_3:
	setp.ge.s32 	%p24, %r267, %r4;
	@%p24 bra 	$L__BB8_16;
	not.b32 	%r140, %r267;
	add.s32 	%r141, %r140, %r3;
	sub.s32 	%r142, %r141, %r136;
	shr.u32 	%r143, %r142, 9;
	add.s32 	%r8, %r143, 1;
	and.b32  	%r9, %r8, 15;
	setp.lt.u32 	%p25, %r142, 7680;
	@%p25 bra 	$L__BB8_7;
	and.b32  	%r144, %r8, 16777200;
	neg.s32 	%r265, %r144;
	mul.wide.u32 	%rd62, %r2, 28672;
	mul.wide.u32 	%rd63, %r267, 8;
	add.s64 	%rd64, %rd62, %rd63;
	add.s64 	%rd65, %rd64, %rd2;
	add.s64 	%rd101, %rd65, 32768;
$L__BB8_6:
	.pragma "nounroll";
	ld.global.f64 	%fd167, [%rd101+-32768];
	add.f64 	%fd168, %fd332, %fd167;
	ld.global.f64 	%fd169, [%rd101+-28672];
	add.f64 	%fd170, %fd168, %fd169;
	ld.global.f64 	%fd171, [%rd101+-24576];
	add.f64 	%fd172, %fd170, %fd171;
	ld.global.f64 	%fd173, [%rd101+-20480];
	add.f64 	%fd174, %fd172, %fd173;
	ld.global.f64 	%fd175, [%rd101+-16384];
	add.f64 	%fd176, %fd174, %fd175;
	ld.global.f64 	%fd177, [%rd101+-12288];
	add.f64 	%fd178, %fd176, %fd177;
	ld.global.f64 	%fd179, [%rd101+-8192];
	add.f64 	%fd180, %fd178, %fd179;
	ld.global.f64 	%fd181, [%rd101+-4096];
	add.f64 	%fd182, %fd180, %fd181;
	ld.global.f64 	%fd183, [%rd101];
	add.f64 	%fd184, %fd182, %fd183;
	ld.global.f64 	%fd185, [%rd101+4096];
	add.f64 	%fd186, %fd184, %fd185;
	ld.global.f64 	%fd187, [%rd101+8192];
	add.f64 	%fd188, %fd186, %fd187;
	ld.global.f64 	%fd189, [%rd101+12288];
	add.f64 	%fd190, %fd188, %fd189;
	ld.global.f64 	%fd191, [%rd101+16384];
	add.f64 	%fd192, %fd190, %fd191;
	ld.global.f64 	%fd193, [%rd101+20480];
	add.f64 	%fd194, %fd192, %fd193;
	ld.global.f64 	%fd195, [%rd101+24576];
	add.f64 	%fd196, %fd194, %fd195;
	ld.global.f64 	%fd197, [%rd101+28672];
	add.f64 	%fd332, %fd196, %fd197;
	add.s32 	%r267, %r267, 8192;
	add.s32 	%r265, %r265, 16;
	add.s64 	%rd101, %rd101, 65536;
	setp.ne.s32 	%p26, %r265, 0;
	@%p26 bra 	$L__BB8_6;
$L__BB8_7:
	setp.eq.s32 	%p27, %r9, 0;
	@%p27 bra 	$L__BB8_16;
	and.b32  	%r16, %r8, 7;
	setp.lt.u32 	%p28, %r9, 8;
	@%p28 bra 	$L__BB8_10;
	cvt.s64.s32 	%rd66, %r267;
	add.s64 	%rd67, %rd66, %rd4;
	shl.b64 	%rd68, %rd67, 3;
	add.s64 	%rd69, %rd2, %rd68;
	ld.global.f64 	%fd199, [%rd69];
	add.f64 	%fd200, %fd332, %fd199;
	ld.global.f64 	%fd201, [%rd69+4096];
	add.f64 	%fd202, %fd200, %fd201;
	ld.global.f64 	%fd203, [%rd69+8192];
	add.f64 	%fd204, %fd202, %fd203;
	ld.global.f64 	%fd205, [%rd69+12288];
	add.f64 	%fd206, %fd204, %fd205;
	ld.global.f64 	%fd207, [%rd69+16384];
	add.f64 	%fd208, %fd206, %fd207;
	ld.global.f64 	%fd209, [%rd69+20480];
	add.f64 	%fd210, %fd208, %fd209;
	ld.global.f64 	%fd211, [%rd69+24576];
	add.f64 	%fd212, %fd210, %fd211;
	ld.global.f64 	%fd213, [%rd69+28672];
	add.f64 	%fd332, %fd212, %fd213;
	add.s32 	%r267, %r267, 4096;
$L__BB8_10:
	setp.eq.s32 	%p29, %r16, 0;
	@%p29 bra 	$L__BB8_16;
	and.b32  	%r19, %r8, 3;
	setp.lt.u32 	%p30, %r16, 4;
	@%p30 bra 	$L__BB8_13;
	cvt.s64.s32 	%rd70, %r267;
	add.s64 	%rd71, %rd70, %rd4;
	shl.b64 	%rd72, %rd71, 3;
	add.s64 	%rd73, %rd2, %rd72;
	ld.global.f64 	%fd215, [%rd73];
	add.f64 	%fd216, %fd332, %fd215;
	ld.global.f64 	%fd217, [%rd73+4096];
	add.f64 	%fd218, %fd216, %fd217;
	ld.global.f64 	%fd219, [%rd73+8192];
	add.f64 	%fd220, %fd218, %fd219;
	ld.global.f64 	%fd221, [%rd73+12288];
	add.f64 	%fd332, %fd220, %fd221;
	add.s32 	%r267, %r267, 2048;
$L__BB8_13:
	setp.eq.s32 	%p31, %r19, 0;
	@%p31 bra 	$L__BB8_16;
	mul.wide.u32 	%rd74, %r2, 28672;
	add.s64 	%rd9, %rd2, %rd74;
	neg.s32 	%r270, %r19;
$L__BB8_15:
	.pragma "nounroll";
	mul.wide.s32 	%rd75, %r267, 8;
	add.s64 	%rd76, %rd9, %rd75;
	ld.global.f64 	%fd222, [%rd76];
	add.f64 	%fd332, %fd332, %fd222;
	add.s32 	%r267, %r267, 512;
	add.s32 	%r270, %r270, 1;
	setp.ne.s32 	%p32, %r270, 0;
	@%p32 bra 	$L__BB8_15;
$L__BB8_16:
	setp.lt.s32 	%p33, %r4, 512;
	@%p33 bra 	$L__BB8_21;
	// begin inline asm
	mov.u32 %r208, %laneid;
	// end inline asm
	mov.b64 	%rd87, %fd332;
	mov.b64 	{%r210, %r215}, %rd87;
	mov.b32 	%r216, 1;
	mov.b32 	%r257, 31;
	mov.b32 	%r258, -1;
	// begin inline asm
	shfl.sync.down.b32 %r209, %r210, %r216, %r257, %r258;
	// end inline asm
	// begin inline asm
	shfl.sync.down.b32 %r214, %r215, %r216, %r257, %r258;
	// end inline asm
	mov.b64 	%rd88, {%r209, %r214};
	mov.b64 	%fd281, %rd88;
	setp.gt.s32 	%p57, %r208, 30;
	add.f64 	%fd282, %fd332, %fd281;
	selp.f64 	%fd283, %fd332, %fd282, %p57;
	mov.b64 	%rd89, %fd283;
	mov.b64 	{%r220, %r225}, %rd89;
	mov.b32 	%r226, 2;
	// begin inline asm
	shfl.sync.down.b32 %r219, %r220, %r226, %r257, %r258;
	// end inline asm
	// begin inline asm
	shfl.sync.down.b32 %r224, %r225, %r226, %r257, %r258;
	// end inline asm
	mov.b64 	%rd90, {%r219, %r224};
	mov.b64 	%fd284, %rd90;
	setp.gt.s32 	%p58, %r208, 29;
	add.f64 	%fd285, %fd283, %fd284;
	selp.f64 	%fd286, %fd283, %fd285, %p58;
	mov.b64 	%rd91, %fd286;
	mov.b64 	{%r230, %r235}, %rd91;
	mov.b32 	%r236, 4;
	// begin inline asm
	shfl.sync.down.b32 %r229, %r230, %r236, %r257, %r258;
	// end inline asm
	// begin inline asm
	shfl.sync.down.b32 %r234, %r235, %r236, %r257, %r258;
	// end inline asm
	mov.b64 	%rd92, {%r229, %r234};
	mov.b64 	%fd287, %rd92;
	setp.gt.s32 	%p59, %r208, 27;
	add.f64 	%fd288, %fd286, %fd287;
	selp.f64 	%fd289, %fd286, %fd288, %p59;
	mov.b64 	%rd93, %fd289;
	mov.b64 	{%r240, %r245}, %rd93;
	mov.b32 	%r246, 8;
	// begin inline asm
	shfl.sync.down.b32 %r239, %r240, %r246, %r257, %r258;
	// end inline asm
	// begin inline asm
	shfl.sync.down.b32 %r244, %r245, %r246, %r257, %r258;
	// end inline asm
	mov.b64 	%rd94, {%r239, %r244};
	mov.b64 	%fd290, %rd94;
	setp.gt.s32 	%p60, %r208, 23;
	add.f64 	%fd291, %fd289, %fd290;
	selp.f64 	%fd292, %fd289, %fd291, %p60;
	mov.b64 	%rd95, %fd292;
	mov.b64 	{%r250, %r255}, %rd95;
	mov.b32 	%r256, 16;
	// begin inline asm
	shfl.sync.down.b32 %r249, %r250, %r256, %r257, %r258;
	// end inline asm
	// begin inline asm
	shfl.sync.down.b32 %r254, %r255, %r256, %r257, %r258;
	// end inline asm
	mov.b64 	%rd96, {%r249, %r254};
	mov.b64 	%fd293, %rd96;
	setp.gt.s32 	%p61, %r208, 15;
	add.f64 	%fd16, %fd292, %fd293;
	selp.f64 	%fd343, %fd292, %fd16, %p61;
	setp.ne.s32 	%p62, %r208, 0;
	@%p62 bra 	$L__BB8_19;
	shr.u32 	%r259, %r5, 2;
	and.b32  	%r260, %r259, 248;
	mov.u32 	%r261, _ZZN3cub18CUB_300001_SM_10006detail6reduce18DeviceReduceKernelINS2_10policy_hubIdyN4cuda3std3__44plusIdEEE10Policy1000EN6thrust24THRUST_300001_SM_1000_NS6detail15normal_iteratorINSD_10device_ptrIdEEEEyS9_dNS7_10__identityEEEvT0_PT3_T1_NS0_13GridEvenShareISN_EET2_T4_E12temp_storage;
	add.s32 	%r262, %r261, %r260;
	st.shared.f64 	[%r262+16], %fd16;
$L__BB8_19:
	bar.sync 	0;
	setp.ne.s32 	%p63, %r5, 0;
	@%p63 bra 	$L__BB8_46;
	ld.shared.f64 	%fd294, [_ZZN3cub18CUB_300001_SM_10006detail6reduce18DeviceReduceKernelINS2_10policy_hubIdyN4cuda3std3__44plusIdEEE10Policy1000EN6thrust24THRUST_300001_SM_1000_NS6detail15normal_iteratorINSD_10device_ptrIdEEEEyS9_dNS7_10__identityEEEvT0_PT3_T1_NS0_13GridEvenShareISN_EET2_T4_E12temp_storage+24];
	add.f64 	%fd295, %fd343, %fd294;
	ld.shared.f64 	%fd296, [_ZZN3cub18CUB_300001_SM_10006detail6reduce18DeviceReduceKernelINS2_10policy_hubIdyN4cuda3std3__44plusIdEEE10Policy1000EN6thrust24THRUST_300001_SM_1000_NS6detail15normal_iteratorINSD_10device_ptrIdEEEEyS9_dNS7_10__identityEEEvT0_PT3_T1_NS0_13GridEvenShareISN_EET2_T4_E12temp_storage+32];
	add.f64 	%fd297, %fd295, %fd296;
	ld.shared.f64 	%fd298, [_ZZN3cub18CUB_300001_SM_10006detail6reduce18DeviceReduceKernelINS2_10policy_hubIdyN4cuda3std3__44plusIdEEE10Policy1000EN6thrust24THRUST_300001_SM_1000_NS6detail15normal_iteratorINSD_10device_ptrIdEEEEyS9_dNS7_10__identityEEEvT0_PT3_T1_NS0_13GridEvenShareISN_EET2_T4_E12temp_storage+40];
	add.f64 	%fd299, %fd297, %fd298;
	ld.shared.f64 	%fd300, [_ZZN3cub18CUB_300001_SM_10006detail6reduce18DeviceReduceKernelINS2_10policy_hubIdyN4cuda3std3__44plusIdEEE10Policy1000EN6thrust24THRUST_300001_SM_1000_NS6detail15normal_iteratorINSD_10device_ptrIdEEEEyS9_dNS7_10__identityEEEvT0_PT3_T1_NS0_13GridEvenShareISN_EET2_T4_E12temp_storage+48];
	add.f64 	%fd301, %fd299, %fd300;
	ld.shared.f64 	%fd302, [_ZZN3cub18CUB_300001_SM_10006detail6reduce18DeviceReduceKernelINS2_10policy_hubIdyN4cuda3std3__44plusIdEEE10Policy1000EN6thrust24THRUST_300001_SM_1000_NS6detail15normal_iteratorINSD_10device_ptrIdEEEEyS9_dNS7_10__identityEEEvT0_PT3_T1_NS0_13GridEvenShareISN_EET2_T4_E12temp_storage+56];
	add.f64 	%fd303, %fd301, %fd302;
	ld.shared.f64 	%fd304, [_ZZN3cub18CUB_300001_SM_10006detail6reduce18DeviceReduceKernelINS2_10policy_hubIdyN4cuda3std3__44plusIdEEE10Policy1000EN6thrust24THRUST_300001_SM_1000_NS6detail15normal_iteratorINSD_10device_ptrIdEEEEyS9_dNS7_10__identityEEEvT0_PT3_T1_NS0_13GridEvenShareISN_EET2_T4_E12temp_storage+64];
	add.f64 	%fd305, %fd303, %fd304;
	ld.shared.f64 	%fd306, [_ZZN3cub18CUB_300001_SM_10006detail6reduce18DeviceReduceKernelINS2_10policy_hubIdyN4cuda3std3__44plusIdEEE10Policy1000EN6thrust24THRUST_300001_SM_1000_NS6detail15normal_iteratorINSD_10device_ptrIdEEEEyS9_dNS7_10__identityEEEvT0_PT3_T1_NS0_13GridEvenShareISN_EET2_T4_E12temp_storage+72];
	add.f64 	%fd307, %fd305, %fd306;
	ld.shared.f64 	%fd308, [_ZZN3cub18CUB_300001_SM_10006detail6reduce18DeviceReduceKernelINS2_10policy_hubIdyN4cuda3std3__44plusIdEEE10Policy1000EN6thrust24THRUST_300001_SM_1000_NS6detail15normal_iteratorINSD_10device_ptrIdEEEEyS9_dNS7_10__identityEEEvT0_PT3_T1_NS0_13GridEvenShareISN_EET2_T4_E12temp_storage+80];
	add.f64 	%fd309, %fd307, %fd308;
	ld.shared.f64 	%fd310, [_ZZN3cub18CUB_300001_SM_10006detail6reduce18DeviceReduceKernelINS2_10policy_hubIdyN4cuda3std3__44plusIdEEE10Policy1000EN6thrust24THRUST_300001_SM_1000_NS6detail15normal_iteratorINSD_10device_ptrIdEEEEyS9_dNS7_10__identityEEEvT0_PT3_T1_NS0_13GridEvenShareISN_EET2_T4_E12temp_storage+88];
	add.f64 	%fd311, %fd309, %fd310;
	ld.shared.f64 	%fd312, [_ZZN3cub18CUB_300001_SM_10006detail6reduce18DeviceReduceKernelINS2_10policy_hubIdyN4cuda3std3__44plusIdEEE10Policy1000EN6thrust24THRUST_300001_SM_1000_NS6detail15normal_iteratorINSD_10device_ptrIdEEEEyS9_dNS7_10__identityEEEvT0_PT3_T1_NS0_13GridEvenShareISN_EET2_T4_E12temp_storage+96];
	add.f64 	%fd313, %fd311, %fd312;
	ld.shared.f64 	%fd314, [_ZZN3cub18CUB_300001_SM_10006detail6reduce18DeviceReduceKernelINS2_10policy_hubIdyN4cuda3std3__44plusIdEEE10Policy1000EN6thrust24THRUST_300001_SM_1000_NS6detail15normal_iteratorINSD_10device_ptrIdEEEEyS9_dNS7_10__identityEEEvT0_PT3_T1_NS0_13GridEvenShareISN_EET2_T4_E12temp_storage+104];
	add.f64 	%fd315, %fd313, %fd314;
	ld.shared.f64 	%fd316, [_ZZN3cub18CUB_300001_SM_10006detail6reduce18DeviceReduceKernelINS2_10policy_hubIdyN4cuda3std3__44plusIdEEE10Policy1000EN6thrust24THRUST_300001_SM_1000_NS6detail15normal_iteratorINSD_10device_ptrIdEEEEyS9_dNS7_10__identityEEEvT0_PT3_T1_NS0_13GridEvenShareISN_EET2_T4_E12temp_storage+112];
	add.f64 	%fd317, %fd315, %fd316;
	ld.shared.f64 	%fd318, [_ZZN3cub18CUB_300001_SM_10006detail6reduce18DeviceReduceKernelINS2_10policy_hubIdyN4cuda3std3__44plusIdEEE10Policy1000EN6thrust24THRUST_300001_SM_1000_NS6detail15normal_iteratorINSD_10device_ptrIdEEEEyS9_dNS7_10__identityEEEvT0_PT3_T1_NS0_13GridEvenShareISN_EET2_T4_E12temp_storage+120];
	add.f64 	%fd319, %fd317, %fd318;
	ld.shared.f64 	%fd320, [_ZZN3cub18CUB_300001_SM_10006detail6reduce18DeviceReduceKernelINS2_10policy_hubIdyN4cuda3std3__44plusIdEEE10Policy1000EN6thrust24THRUST_300001_SM_1000_NS6detail15normal_iteratorINSD_10device_ptrIdEEEEyS9_dNS7_10__identityEEEvT0_PT3_T1_NS0_13GridEvenShareISN_EET2_T4_E12temp_storage+128];
	add.f64 	%fd321, %fd319, %fd320;
	ld.shared.f64 	%fd322, [_ZZN3cub18CUB_300001_SM_10006detail6reduce18DeviceReduceKernelINS2_10policy_hubIdyN4cuda3std3__44plusIdEEE10Policy1000EN6thrust24THRUST_300001_SM_1000_NS6detail15normal_iteratorINSD_10device_ptrIdEEEEyS9_dNS7_10__identityEEEvT0_PT3_T1_NS0_13GridEvenShareISN_EET2_T4_E12temp_storage+136];
	add.f64 	%fd343, %fd321, %fd322;
	bra.uni 	$L__BB8_46;
$L__BB8_21:
	// begin inline asm
	mov.u32 %r145, %laneid;
	// end inline asm
	and.b32  	%r196, %r5, 992;
	add.s32 	%r197, %r196, 32;
	setp.gt.s32 	%p34, %r197, %r4;
	not.b32 	%r198, %r196;
	add.s32 	%r199, %r4, %r198;
	selp.b32 	%r194, %r199, 31, %p34;
	mov.b64 	%rd77, %fd332;
	mov.b64 	{%r147, %r152}, %rd77;
	mov.b32 	%r153, 1;
	mov.b32 	%r195, -1;
	// begin inline asm
	shfl.sync.down.b32 %r146, %r147, %r153, %r194, %r195;
	// end inline asm
	// begin inline asm
	shfl.sync.down.b32 %r151, %r152, %r153, %r194, %r195;
	// end inline asm
	mov.b64 	%rd78, {%r146, %r151};
	mov.b64 	%fd223, %rd78;
	setp.lt.s32 	%p35, %r145, %r194;
	add.f64 	%fd224, %fd332, %fd223;
	selp.f64 	%fd225, %fd224, %fd332, %p35;
	mov.b64 	%rd79, %fd225;
	mov.b64 	{%r157, %r162}, %rd79;
	mov.b32 	%r163, 2;
	// begin inline asm
	shfl.sync.down.b32 %r156, %r157, %r163, %r194, %r195;
	// end inline asm
	// begin inline asm
	shfl.sync.down.b32 %r161, %r162, %r163, %r194, %r195;
	// end inline asm
	mov.b64 	%rd80, {%r156, %r161};
	mov.b64 	%fd226, %rd80;
	add.s32 	%r200, %r145, 2;
	setp.gt.s32 	%p36, %r200, %r194;
	add.f64 	%fd227, %fd225, %fd226;
	selp.f64 	%fd228, %fd225, %fd227, %p36;
	mov.b64 	%rd81, %fd228;
	mov.b64 	{%r167, %r172}, %rd81;
	mov.b32 	%r173, 4;
	// begin inline asm
	shfl.sync.down.b32 %r166, %r167, %r173, %r194, %r195;
	// end inline asm
	// begin inline asm
	shfl.sync.down.b32 %r171, %r172, %r173, %r194, %r195;
	// end inline asm
	mov.b64 	%rd82, {%r166, %r171};
	mov.b64 	%fd229, %rd82;
	add.s32 	%r201, %r145, 4;
	setp.gt.s32 	%p37, %r201, %r194;
	add.f64 	%fd230, %fd228, %fd229;
	selp.f64 	%fd231, %fd228, %fd230, %p37;
	mov.b64 	%rd83, %fd231;
	mov.b64 	{%r177, %r182}, %rd83;
	mov.b32 	%r183, 8;
	// begin inline asm
	shfl.sync.down.b32 %r176, %r177, %r183, %r194, %r195;
	// end inline asm
	// begin inline asm
	shfl.sync.down.b32 %r181, %r182, %r183, %r194, %r195;
	// end inline asm
	mov.b64 	%rd84, {%r176, %r181};
	mov.b64 	%fd232, %rd84;
	add.s32 	%r202, %r145, 8;
	setp.gt.s32 	%p38, %r202, %r194;
	add.f64 	%fd233, %fd231, %fd232;
	selp.f64 	%fd234, %fd231, %fd233, %p38;
	mov.b64 	%rd85, %fd234;
	mov.b64 	{%r187, %r192}, %rd85;
	mov.b32 	%r193, 16;
	// begin inline asm
	shfl.sync.down.b32 %r186, %r187, %r193, %r194, %r195;
	// end inline asm
	// begin inline asm
	shfl.sync.down.b32 %r191, %r192, %r193, %r194, %r195;
	// end inline asm
	mov.b64 	%rd86, {%r186, %r191};
	mov.b64 	%fd235, %rd86;
	add.s32 	%r203, %r145, 16;
	setp.gt.s32 	%p39, %r203, %r194;
	add.f64 	%fd236, %fd234, %fd235;
	selp.f64 	%fd343, %fd234, %fd236, %p39;
	setp.ne.s32 	%p40, %r145, 0;
	@%p40 bra 	$L__BB8_23;
	shr.u32 	%r204, %r5, 2;
	and.b32  	%r205, %r204, 248;
	mov.u32 	%r206, _ZZN3cub18CUB_300001_SM_10006detail6reduce18DeviceReduceKernelINS2_10policy_hubIdyN4cuda3std3__44plusIdEEE10Policy1000EN6thrust24THRUST_300001_SM_1000_NS6detail15normal_iteratorINSD_10device_ptrIdEEEEyS9_dNS7_10__identityEEEvT0_PT3_T1_NS0_13GridEvenShareISN_EET2_T4_E12temp_storage;
	add.s32 	%r207, %r206, %r205;
	st.shared.f64 	[%r207+16], %fd343;
$L__BB8_23:
	bar.sync 	0;
	setp.ne.s32 	%p41, %r5, 0;
	@%p41 bra 	$L__BB8_46;
	setp.gt.s32 	%p42, %r4, 32;
	ld.shared.f64 	%fd237, [_ZZN3cub18CUB_300001_SM_10006detail6reduce18DeviceReduceKernelINS2_10policy_hubIdyN4cuda3std3__44plusIdEEE10Policy1000EN6thrust24THRUST_300001_SM_1000_NS6detail15normal_iteratorINSD_10device_ptrIdEEEEyS9_dNS7_10__identityEEEvT0_PT3_T1_NS0_13GridEvenShareISN_EET2_T4_E12temp_storage+24];
	add.f64 	%fd238, %fd343, %fd237;
	selp.f64 	%fd239, %fd238, %fd343, %p42;
	setp.gt.s32 	%p43, %r4, 64;
	ld.shared.f64 	%fd240, [_ZZN3cub18CUB_300001_SM_10006detail6reduce18DeviceReduceKernelINS2_10policy_hubIdyN4cuda3std3__44plusIdEEE10Policy1000EN6thrust24THRUST_300001_SM_1000_NS6detail15normal_iteratorINSD_10device_ptrIdEEEEyS9_dNS7_10__identityEEEvT0_PT3_T1_NS0_13GridEvenShareISN_EET2_T4_E12temp_storage+32];
	add.f64 	%fd241, %fd240, %fd239;
	selp.f64 	%fd242, %fd241, %fd239, %p43;
	setp.gt.s32 	%p44, %r4, 96;
	ld.shared.f64 	%fd243, [_ZZN3cub18CUB_300001_SM_10006detail6reduce18DeviceReduceKernelINS2_10policy_hubIdyN4cuda3std3__44plusIdEEE10Policy1000EN6thrust24THRUST_300001_SM_1000_NS6detail15normal_iteratorINSD_10device_ptrIdEEEEyS9_dNS7_10__identityEEEvT0_PT3_T1_NS0_13GridEvenShareISN_EET2_T4_E12temp_storage+40];
	add.f64 	%fd244, %fd243, %fd242;
	selp.f64 	%fd245, %fd244, %fd242, %p44;
	setp.gt.s32 	%p45, %r4, 128;
	ld.shared.f64 	%fd246, [_ZZN3cub18CUB_300001_SM_10006detail6reduce18DeviceReduceKernelINS2_10policy_hubIdyN4cuda3std3__44plusIdEEE10Policy1000EN6thrust24THRUST_300001_SM_1000_NS6detail15normal_iteratorINSD_10device_ptrIdEEEEyS9_dNS7_10__identityEEEvT0_PT3_T1_NS0_13GridEvenShareISN_EET2_T4_E12temp_storage+48];
	add.f64 	%fd247, %fd246, %fd245;
	selp.f64 	%fd248, %fd247, %fd245, %p45;
	setp.gt.s32 	%p46, %r4, 160;
	ld.shared.f64 	%fd249, [_ZZN3cub18CUB_300001_SM_10006detail6reduce18DeviceReduceKernelINS2_10policy_hubIdyN4cuda3std3__44plusIdEEE10Policy1000EN6thrust24THRUST_300001_SM_1000_NS6detail15normal_iteratorINSD_10device_ptrIdEEEEyS9_dNS7_10__identityEEEvT0_PT3_T1_NS0_13GridEvenShareISN_EET2_T4_E12temp_storage+56];
	add.f64 	%fd250, %fd249, %fd248;
	selp.f64 	%fd251, %fd250, %fd248, %p46;
	setp.gt.s32 	%p47, %r4, 192;
	ld.shared.f64 	%fd252, [_ZZN3cub18CUB_300001_SM_10006detail6reduce18DeviceReduceKernelINS2_10policy_hubIdyN4cuda3std3__44plusIdEEE10Policy1000EN6thrust24THRUST_300001_SM_1000_NS6detail15normal_iteratorINSD_10device_ptrIdEEEEyS9_dNS7_10__identityEEEvT0_PT3_T1_NS0_13GridEvenShareISN_EET2_T4_E12temp_storage+64];
	add.f64 	%fd253, %fd252, %fd251;
	selp.f64 	%fd254, %fd253, %fd251, %p47;
	setp.gt.s32 	%p48, %r4, 224;
	ld.shared.f64 	%fd255, [_ZZN3cub18CUB_300001_SM_10006detail6reduce18DeviceReduceKernelINS2_10policy_hubIdyN4cuda3std3__44plusIdEEE10Policy1000EN6thrust24THRUST_300001_SM_1000_NS6detail15normal_iteratorINSD_10device_ptrIdEEEEyS9_dNS7_10__identityEEEvT0_PT3_T1_NS0_13GridEvenShareISN_EET2_T4_E12temp_storage+72];
	add.f64 	%fd256, %fd255, %fd254;
	selp.f64 	%fd257, %fd256, %fd254, %p48;
	setp.gt.s32 	%p49, %r4, 256;
	ld.shared.f64 	%fd258, [_ZZN3cub18CUB_300001_SM_10006detail6reduce18DeviceReduceKernelINS2_10policy_hubIdyN4cuda3std3__44plusIdEEE10Policy1000EN6thrust24THRUST_300001_SM_1000_NS6detail15normal_iteratorINSD_10device_ptrIdEEEEyS9_dNS7_10__identityEEEvT0_PT3_T1_NS0_13GridEvenShareISN_EET2_T4_E12temp_storage+80];
	add.f64 	%fd259, %fd258, %fd257;
	selp.f64 	%fd260, %fd259, %fd257, %p49;
	setp.gt.s32 	%p50, %r4, 288;
	ld.shared.f64 	%fd261, [_ZZN3cub18CUB_300001_SM_10006detail6reduce18DeviceReduceKernelINS2_10policy_hubIdyN4cuda3std3__44plusIdEEE10Policy1000EN6thrust24THRUST_300001_SM_1000_NS6detail15normal_iteratorINSD_10device_ptrIdEEEEyS9_dNS7_10__identityEEEvT0_PT3_T1_NS0_13GridEvenShareISN_EET2_T4_E12temp_storage+88];
	add.f64 	%fd262, %fd261, %fd260;
	selp.f64 	%fd263, %fd262, %fd260, %p50;
	setp.gt.s32 	%p51, %r4, 320;
	ld.shared.f64 	%fd264, [_ZZN3cub18CUB_300001_SM_10006detail6reduce18DeviceReduceKernelINS2_10policy_hubIdyN4cuda3std3__44plusIdEEE10Policy1000EN6thrust24THRUST_300001_SM_1000_NS6detail15normal_iteratorINSD_10device_ptrIdEEEEyS9_dNS7_10__identityEEEvT0_PT3_T1_NS0_13GridEvenShareISN_EET2_T4_E12temp_storage+96];
	add.f64 	%fd265, %fd264, %fd263;
	selp.f64 	%fd266, %fd265, %fd263, %p51;
	setp.gt.s32 	%p52, %r4, 352;
	ld.shared.f64 	%fd267, [_ZZN3cub18CUB_300001_SM_10006detail6reduce18DeviceReduceKernelINS2_10policy_hubIdyN4cuda3std3__44plusIdEEE10Policy1000EN6thrust24THRUST_300001_SM_1000_NS6detail15normal_iteratorINSD_10device_ptrIdEEEEyS9_dNS7_10__identityEEEvT0_PT3_T1_NS0_13GridEvenShareISN_EET2_T4_E12temp_storage+104];
	add.f64 	%fd268, %fd267, %fd266;
	selp.f64 	%fd269, %fd268, %fd266, %p52;
	setp.gt.s32 	%p53, %r4, 384;
	ld.shared.f64 	%fd270, [_ZZN3cub18CUB_300001_SM_10006detail6reduce18DeviceReduceKernelINS2_10policy_hubIdyN4cuda3std3__44plusIdEEE10Policy1000EN6thrust24THRUST_300001_SM_1000_NS6detail15normal_iteratorINSD_10device_ptrIdEEEEyS9_dNS7_10__identityEEEvT0_PT3_T1_NS0_13GridEvenShareISN_EET2_T4_E12temp_storage+112];
	add.f64 	%fd271, %fd270, %fd269;
	selp.f64 	%fd272, %fd271, %fd269, %p53;
	setp.gt.s32 	%p54, %r4, 416;
	ld.shared.f64 	%fd273, [_ZZN3cub18CUB_300001_SM_10006detail6reduce18DeviceReduceKernelINS2_10policy_hubIdyN4cuda3std3__44plusIdEEE10Policy1000EN6thrust24THRUST_300001_SM_1000_NS6detail15normal_iteratorINSD_10device_ptrIdEEEEyS9_dNS7_10__identityEEEvT0_PT3_T1_NS0_13GridEvenShareISN_EET2_T4_E12temp_storage+120];
	add.f64 	%fd274, %fd273, %fd272;
	selp.f64 	%fd275, %fd274, %fd272, %p54;
	setp.gt.s32 	%p55, %r4, 448;
	ld.shared.f64 	%fd276, [_ZZN3cub18CUB_300001_SM_10006detail6reduce18DeviceReduceKernelINS2_10policy_hubIdyN4cuda3std3__44plusIdEEE10Policy1000EN6thrust24THRUST_300001_SM_1000_NS6detail15normal_iteratorINSD_10device_ptrIdEEEEyS9_dNS7_10__identityEEEvT0_PT3_T1_NS0_13GridEvenShareISN_EET2_T4_E12temp_storage+128];
	add.f64 	%fd277, %fd276, %fd275;
	selp.f64 	%fd278, %fd277, %fd275, %p55;
	setp.gt.s32 	%p56, %r4, 480;
	ld.shared.f64 	%fd279, [_ZZN3cub18CUB_300001_SM_10006detail6reduce18DeviceReduceKernelINS2_10policy_hubIdyN4cuda3std3__44plusIdEEE10Policy1000EN6thrust24THRUST_300001_SM_1000_NS6detail15normal_iteratorINSD_10device_ptrIdEEEEyS9_dNS7_10__identityEEEvT0_PT3_T1_NS0_13GridEvenShareISN_EET2_T4_E12temp_storage+136];
	add.f64 	%fd280, %fd279, %fd278;
	selp.f64 	%fd343, %fd280, %fd278, %p56;
	bra.uni 	$L__BB8_46;
$L__BB8_25:
	cvt.u32.u64 	%r52, %rd4;
	mov.u32 	%r27, %tid.x;
	add.s32 	%r53, %r52, %r27;
	mul.wide.u32 	%rd27, %r53, 8;
	add.s64 	%rd28, %rd2, %rd27;
	ld.global.f64 	%fd41, [%rd28];
	ld.global.f64 	%fd42, [%rd28+4096];
	ld.global.f64 	%fd43, [%rd28+8192];
	ld.global.f64 	%fd44, [%rd28+12288];
	ld.global.f64 	%fd45, [%rd28+16384];
	ld.global.f64 	%fd46, [%rd28+20480];
	ld.global.f64 	%fd47, [%rd28+24576];
	add.f64 	%fd48, %fd41, %fd42;
	add.f64 	%fd49, %fd48, %fd43;
	add.f64 	%fd50, %fd49, %fd44;
	add.f64 	%fd51, %fd50, %fd45;
	add.f64 	%fd52, %fd51, %fd46;
	add.f64 	%fd342, %fd52, %fd47;
	setp.lt.u64 	%p2, %rd5, %rd3;
	@%p2 bra 	$L__BB8_42;
	cvt.u32.u64 	%r55, %rd3;
	cvt.u64.u32 	%rd10, %r27;
	add.s64 	%rd103, %rd4, %rd3;
	cvt.u32.u64 	%r28, %rd1;
	not.b32 	%r57, %r27;
	add.s32 	%r58, %r57, %r28;
	sub.s32 	%r59, %r58, %r55;
	sub.s32 	%r272, %r59, %r52;
	add.s64 	%rd29, %rd103, %rd10;
	shl.b64 	%rd30, %rd29, 3;
	add.s64 	%rd31, %rd30, %rd2;
	add.s64 	%rd102, %rd31, 32768;
	mov.b32 	%r273, 0;
	mov.u64 	%rd104, %rd4;
$L__BB8_27:
	cvt.s64.s32 	%rd16, %r50;
	add.s64 	%rd104, %rd104, %rd16;
	add.s64 	%rd32, %rd1, -3584;
	setp.gt.u64 	%p3, %rd104, %rd32;
	@%p3 bra 	$L__BB8_29;
	mul.lo.s32 	%r61, %r1, 3584;
	cvt.s64.s32 	%rd33, %r61;
	add.s64 	%rd34, %rd104, %rd10;
	shl.b64 	%rd35, %rd34, 3;
	add.s64 	%rd36, %rd2, %rd35;
	ld.global.f64 	%fd53, [%rd36];
	ld.global.f64 	%fd54, [%rd36+4096];
	ld.global.f64 	%fd55, [%rd36+8192];
	ld.global.f64 	%fd56, [%rd36+12288];
	ld.global.f64 	%fd57, [%rd36+16384];
	ld.global.f64 	%fd58, [%rd36+20480];
	ld.global.f64 	%fd59, [%rd36+24576];
	add.f64 	%fd60, %fd342, %fd53;
	add.f64 	%fd61, %fd60, %fd54;
	add.f64 	%fd62, %fd61, %fd55;
	add.f64 	%fd63, %fd62, %fd56;
	add.f64 	%fd64, %fd63, %fd57;
	add.f64 	%fd65, %fd64, %fd58;
	add.f64 	%fd342, %fd65, %fd59;
	sub.s64 	%rd37, %rd1, %rd104;
	setp.lt.u64 	%p4, %rd37, %rd33;
	add.s32 	%r273, %r273, 1;
	add.s64 	%rd103, %rd103, %rd33;
	sub.s32 	%r272, %r272, %r61;
	mul.wide.s32 	%rd38, %r61, 8;
	add.s64 	%rd102, %rd102, %rd38;
	@%p4 bra 	$L__BB8_42;
	bra.uni 	$L__BB8_27;
$L__BB8_29:
	setp.le.u64 	%p5, %rd1, %rd104;
	cvt.u32.u64 	%r62, %rd104;
	cvt.u32.u64 	%r63, %rd1;
	sub.s32 	%r64, %r63, %r62;
	setp.ge.s32 	%p6, %r27, %r64;
	or.pred  	%p7, %p5, %p6;
	@%p7 bra 	$L__BB8_42;
	cvt.u32.u64 	%r66, %rd16;
	cvt.u32.u64 	%r67, %rd4;
	not.b32 	%r68, %r27;
	add.s32 	%r69, %r68, %r28;
	add.s32 	%r70, %r66, %r67;
	sub.s32 	%r71, %r69, %r70;
	mul.lo.s32 	%r72, %r1, %r273;
	mad.lo.s32 	%r73, %r72, -3584, %r71;
	shr.u32 	%r74, %r73, 9;
	add.s32 	%r34, %r74, 1;
	and.b32  	%r35, %r34, 15;
	setp.lt.u32 	%p8, %r73, 7680;
	mov.u32 	%r276, %r27;
	@%p8 bra 	$L__BB8_33;
	shr.u32 	%r75, %r272, 9;
	add.s32 	%r76, %r75, 1;
	and.b32  	%r77, %r76, 16777200;
	neg.s32 	%r274, %r77;
	mov.u32 	%r276, %r27;
$L__BB8_32:
	.pragma "nounroll";
	ld.global.f64 	%fd67, [%rd102+-32768];
	add.f64 	%fd68, %fd342, %fd67;
	ld.global.f64 	%fd69, [%rd102+-28672];
	add.f64 	%fd70, %fd68, %fd69;
	ld.global.f64 	%fd71, [%rd102+-24576];
	add.f64 	%fd72, %fd70, %fd71;
	ld.global.f64 	%fd73, [%rd102+-20480];
	add.f64 	%fd74, %fd72, %fd73;
	ld.global.f64 	%fd75, [%rd102+-16384];
	add.f64 	%fd76, %fd74, %fd75;
	ld.global.f64 	%fd77, [%rd102+-12288];
	add.f64 	%fd78, %fd76, %fd77;
	ld.global.f64 	%fd79, [%rd102+-8192];
	add.f64 	%fd80, %fd78, %fd79;
	ld.global.f64 	%fd81, [%rd102+-4096];
	add.f64 	%fd82, %fd80, %fd81;
	ld.global.f64 	%fd83, [%rd102];
	add.f64 	%fd84, %fd82, %fd83;
	ld.global.f64 	%fd85, [%rd102+4096];
	add.f64 	%fd86, %fd84, %fd85;
	ld.global.f64 	%fd87, [%rd102+8192];
	add.f64 	%fd88, %fd86, %fd87;
	ld.global.f64 	%fd89, [%rd102+12288];
	add.f64 	%fd90, %fd88, %fd89;
	ld.global.f64 	%fd91, [%rd102+16384];
	add.f64 	%fd92, %fd90, %fd91;
	ld.global.f64 	%fd93, [%rd102+20480];
	add.f64 	%fd94, %fd92, %fd93;
	ld.global.f64 	%fd95, [%rd102+24576];
	add.f64 	%fd96, %fd94, %fd95;
	ld.global.f64 	%fd97, [%rd102+28672];
	add.f64 	%fd342, %fd96, %fd97;
	add.s32 	%r276, %r276, 8192;
	add.s32 	%r274, %r274, 16;
	add.s64 	%rd102, %rd102, 65536;
	setp.ne.s32 	%p9, %r274, 0;
	@%p9 bra 	$L__BB8_32;
$L__BB8_33:
	setp.eq.s32 	%p10, %r35, 0;
	@%p10 bra 	$L__BB8_42;
	and.b32  	%r42, %r34, 7;
	setp.lt.u32 	%p11, %r35, 8;
	@%p11 bra 	$L__BB8_36;
	cvt.u64.u32 	%rd39, %r276;
	add.s64 	%rd40, %rd104, %rd39;
	shl.b64 	%rd41, %rd40, 3;
	add.s64 	%rd42, %rd2, %rd41;
	ld.global.f64 	%fd99, [%rd42];
	add.f64 	%fd100, %fd342, %fd99;
	ld.global.f64 	%fd101, [%rd42+4096];
	add.f64 	%fd102, %fd100, %fd101;
	ld.global.f64 	%fd103, [%rd42+8192];
	add.f64 	%fd104, %fd102, %fd103;
	ld.global.f64 	%fd105, [%rd42+12288];
	add.f64 	%fd106, %fd104, %fd105;
	ld.global.f64 	%fd107, [%rd42+16384];
	add.f64 	%fd108, %fd106, %fd107;
	ld.global.f64 	%fd109, [%rd42+20480];
	add.f64 	%fd110, %fd108, %fd109;
	ld.global.f64 	%fd111, [%rd42+24576];
	add.f64 	%fd112, %fd110, %fd111;
	ld.global.f64 	%fd113, [%rd42+28672];
	add.f64 	%fd342, %fd112, %fd113;
	add.s32 	%r276, %r276, 4096;
$L__BB8_36:
	setp.eq.s32 	%p12, %r42, 0;
	@%p12 bra 	$L__BB8_42;
	setp.lt.u32 	%p13, %r42, 4;
	@%p13 bra 	$L__BB8_39;
	cvt.u64.u32 	%rd43, %r276;
	add.s64 	%rd44, %rd104, %rd43;
	shl.b64 	%rd45, %rd44, 3;
	add.s64 	%rd46, %rd2, %rd45;
	ld.global.f64 	%fd115, [%rd46];
	add.f64 	%fd116, %fd342, %fd115;
	ld.global.f64 	%fd117, [%rd46+4096];
	add.f64 	%fd118, %fd116, %fd117;
	ld.global.f64 	%fd119, [%rd46+8192];
	add.f64 	%fd120, %fd118, %fd119;
	ld.global.f64 	%fd121, [%rd46+12288];
	add.f64 	%fd342, %fd120, %fd121;
	add.s32 	%r276, %r276, 2048;
$L__BB8_39:
	and.b32  	%r78, %r34, 3;
	setp.eq.s32 	%p14, %r78, 0;
	@%p14 bra 	$L__BB8_42;
	cvt.u64.u32 	%rd47, %r276;
	add.s64 	%rd48, %rd47, %rd103;
	shl.b64 	%rd49, %rd48, 3;
	add.s64 	%rd106, %rd2, %rd49;
	cvt.u16.u32 	%rs1, %r272;
	shr.u16 	%rs2, %rs1, 9;
	add.s16 	%rs3, %rs2, 1;
	cvt.u32.u16 	%r79, %rs3;
	and.b32  	%r80, %r79, 3;
	neg.s32 	%r279, %r80;
$L__BB8_41:
	.pragma "nounroll";
	ld.global.f64 	%fd122, [%rd106];
	add.f64 	%fd342, %fd342, %fd122;
	add.s64 	%rd106, %rd106, 4096;
	add.s32 	%r279, %r279, 1;
	setp.ne.s32 	%p15, %r279, 0;
	@%p15 bra 	$L__BB8_41;
$L__BB8_42:
	// begin inline asm
	mov.u32 %r81, %laneid;
	// end inline asm
	mov.b64 	%rd50, %fd342;
	mov.b64 	{%r83, %r88}, %rd50;
	mov.b32 	%r89, 1;
	mov.b32 	%r130, 31;
	mov.b32 	%r131, -1;
	// begin inline asm
	shfl.sync.down.b32 %r82, %r83, %r89, %r130, %r131;
	// end inline asm
	// begin inline asm
	shfl.sync.down.b32 %r87, %r88, %r89, %r130, %r131;
	// end inline asm
	mov.b64 	%rd51, {%r82, %r87};
	mov.b64 	%fd123, %rd51;
	setp.gt.s32 	%p16, %r81, 30;
	add.f64 	%fd124, %fd342, %fd123;
	selp.f64 	%fd125, %fd342, %fd124, %p16;
	mov.b64 	%rd52, %fd125;
	mov.b64 	{%r93, %r98}, %rd52;
	mov.b32 	%r99, 2;
	// begin inline asm
	shfl.sync.down.b32 %r92, %r93, %r99, %r130, %r131;
	// end inline asm
	// begin inline asm
	shfl.sync.down.b32 %r97, %r98, %r99, %r130, %r131;
	// end inline asm
	mov.b64 	%rd53, {%r92, %r97};
	mov.b64 	%fd126, %rd53;
	setp.gt.s32 	%p17, %r81, 29;
	add.f64 	%fd127, %fd125, %fd126;
	selp.f64 	%fd128, %fd125, %fd127, %p17;
	mov.b64 	%rd54, %fd128;
	mov.b64 	{%r103, %r108}, %rd54;
	mov.b32 	%r109, 4;
	// begin inline asm
	shfl.sync.down.b32 %r102, %r103, %r109, %r130, %r131;
	// end inline asm
	// begin inline asm
	shfl.sync.down.b32 %r107, %r108, %r109, %r130, %r131;
	// end inline asm
	mov.b64 	%rd55, {%r102, %r107};
	mov.b64 	%fd129, %rd55;
	setp.gt.s32 	%p18, %r81, 27;
	add.f64 	%fd130, %fd128, %fd129;
	selp.f64 	%fd131, %fd128, %fd130, %p18;
	mov.b64 	%rd56, %fd131;
	mov.b64 	{%r113, %r118}, %rd56;
	mov.b32 	%r119, 8;
	// begin inline asm
	shfl.sync.down.b32 %r112, %r113, %r119, %r130, %r131;
	// end inline asm
	// begin inline asm
	shfl.sync.down.b32 %r117, %r118, %r119, %r130, %r131;
	// end inline asm
	mov.b64 	%rd57, {%r112, %r117};
	mov.b64 	%fd132, %rd57;
	setp.gt.s32 	%p19, %r81, 23;
	add.f64 	%fd133, %fd131, %fd132;
	selp.f64 	%fd134, %fd131, %fd133, %p19;
	mov.b64 	%rd58, %fd134;
	mov.b64 	{%r123, %r128}, %rd58;
	mov.b32 	%r129, 16;
	// begin inline asm
	shfl.sync.down.b32 %r122, %r123, %r129, %r130, %r131;
	// end inline asm
	// begin inline asm
	shfl.sync.down.b32 %r127, %r128, %r129, %r130, %r131;
	// end inline asm
	mov.b64 	%rd59, {%r122, %r127};
	mov.b64 	%fd135, %rd59;
	setp.gt.s32 	%p20, %r81, 15;
	add.f64 	%fd37, %fd134, %fd135;
	selp.f64 	%fd343, %fd134, %fd37, %p20;
	setp.ne.s32 	%p21, %r81, 0;
	@%p21 bra 	$L__BB8_44;
	shr.u32 	%r132, %r27, 2;
	and.b32  	%r133, %r132, 248;
	mov.u32 	%r134, _ZZN3cub18CUB_300001_SM_10006detail6reduce18DeviceReduceKernelINS2_10policy_hubIdyN4cuda3std3__44plusIdEEE10Policy1000EN6thrust24THRUST_300001_SM_1000_NS6detail15normal_iteratorINSD_10device_ptrIdEEEEyS9_dNS7_10__identityEEEvT0_PT3_T1_NS0_13GridEvenShareISN_EET2_T4_E12temp_storage;
	add.s32 	%r135, %r134, %r133;
	st.shared.f64 	[%r135+16], %fd37;
$L__BB8_44:
	bar.sync 	0;
	setp.ne.s32 	%p22, %r27, 0;
	@%p22 bra 	$L__BB8_46;
	ld.shared.f64 	%fd136, [_ZZN3cub18CUB_300001_SM_10006detail6reduce18DeviceReduceKernelINS2_10policy_hubIdyN4cuda3std3__44plusIdEEE10Policy1000EN6thrust24THRUST_300001_SM_1000_NS6detail15normal_iteratorINSD_10device_ptrIdEEEEyS9_dNS7_10__identityEEEvT0_PT3_T1_NS0_13GridEvenShareISN_EET2_T4_E12temp_storage+24];
	add.f64 	%fd137, %fd343, %fd136;
	ld.shared.f64 	%fd138, [_ZZN3cub18CUB_300001_SM_10006detail6reduce18DeviceReduceKernelINS2_10policy_hubIdyN4cuda3std3__44plusIdEEE10Policy1000EN6thrust24THRUST_300001_SM_1000_NS6detail15normal_iteratorINSD_10device_ptrIdEEEEyS9_dNS7_10__identityEEEvT0_PT3_T1_NS0_13GridEvenShareISN_EET2_T4_E12temp_storage+32];
	add.f64 	%fd139, %fd137, %fd138;
	ld.shared.f64 	%fd140, [_ZZN3cub18CUB_300001_SM_10006detail6reduce18DeviceReduceKernelINS2_10policy_hubIdyN4cuda3std3__44plusIdEEE10Policy1000EN6thrust24THRUST_300001_SM_1000_NS6detail15normal_iteratorINSD_10device_ptrIdEEEEyS9_dNS7_10__identityEEEvT0_PT3_T1_NS0_13GridEvenShareISN_EET2_T4_E12temp_storage+40];
	add.f64 	%fd141, %fd139, %fd140;
	ld.shared.f64 	%fd142, [_ZZN3cub18CUB_300001_SM_10006detail6reduce18DeviceReduceKernelINS2_10policy_hubIdyN4cuda3std3__44plusIdEEE10Policy1000EN6thrust24THRUST_300001_SM_1000_NS6detail15normal_iteratorINSD_10device_ptrIdEEEEyS9_dNS7_10__identityEEEvT0_PT3_T1_NS0_13GridEvenShareISN_EET2_T4_E12temp_storage+48];
	add.f64 	%fd143, %fd141, %fd142;
	ld.shared.f64 	%fd144, [_ZZN3cub18CUB_300001_SM_10006detail6reduce18DeviceReduceKernelINS2_10policy_hubIdyN4cuda3std3__44plusIdEEE10Policy1000EN6thrust24THRUST_300001_SM_1000_NS6detail15normal_iteratorINSD_10device_ptrIdEEEEyS9_dNS7_10__identityEEEvT0_PT3_T1_NS0_13GridEvenShareISN_EET2_T4_E12temp_storage+56];
	add.f64 	%fd145, %fd143, %fd144;
	ld.shared.f64 	%fd146, [_ZZN3cub18CUB_300001_SM_10006detail6reduce18DeviceReduceKernelINS2_10policy_hubIdyN4cuda3std3__44plusIdEEE10Policy1000EN6thrust24THRUST_300001_SM_1000_NS6detail15normal_iteratorINSD_10device_ptrIdEEEEyS9_dNS7_10__identityEEEvT0_PT3_T1_NS0_13GridEvenShareISN_EET2_T4_E12temp_storage+64];
	add.f64 	%fd147, %fd145, %fd146;
	ld.shared.f64 	%fd148, [_ZZN3cub18CUB_300001_SM_10006detail6reduce18DeviceReduceKernelINS2_10policy_hubIdyN4cuda3std3__44plusIdEEE10Policy1000EN6thrust24THRUST_300001_SM_1000_NS6detail15normal_iteratorINSD_10device_ptrIdEEEEyS9_dNS7_10__identityEEEvT0_PT3_T1_NS0_13GridEvenShareISN_EET2_T4_E12temp_storage+72];
	add.f64 	%fd149, %fd147, %fd148;
	ld.shared.f64 	%fd150, [_ZZN3cub18CUB_300001_SM_10006detail6reduce18DeviceReduceKernelINS2_10policy_hubIdyN4cuda3std3__44plusIdEEE10Policy1000EN6thrust24THRUST_300001_SM_1000_NS6detail15normal_iteratorINSD_10device_ptrIdEEEEyS9_dNS7_10__identityEEEvT0_PT3_T1_NS0_13GridEvenShareISN_EET2_T4_E12temp_storage+80];
	add.f64 	%fd151, %fd149, %fd150;
	ld.shared.f64 	%fd152, [_ZZN3cub18CUB_300001_SM_10006detail6reduce18DeviceReduceKernelINS2_10policy_hubIdyN4cuda3std3__44plusIdEEE10Policy1000EN6thrust24THRUST_300001_SM_1000_NS6detail15normal_iteratorINSD_10device_ptrIdEEEEyS9_dNS7_10__identityEEEvT0_PT3_T1_NS0_13GridEvenShareISN_EET2_T4_E12temp_storage+88];
	add.f64 	%fd153, %fd151, %fd152;
	ld.shared.f64 	%fd154, [_ZZN3cub18CUB_300001_SM_10006detail6reduce18DeviceReduceKernelINS2_10policy_hubIdyN4cuda3std3__44plusIdEEE10Policy1000EN6thrust24THRUST_300001_SM_1000_NS6detail15normal_iteratorINSD_10device_ptrIdEEEEyS9_dNS7_10__identityEEEvT0_PT3_T1_NS0_13GridEvenShareISN_EET2_T4_E12temp_storage+96];
	add.f64 	%fd155, %fd153, %fd154;
	ld.shared.f64 	%fd156, [_ZZN3cub18CUB_300001_SM_10006detail6reduce18DeviceReduceKernelINS2_10policy_hubIdyN4cuda3std3__44plusIdEEE10Policy1000EN6thrust24THRUST_300001_SM_1000_NS6detail15normal_iteratorINSD_10device_ptrIdEEEEyS9_dNS7_10__identityEEEvT0_PT3_T1_NS0_13GridEvenShareISN_EET2_T4_E12temp_storage+104];
	add.f64 	%fd157, %fd155, %fd156;
	ld.shared.f64 	%fd158, [_ZZN3cub18CUB_300001_SM_10006detail6reduce18DeviceReduceKernelINS2_10policy_hubIdyN4cuda3std3__44plusIdEEE10Policy1000EN6thrust24THRUST_300001_SM_1000_NS6detail15normal_iteratorINSD_10device_ptrIdEEEEyS9_dNS7_10__identityEEEvT0_PT3_T1_NS0_13GridEvenShareISN_EET2_T4_E12temp_storage+112];
	add.f64 	%fd159, %fd157, %fd158;
	ld.shared.f64 	%fd160, [_ZZN3cub18CUB_300001_SM_10006detail6reduce18DeviceReduceKernelINS2_10policy_hubIdyN4cuda3std3__44plusIdEEE10Policy1000EN6thrust24THRUST_300001_SM_1000_NS6detail15normal_iteratorINSD_10device_ptrIdEEEEyS9_dNS7_10__identityEEEvT0_PT3_T1_NS0_13GridEvenShareISN_EET2_T4_E12temp_storage+120];
	add.f64 	%fd161, %fd159, %fd160;
	ld.shared.f64 	%fd162, [_ZZN3cub18CUB_300001_SM_10006detail6reduce18DeviceReduceKernelINS2_10policy_hubIdyN4cuda3std3__44plusIdEEE10Policy1000EN6thrust24THRUST_300001_SM_1000_NS6detail15normal_iteratorINSD_10device_ptrIdEEEEyS9_dNS7_10__identityEEEvT0_PT3_T1_NS0_13GridEvenShareISN_EET2_T4_E12temp_storage+128];
	add.f64 	%fd163, %fd161, %fd162;
	ld.shared.f64 	%fd164, [_ZZN3cub18CUB_300001_SM_10006detail6reduce18DeviceReduceKernelINS2_10policy_hubIdyN4cuda3std3__44plusIdEEE10Policy1000EN6thrust24THRUST_300001_SM_1000_NS6detail15normal_iteratorINSD_10device_ptrIdEEEEyS9_dNS7_10__identityEEEvT0_PT3_T1_NS0_13GridEvenShareISN_EET2_T4_E12temp_storage+136];
	add.f64 	%fd343, %fd163, %fd164;
$L__BB8_46:
	mov.u32 	%r263, %tid.x;
	setp.ne.s32 	%p64, %r263, 0;
	@%p64 bra 	$L__BB8_48;
	ld.param.u64 	%rd100, [_ZN3cub18CUB_300001_SM_10006detail6reduce18DeviceReduceKernelINS2_10policy_hubIdyN4cuda3std3__44plusIdEEE10Policy1000EN6thrust24THRUST_300001_SM_1000_NS6detail15normal_iteratorINSD_10device_ptrIdEEEEyS9_dNS7_10__identityEEEvT0_PT3_T1_NS0_13GridEvenShareISN_EET2_T4__param_1];
	cvta.to.global.u64 	%rd97, %rd100;
	mul.wide.u32 	%rd98, %r2, 8;
	add.s64 	%rd99, %rd97, %rd98;
	st.global.f64 	[%rd99], %fd343;
$L__BB8_48:
	ret;

}
	// .globl	_ZN3cub18CUB_300001_SM_10006detail6reduce28DeviceReduceSingleTileKernelINS2_10policy_hubIdyN4cuda3std3__44plusIdEEE10Policy1000EPdSC_iS9_ddNS7_10__identityEEEvT0_T1_T2_T3_T4_T6_
.visible .entry _ZN3cub18CUB_300001_SM_10006detail6reduce28DeviceReduceSingleTileKernelINS2_10policy_hubIdyN4cuda3std3__44plusIdEEE10Policy1000EPdSC_iS9_ddNS7_10__identityEEEvT0_T1_T2_T3_T4_T6_(
	.param .u64 .ptr .align 1 _ZN3cub18CUB_300001_SM_10006detail6reduce28DeviceReduceSingleTileKernelINS2_10policy_hubIdyN4cuda3std3__44plusIdEEE10Policy1000EPdSC_iS9_ddNS7_10__identityEEEvT0_T1_T2_T3_T4_T6__param_0,
	.param .u64 .ptr .align 1 _ZN3cub18CUB_300001_SM_10006detail6reduce28DeviceReduceSingleTileKernelINS2_10policy_hubIdyN4cuda3std3__44plusIdEEE10Policy1000EPdSC_iS9_ddNS7_10__identityEEEvT0_T1_T2_T3_T4_T6__param_1,
	.param .u32 _ZN3cub18CUB_300001_SM_10006detail6reduce28DeviceReduceSingleTileKernelINS2_10policy_hubIdyN4cuda3std3__44plusIdEEE10Policy1000EPdSC_iS9_ddNS7_10__identityEEEvT0_T1_T2_T3_T4_T6__param_2,
	.param .align 1 .b8 _ZN3cub18CUB_300001_SM_10006detail6reduce28DeviceReduceSingleTileKernelINS2_10policy_hubIdyN4cuda3std3__44plusIdEEE10Policy1000EPdSC_iS9_ddNS7_10__identityEEEvT0_T1_T2_T3_T4_T6__param_3[1],
	.param .f64 _ZN3cub18CUB_300001_SM_10006detail6reduce28DeviceReduceSingleTileKernelINS2_10policy_hubIdyN4cuda3std3__44plusIdEEE10Policy1000EPdSC_iS9_ddNS7_10__identityEEEvT0_T1_T2_T3_T4_T6__param_4,
	.param .align 1 .b8 _ZN3cub18CUB_300001_SM_10006detail6reduce28DeviceReduceSingleTileKernelINS2_10policy_hubIdyN4cuda3std3__44plusIdEEE10Policy1000EPdSC_iS9_ddNS7_10__identityEEEvT0_T1_T2_T3_T4_T6__param_5[1]
)
.maxntid 512
.minnctapersm 1
{
	.reg .pred 	%p<58>;
	.reg .b32 	%r<238>;
	.reg .b64 	%rd<104>;
	.reg .b64 	%fd<232>;
	// demoted variable
	.shared .align 8 .b8 _ZZN3cub18CUB_300001_SM_10006detail6reduce28DeviceReduceSingleTileKernelINS2_10policy_hubIdyN4cuda3std3__44plusIdEEE10Policy1000EPdSC_iS9_ddNS7_10__identityEEEvT0_T1_T2_T3_T4_T6_E12temp_storage[152];
	ld.param.u64 	%rd8, [_ZN3cub18CUB_300001_SM_10006detail6reduce28DeviceReduceSingleTileKernelINS2_10policy_hubIdyN4cuda3std3__44plusIdEEE10Policy1000EPdSC_iS9_ddNS7_10__identityEEEvT0_T1_T2_T3_T4_T6__param_0];
	ld.param.u64 	%rd9, [_ZN3cub18CUB_300001_SM_10006detail6reduce28DeviceReduceSingleTileKernelINS2_10policy_hubIdyN4cuda3std3__44plusIdEEE10Policy1000EPdSC_iS9_ddNS7_10__identityEEEvT0_T1_T2_T3_T4_T6__param_1];
	ld.param.u32 	%r34, [_ZN3cub18CUB_300001_SM_10006detail6reduce28DeviceReduceSingleTileKernelINS2_10policy_hubIdyN4cuda3std3__44plusIdEEE10Policy1000EPdSC_iS9_ddNS7_10__identityEEEvT0_T1_T2_T3_T4_T6__param_2];
	ld.param.f64 	%fd30, [_ZN3cub18CUB_300001_SM_10006detail6reduce28DeviceReduceSingleTileKernelINS2_10policy_hubIdyN4cuda3std3__44plusIdEEE10Policy1000EPdSC_iS9_ddNS7_10__identityEEEvT0_T1_T2_T3_T4_T6__param_4];
	cvta.to.global.u64 	%rd1, %rd9;
	setp.ne.s32 	%p1, %r34, 0;
	@%p1 bra 	$L__BB9_3;
	mov.u32 	%r224, %tid.x;
	setp.ne.s32 	%p57, %r224, 0;
	@%p57 bra 	$L__BB9_39;
	st.global.f64 	[%rd1], %fd30;
	bra.uni 	$L__BB9_39;
$L__BB9_3:
	setp.gt.s32 	%p2, %r34, 3583;
	@%p2 bra 	$L__BB9_21;
	mov.u32 	%r1, %tid.x;
	setp.ge.s32 	%p19, %r1, %r34;
	mov.f64 	%fd223, 0d0000000000000000;
	mov.u32 	%r228, %r1;
	@%p19 bra 	$L__BB9_6;
	mul.wide.u32 	%rd69, %r1, 8;
	add.s64 	%rd68, %rd8, %rd69;
	// begin inline asm
	ld.global.nc.u64 %rd67, [%rd68];
	// end inline asm
	mov.b64 	%fd223, %rd67;
	add.s32 	%r228, %r1, 512;
$L__BB9_6:
	setp.ge.s32 	%p20, %r228, %r34;
	@%p20 bra 	$L__BB9_12;
	not.b32 	%r100, %r228;
	add.s32 	%r4, %r34, %r100;
	and.b32  	%r101, %r4, 1536;
	setp.eq.s32 	%p21, %r101, 1536;
	@%p21 bra 	$L__BB9_10;
	mul.wide.u32 	%rd70, %r228, 8;
	add.s64 	%rd102, %rd8, %rd70;
	shr.u32 	%r102, %r4, 9;
	add.s32 	%r103, %r102, 1;
	and.b32  	%r104, %r103, 3;
	neg.s32 	%r226, %r104;
$L__BB9_9:
	.pragma "nounroll";
	// begin inline asm
	ld.global.nc.u64 %rd71, [%rd102];
	// end inline asm
	mov.b64 	%fd109, %rd71;
	add.f64 	%fd223, %fd223, %fd109;
	add.s32 	%r228, %r228, 512;
	add.s64 	%rd102, %rd102, 4096;
	add.s32 	%r226, %r226, 1;
	setp.ne.s32 	%p22, %r226, 0;
	@%p22 bra 	$L__BB9_9;
$L__BB9_10:
	setp.lt.u32 	%p23, %r4, 1536;
	@%p23 bra 	$L__BB9_12;
$L__BB9_11:
	mul.wide.s32 	%rd81, %r228, 8;
	add.s64 	%rd74, %rd8, %rd81;
	// begin inline asm
	ld.global.nc.u64 %rd73, [%rd74];
	// end inline asm
	mov.b64 	%fd110, %rd73;
	add.f64 	%fd111, %fd223, %fd110;
	add.s64 	%rd76, %rd74, 4096;
	// begin inline asm
	ld.global.nc.u64 %rd75, [%rd76];
	// end inline asm
	mov.b64 	%fd112, %rd75;
	add.f64 	%fd113, %fd111, %fd112;
	add.s64 	%rd78, %rd74, 8192;
	// begin inline asm
	ld.global.nc.u64 %rd77, [%rd78];
	// end inline asm
	mov.b64 	%fd114, %rd77;
	add.f64 	%fd115, %fd113, %fd114;
	add.s64 	%rd80, %rd74, 12288;
	// begin inline asm
	ld.global.nc.u64 %rd79, [%rd80];
	// end inline asm
	mov.b64 	%fd116, %rd79;
	add.f64 	%fd223, %fd115, %fd116;
	add.s32 	%r228, %r228, 2048;
	setp.lt.s32 	%p24, %r228, %r34;
	@%p24 bra 	$L__BB9_11;
$L__BB9_12:
	setp.lt.s32 	%p25, %r34, 512;
	@%p25 bra 	$L__BB9_17;
	// begin inline asm
	mov.u32 %r168, %laneid;
	// end inline asm
	mov.b64 	%rd92, %fd223;
	mov.b64 	{%r170, %r175}, %rd92;
	mov.b32 	%r176, 1;
	mov.b32 	%r217, 31;
	mov.b32 	%r218, -1;
	// begin inline asm
	shfl.sync.down.b32 %r169, %r170, %r176, %r217, %r218;
	// end inline asm
	// begin inline asm
	shfl.sync.down.b32 %r174, %r175, %r176, %r217, %r218;
	// end inline asm
	mov.b64 	%rd93, {%r169, %r174};
	mov.b64 	%fd175, %rd93;
	setp.gt.s32 	%p49, %r168, 30;
	add.f64 	%fd176, %fd223, %fd175;
	selp.f64 	%fd177, %fd223, %fd176, %p49;
	mov.b64 	%rd94, %fd177;
	mov.b64 	{%r180, %r185}, %rd94;
	mov.b32 	%r186, 2;
	// begin inline asm
	shfl.sync.down.b32 %r179, %r180, %r186, %r217, %r218;
	// end inline asm
	// begin inline asm
	shfl.sync.down.b32 %r184, %r185, %r186, %r217, %r218;
	// end inline asm
	mov.b64 	%rd95, {%r179, %r184};
	mov.b64 	%fd178, %rd95;
	setp.gt.s32 	%p50, %r168, 29;
	add.f64 	%fd179, %fd177, %fd178;
	selp.f64 	%fd180, %fd177, %fd179, %p50;
	mov.b64 	%rd96, %fd180;
	mov.b64 	{%r190, %r195}, %rd96;
	mov.b32 	%r196, 4;
	// begin inline asm
	shfl.sync.down.b32 %r189, %r190, %r196, %r217, %r218;
	// end inline asm
	// begin inline asm
	shfl.sync.down.b32 %r194, %r195, %r196, %r217, %r218;
	// end inline asm
	mov.b64 	%rd97, {%r189, %r194};
	mov.b64 	%fd181, %rd97;
	setp.gt.s32 	%p51, %r168, 27;
	add.f64 	%fd182, %fd180, %fd181;
	selp.f64 	%fd183, %fd180, %fd182, %p51;
	mov.b64 	%rd98, %fd183;
	mov.b64 	{%r200, %r205}, %rd98;
	mov.b32 	%r206, 8;
	// begin inline asm
	shfl.sync.down.b32 %r199, %r200, %r206, %r217, %r218;
	// end inline asm
	// begin inline asm
	shfl.sync.down.b32 %r204, %r205, %r206, %r217, %r218;
	// end inline asm
	mov.b64 	%rd99, {%r199, %r204};
	mov.b64 	%fd184, %rd99;
	setp.gt.s32 	%p52, %r168, 23;
	add.f64 	%fd185, %fd183, %fd184;
	selp.f64 	%fd186, %fd183, %fd185, %p52;
	mov.b64 	%rd100, %fd186;
	mov.b64 	{%r210, %r215}, %rd100;
	mov.b32 	%r216, 16;
	// begin inline asm
	shfl.sync.down.b32 %r209, %r210, %r216, %r217, %r218;
	// end inline asm
	// begin inline asm
	shfl.sync.down.b32 %r214, %r215, %r216, %r217, %r218;
	// end inline asm
	mov.b64 	%rd101, {%r209, %r214};
	mov.b64 	%fd187, %rd101;
	setp.gt.s32 	%p53, %r168, 15;
	add.f64 	%fd10, %fd186, %fd187;
	selp.f64 	%fd231, %fd186, %fd10, %p53;
	setp.ne.s32 	%p54, %r168, 0;
	@%p54 bra 	$L__BB9_15;
	shr.u32 	%r219, %r1, 2;
	and.b32  	%r220, %r219, 248;
	mov.u32 	%r221, _ZZN3cub18CUB_300001_SM_10006detail6reduce28DeviceReduceSingleTileKernelINS2_10policy_hubIdyN4cuda3std3__44plusIdEEE10Policy1000EPdSC_iS9_ddNS7_10__identityEEEvT0_T1_T2_T3_T4_T6_E12temp_storage;
	add.s32 	%r222, %r221, %r220;
	st.shared.f64 	[%r222+16], %fd10;
$L__BB9_15:
	bar.sync 	0;
	setp.ne.s32 	%p55, %r1, 0;
	@%p55 bra 	$L__BB9_37;
	ld.shared.f64 	%fd188, [_ZZN3cub18CUB_300001_SM_10006detail6reduce28DeviceReduceSingleTileKernelINS2_10policy_hubIdyN4cuda3std3__44plusIdEEE10Policy1000EPdSC_iS9_ddNS7_10__identityEEEvT0_T1_T2_T3_T4_T6_E12temp_storage+24];
	add.f64 	%fd189, %fd231, %fd188;
	ld.shared.f64 	%fd190, [_ZZN3cub18CUB_300001_SM_10006detail6reduce28DeviceReduceSingleTileKernelINS2_10policy_hubIdyN4cuda3std3__44plusIdEEE10Policy1000EPdSC_iS9_ddNS7_10__identityEEEvT0_T1_T2_T3_T4_T6_E12temp_storage+32];
	add.f64 	%fd191, %fd189, %fd190;
	ld.shared.f64 	%fd192, [_ZZN3cub18CUB_300001_SM_10006detail6reduce28DeviceReduceSingleTileKernelINS2_10policy_hubIdyN4cuda3std3__44plusIdEEE10Policy1000EPdSC_iS9_ddNS7_10__identityEEEvT0_T1_T2_T3_T4_T6_E12temp_storage+40];
	add.f64 	%fd193, %fd191, %fd192;
	ld.shared.f64 	%fd194, [_ZZN3cub18CUB_300001_SM_10006detail6reduce28DeviceReduceSingleTileKernelINS2_10policy_hubIdyN4cuda3std3__44plusIdEEE10Policy1000EPdSC_iS9_ddNS7_10__identityEEEvT0_T1_T2_T3_T4_T6_E12temp_storage+48];
	add.f64 	%fd195, %fd193, %fd194;
	ld.shared.f64 	%fd196, [_ZZN3cub18CUB_300001_SM_10006detail6reduce28DeviceReduceSingleTileKernelINS2_10policy_hubIdyN4cuda3std3__44plusIdEEE10Policy1000EPdSC_iS9_ddNS7_10__identityEEEvT0_T1_T2_T3_T4_T6_E12temp_storage+56];
	add.f64 	%fd197, %fd195, %fd196;
	ld.shared.f64 	%fd198, [_ZZN3cub18CUB_300001_SM_10006detail6reduce28DeviceReduceSingleTileKernelINS2_10policy_hubIdyN4cuda3std3__44plusIdEEE10Policy1000EPdSC_iS9_ddNS7_10__identityEEEvT0_T1_T2_T3_T4_T6_E12temp_storage+64];
	add.f64 	%fd199, %fd197, %fd198;
	ld.shared.f64 	%fd200, [_ZZN3cub18CUB_300001_SM_10006detail6reduce28DeviceReduceSingleTileKernelINS2_10policy_hubIdyN4cuda3std3__44plusIdEEE10Policy1000EPdSC_iS9_ddNS7_10__identityEEEvT0_T1_T2_T3_T4_T6_E12temp_storage+72];
	add.f64 	%fd201, %fd199, %fd200;
	ld.shared.f64 	%fd202, [_ZZN3cub18CUB_300001_SM_10006detail6reduce28DeviceReduceSingleTileKernelINS2_10policy_hubIdyN4cuda3std3__44plusIdEEE10Policy1000EPdSC_iS9_ddNS7_10__identityEEEvT0_T1_T2_T3_T4_T6_E12temp_storage+80];
	add.f64 	%fd203, %fd201, %fd202;
	ld.shared.f64 	%fd204, [_ZZN3cub18CUB_300001_SM_10006detail6reduce28DeviceReduceSingleTileKernelINS2_10policy_hubIdyN4cuda3std3__44plusIdEEE10Policy1000EPdSC_iS9_ddNS7_10__identityEEEvT0_T1_T2_T3_T4_T6_E12temp_storage+88];
	add.f64 	%fd205, %fd203, %fd204;
	ld.shared.f64 	%fd206, [_ZZN3cub18CUB_300001_SM_10006detail6reduce28DeviceReduceSingleTileKernelINS2_10policy_hubIdyN4cuda3std3__44plusIdEEE10Policy1000EPdSC_iS9_ddNS7_10__identityEEEvT0_T1_T2_T3_T4_T6_E12temp_storage+96];
	add.f64 	%fd207, %fd205, %fd206;
	ld.shared.f64 	%fd208, [_ZZN3cub18CUB_300001_SM_10006detail6reduce28DeviceReduceSingleTileKernelINS2_10policy_hubIdyN4cuda3std3__44plusIdEEE10Policy1000EPdSC_iS9_ddNS7_10__identityEEEvT0_T1_T2_T3_T4_T6_E12temp_storage+104];
	add.f64 	%fd209, %fd207, %fd208;
	ld.shared.f64 	%fd210, [_ZZN3cub18CUB_300001_SM_10006detail6reduce28DeviceReduceSingleTileKernelINS2_10policy_hubIdyN4cuda3std3__44plusIdEEE10Policy1000EPdSC_iS9_ddNS7_10__identityEEEvT0_T1_T2_T3_T4_T6_E12temp_storage+112];
	add.f64 	%fd211, %fd209, %fd210;
	ld.shared.f64 	%fd212, [_ZZN3cub18CUB_300001_SM_10006detail6reduce28DeviceReduceSingleTileKernelINS2_10policy_hubIdyN4cuda3std3__44plusIdEEE10Policy1000EPdSC_iS9_ddNS7_10__identityEEEvT0_T1_T2_T3_T4_T6_E12temp_storage+120];
	add.f64 	%fd213, %fd211, %fd212;
	ld.shared.f64 	%fd214, [_ZZN3cub18CUB_300001_SM_10006detail6reduce28DeviceReduceSingleTileKernelINS2_10policy_hubIdyN4cuda3std3__44plusIdEEE10Policy1000EPdSC_iS9_ddNS7_10__identityEEEvT0_T1_T2_T3_T4_T6_E12temp_storage+128];
	add.f64 	%fd215, %fd213, %fd214;
	ld.shared.f64 	%fd216, [_ZZN3cub18CUB_300001_SM_10006detail6reduce28DeviceReduceSingleTileKernelINS2_10policy_hubIdyN4cuda3std3__44plusIdEEE10Policy1000EPdSC_iS9_ddNS7_10__identityEEEvT0_T1_T2_T3_T4_T6_E12temp_storage+136];
	add.f64 	%fd231, %fd215, %fd216;
	bra.uni 	$L__BB9_37;
$L__BB9_17:
	// begin inline asm
	mov.u32 %r105, %laneid;
	// end inline asm
	and.b32  	%r156, %r1, 992;
	add.s32 	%r157, %r156, 32;
	setp.gt.s32 	%p26, %r157, %r34;
	not.b32 	%r158, %r156;
	add.s32 	%r159, %r34, %r158;
	selp.b32 	%r154, %r159, 31, %p26;
	mov.b64 	%rd82, %fd223;
	mov.b64 	{%r107, %r112}, %rd82;
	mov.b32 	%r113, 1;
	mov.b32 	%r155, -1;
	// begin inline asm
	shfl.sync.down.b32 %r106, %r107, %r113, %r154, %r155;
	// end inline asm
	// begin inline asm
	shfl.sync.down.b32 %r111, %r112, %r113, %r154, %r155;
	// end inline asm
	mov.b64 	%rd83, {%r106, %r111};
	mov.b64 	%fd117, %rd83;
	setp.lt.s32 	%p27, %r105, %r154;
	add.f64 	%fd118, %fd223, %fd117;
	selp.f64 	%fd119, %fd118, %fd223, %p27;
	mov.b64 	%rd84, %fd119;
	mov.b64 	{%r117, %r122}, %rd84;
	mov.b32 	%r123, 2;
	// begin inline asm
	shfl.sync.down.b32 %r116, %r117, %r123, %r154, %r155;
	// end inline asm
	// begin inline asm
	shfl.sync.down.b32 %r121, %r122, %r123, %r154, %r155;
	// end inline asm
	mov.b64 	%rd85, {%r116, %r121};
	mov.b64 	%fd120, %rd85;
	add.s32 	%r160, %r105, 2;
	setp.gt.s32 	%p28, %r160, %r154;
	add.f64 	%fd121, %fd119, %fd120;
	selp.f64 	%fd122, %fd119, %fd121, %p28;
	mov.b64 	%rd86, %fd122;
	mov.b64 	{%r127, %r132}, %rd86;
	mov.b32 	%r133, 4;
	// begin inline asm
	shfl.sync.down.b32 %r126, %r127, %r133, %r154, %r155;
	// end inline asm
	// begin inline asm
	shfl.sync.down.b32 %r131, %r132, %r133, %r154, %r155;
	// end inline asm
	mov.b64 	%rd87, {%r126, %r131};
	mov.b64 	%fd123, %rd87;
	add.s32 	%r161, %r105, 4;
	setp.gt.s32 	%p29, %r161, %r154;
	add.f64 	%fd124, %fd122, %fd123;
	selp.f64 	%fd125, %fd122, %fd124, %p29;
	mov.b64 	%rd88, %fd125;
	mov.b64 	{%r137, %r142}, %rd88;
	mov.b32 	%r143, 8;
	// begin inline asm
	shfl.sync.down.b32 %r136, %r137, %r143, %r154, %r155;
	// end inline asm
	// begin inline asm
	shfl.sync.down.b32 %r141, %r142, %r143, %r154, %r155;
	// end inline asm
	mov.b64 	%rd89, {%r136, %r141};
	mov.b64 	%fd126, %rd89;
	add.s32 	%r162, %r105, 8;
	setp.gt.s32 	%p30, %r162, %r154;
	add.f64 	%fd127, %fd125, %fd126;
	selp.f64 	%fd128, %fd125, %fd127, %p30;
	mov.b64 	%rd90, %fd128;
	mov.b64 	{%r147, %r152}, %rd90;
	mov.b32 	%r153, 16;
	// begin inline asm
	shfl.sync.down.b32 %r146, %r147, %r153, %r154, %r155;
	// end inline asm
	// begin inline asm
	shfl.sync.down.b32 %r151, %r152, %r153, %r154, %r155;
	// end inline asm
	mov.b64 	%rd91, {%r146, %r151};
	mov.b64 	%fd129, %rd91;
	add.s32 	%r163, %r105, 16;
	setp.gt.s32 	%p31, %r163, %r154;
	add.f64 	%fd130, %fd128, %fd129;
	selp.f64 	%fd231, %fd128, %fd130, %p31;
	setp.ne.s32 	%p32, %r105, 0;
	@%p32 bra 	$L__BB9_19;
	shr.u32 	%r164, %r1, 2;
	and.b32  	%r165, %r164, 248;
	mov.u32 	%r166, _ZZN3cub18CUB_300001_SM_10006detail6reduce28DeviceReduceSingleTileKernelINS2_10policy_hubIdyN4cuda3std3__44plusIdEEE10Policy1000EPdSC_iS9_ddNS7_10__identityEEEvT0_T1_T2_T3_T4_T6_E12temp_storage;
	add.s32 	%r167, %r166, %r165;
	st.shared.f64 	[%r167+16], %fd231;
$L__BB9_19:
	bar.sync 	0;
	setp.ne.s32 	%p33, %r1, 0;
	@%p33 bra 	$L__BB9_37;
	setp.gt.s32 	%p34, %r34, 32;
	ld.shared.f64 	%fd131, [_ZZN3cub18CUB_300001_SM_10006detail6reduce28DeviceReduceSingleTileKernelINS2_10policy_hubIdyN4cuda3std3__44plusIdEEE10Policy1000EPdSC_iS9_ddNS7_10__identityEEEvT0_T1_T2_T3_T4_T6_E12temp_storage+24];
	add.f64 	%fd132, %fd231, %fd131;
	selp.f64 	%fd133, %fd132, %fd231, %p34;
	setp.gt.s32 	%p35, %r34, 64;
	ld.shared.f64 	%fd134, [_ZZN3cub18CUB_300001_SM_10006detail6reduce28DeviceReduceSingleTileKernelINS2_10policy_hubIdyN4cuda3std3__44plusIdEEE10Policy1000EPdSC_iS9_ddNS7_10__identityEEEvT0_T1_T2_T3_T4_T6_E12temp_storage+32];
	add.f64 	%fd135, %fd134, %fd133;
	selp.f64 	%fd136, %fd135, %fd133, %p35;
	setp.gt.s32 	%p36, %r34, 96;
	ld.shared.f64 	%fd137, [_ZZN3cub18CUB_300001_SM_10006detail6reduce28DeviceReduceSingleTileKernelINS2_10policy_hubIdyN4cuda3std3__44plusIdEEE10Policy1000EPdSC_iS9_ddNS7_10__identityEEEvT0_T1_T2_T3_T4_T6_E12temp_storage+40];
	add.f64 	%fd138, %fd137, %fd136;
	selp.f64 	%fd139, %fd138, %fd136, %p36;
	setp.gt.s32 	%p37, %r34, 128;
	ld.shared.f64 	%fd140, [_ZZN3cub18CUB_300001_SM_10006detail6reduce28DeviceReduceSingleTileKernelINS2_10policy_hubIdyN4cuda3std3__44plusIdEEE10Policy1000EPdSC_iS9_ddNS7_10__identityEEEvT0_T1_T2_T3_T4_T6_E12temp_storage+48];
	add.f64 	%fd141, %fd140, %fd139;
	selp.f64 	%fd142, %fd141, %fd139, %p37;
	setp.gt.s32 	%p38, %r34, 160;
	ld.shared.f64 	%fd143, [_ZZN3cub18CUB_300001_SM_10006detail6reduce28DeviceReduceSingleTileKernelINS2_10policy_hubIdyN4cuda3std3__44plusIdEEE10Policy1000EPdSC_iS9_ddNS7_10__identityEEEvT0_T1_T2_T3_T4_T6_E12temp_storage+56];
	add.f64 	%fd144, %fd143, %fd142;
	selp.f64 	%fd145, %fd144, %fd142, %p38;
	setp.gt.s32 	%p39, %r34, 192;
	ld.shared.f64 	%fd146, [_ZZN3cub18CUB_300001_SM_10006detail6reduce28DeviceReduceSingleTileKernelINS2_10policy_hubIdyN4cuda3std3__44plusIdEEE10Policy1000EPdSC_iS9_ddNS7_10__identityEEEvT0_T1_T2_T3_T4_T6_E12temp_storage+64];
	add.f64 	%fd147, %fd146, %fd145;
	selp.f64 	%fd148, %fd147, %fd145, %p39;
	setp.gt.s32 	%p40, %r34, 224;
	ld.shared.f64 	%fd149, [_ZZN3cub18CUB_300001_SM_10006detail6reduce28DeviceReduceSingleTileKernelINS2_10policy_hubIdyN4cuda3std3__44plusIdEEE10Policy1000EPdSC_iS9_ddNS7_10__identityEEEvT0_T1_T2_T3_T4_T6_E12temp_storage+72];
	add.f64 	%fd150, %fd149, %fd148;
	selp.f64 	%fd151, %fd150, %fd148, %p40;
	setp.gt.s32 	%p41, %r34, 256;
	ld.shared.f64 	%fd152, [_ZZN3cub18CUB_300001_SM_10006detail6reduce28DeviceReduceSingleTileKernelINS2_10policy_hubIdyN4cuda3std3__44plusIdEEE10Policy1000EPdSC_iS9_ddNS7_10__identityEEEvT0_T1_T2_T3_T4_T6_E12temp_storage+80];
	add.f64 	%fd153, %fd152, %fd151;
	selp.f64 	%fd154, %fd153, %fd151, %p41;
	setp.gt.s32 	%p42, %r34, 288;
	ld.shared.f64 	%fd155, [_ZZN3cub18CUB_300001_SM_10006detail6reduce28DeviceReduceSingleTileKernelINS2_10policy_hubIdyN4cuda3std3__44plusIdEEE10Policy1000EPdSC_iS9_ddNS7_10__identityEEEvT0_T1_T2_T3_T4_T6_E12temp_storage+88];
	add.f64 	%fd156, %fd155, %fd154;
	selp.f64 	%fd157, %fd156, %fd154, %p42;
	setp.gt.s32 	%p43, %r34, 320;
	ld.shared.f64 	%fd158, [_ZZN3cub18CUB_300001_SM_10006detail6reduce28DeviceReduceSingleTileKernelINS2_10policy_hubIdyN4cuda3std3__44plusIdEEE10Policy1000EPdSC_iS9_ddNS7_10__identityEEEvT0_T1_T2_T3_T4_T6_E12temp_storage+96];
	add.f64 	%fd159, %fd158, %fd157;
	selp.f64 	%fd160, %fd159, %fd157, %p43;
	setp.gt.s32 	%p44, %r34, 352;
	ld.shared.f64 	%fd161, [_ZZN3cub18CUB_300001_SM_10006detail6reduce28DeviceReduceSingleTileKernelINS2_10policy_hubIdyN4cuda3std3__44plusIdEEE10Policy1000EPdSC_iS9_ddNS7_10__identityEEEvT0_T1_T2_T3_T4_T6_E12temp_storage+104];
	add.f64 	%fd162, %fd161, %fd160;
	selp.f64 	%fd163, %fd162, %fd160, %p44;
	setp.gt.s32 	%p45, %r34, 384;
	ld.shared.f64 	%fd164, [_ZZN3cub18CUB_300001_SM_10006detail6reduce28DeviceReduceSingleTileKernelINS2_10policy_hubIdyN4cuda3std3__44plusIdEEE10Policy1000EPdSC_iS9_ddNS7_10__identityEEEvT0_T1_T2_T3_T4_T6_E12temp_storage+112];
	add.f64 	%fd165, %fd164, %fd163;
	selp.f64 	%fd166, %fd165, %fd163, %p45;
	setp.gt.s32 	%p46, %r34, 416;
	ld.shared.f64 	%fd167, [_ZZN3cub18CUB_300001_SM_10006detail6reduce28DeviceReduceSingleTileKernelINS2_10policy_hubIdyN4cuda3std3__44plusIdEEE10Policy1000EPdSC_iS9_ddNS7_10__identityEEEvT0_T1_T2_T3_T4_T6_E12temp_storage+120];
	add.f64 	%fd168, %fd167, %fd166;
	selp.f64 	%fd169, %fd168, %fd166, %p46;
	setp.gt.s32 	%p47, %r34, 448;
	ld.shared.f64 	%fd170, [_ZZN3cub18CUB_300001_SM_10006detail6reduce28DeviceReduceSingleTileKernelINS2_10policy_hubIdyN4cuda3std3__44plusIdEEE10Policy1000EPdSC_iS9_ddNS7_10__identityEEEvT0_T1_T2_T3_T4_T6_E12temp_storage+128];
	add.f64 	%fd171, %fd170, %fd169;
	selp.f64 	%fd172, %fd171, %fd169, %p47;
	setp.gt.s32 	%p48, %r34, 480;
	ld.shared.f64 	%fd173, [_ZZN3cub18CUB_300001_SM_10006detail6reduce28DeviceReduceSingleTileKernelINS2_10policy_hubIdyN4cuda3std3__44plusIdEEE10Policy1000EPdSC_iS9_ddNS7_10__identityEEEvT0_T1_T2_T3_T4_T6_E12temp_storage+136];
	add.f64 	%fd174, %fd173, %fd172;
	selp.f64 	%fd231, %fd174, %fd172, %p48;
	bra.uni 	$L__BB9_37;
$L__BB9_21:
	mov.u32 	%r13, %tid.x;
	mul.wide.u32 	%rd24, %r13, 8;
	add.s64 	%rd11, %rd8, %rd24;
	// begin inline asm
	ld.global.nc.u64 %rd10, [%rd11];
	// end inline asm
	mov.b64 	%fd31, %rd10;
	add.s64 	%rd13, %rd11, 4096;
	// begin inline asm
	ld.global.nc.u64 %rd12, [%rd13];
	// end inline asm
	mov.b64 	%fd32, %rd12;
	add.s64 	%rd15, %rd11, 8192;
	// begin inline asm
	ld.global.nc.u64 %rd14, [%rd15];
	// end inline asm
	mov.b64 	%fd33, %rd14;
	add.s64 	%rd17, %rd11, 12288;
	// begin inline asm
	ld.global.nc.u64 %rd16, [%rd17];
	// end inline asm
	mov.b64 	%fd34, %rd16;
	add.s64 	%rd19, %rd11, 16384;
	// begin inline asm
	ld.global.nc.u64 %rd18, [%rd19];
	// end inline asm
	mov.b64 	%fd35, %rd18;
	add.s64 	%rd21, %rd11, 20480;
	// begin inline asm
	ld.global.nc.u64 %rd20, [%rd21];
	// end inline asm
	mov.b64 	%fd36, %rd20;
	add.s64 	%rd23, %rd11, 24576;
	// begin inline asm
	ld.global.nc.u64 %rd22, [%rd23];
	// end inline asm
	mov.b64 	%fd37, %rd22;
	add.f64 	%fd38, %fd31, %fd32;
	add.f64 	%fd39, %fd38, %fd33;
	add.f64 	%fd40, %fd39, %fd34;
	add.f64 	%fd41, %fd40, %fd35;
	add.f64 	%fd42, %fd41, %fd36;
	add.f64 	%fd230, %fd42, %fd37;
	setp.lt.u32 	%p3, %r34, 7168;
	mov.b32 	%r231, 3584;
	@%p3 bra 	$L__BB9_25;
	add.s32 	%r14, %r34, -3584;
	mov.b32 	%r231, 3584;
$L__BB9_23:
	add.s32 	%r37, %r231, %r13;
	mul.wide.u32 	%rd39, %r37, 8;
	add.s64 	%rd26, %rd8, %rd39;
	// begin inline asm
	ld.global.nc.u64 %rd25, [%rd26];
	// end inline asm
	mov.b64 	%fd43, %rd25;
	add.s64 	%rd28, %rd26, 4096;
	// begin inline asm
	ld.global.nc.u64 %rd27, [%rd28];
	// end inline asm
	mov.b64 	%fd44, %rd27;
	add.s64 	%rd30, %rd26, 8192;
	// begin inline asm
	ld.global.nc.u64 %rd29, [%rd30];
	// end inline asm
	mov.b64 	%fd45, %rd29;
	add.s64 	%rd32, %rd26, 12288;
	// begin inline asm
	ld.global.nc.u64 %rd31, [%rd32];
	// end inline asm
	mov.b64 	%fd46, %rd31;
	add.s64 	%rd34, %rd26, 16384;
	// begin inline asm
	ld.global.nc.u64 %rd33, [%rd34];
	// end inline asm
	mov.b64 	%fd47, %rd33;
	add.s64 	%rd36, %rd26, 20480;
	// begin inline asm
	ld.global.nc.u64 %rd35, [%rd36];
	// end inline asm
	mov.b64 	%fd48, %rd35;
	add.s64 	%rd38, %rd26, 24576;
	// begin inline asm
	ld.global.nc.u64 %rd37, [%rd38];
	// end inline asm
	mov.b64 	%fd49, %rd37;
	add.f64 	%fd50, %fd230, %fd43;
	add.f64 	%fd51, %fd50, %fd44;
	add.f64 	%fd52, %fd51, %fd45;
	add.f64 	%fd53, %fd52, %fd46;
	add.f64 	%fd54, %fd53, %fd47;
	add.f64 	%fd55, %fd54, %fd48;
	add.f64 	%fd230, %fd55, %fd49;
	sub.s32 	%r38, %r34, %r231;
	setp.lt.s32 	%p4, %r38, 3584;
	@%p4 bra 	$L__BB9_33;
	add.s32 	%r231, %r231, 3584;
	setp.le.s32 	%p5, %r231, %r14;
	@%p5 bra 	$L__BB9_23;
$L__BB9_25:
	setp.le.s32 	%p6, %r34, %r231;
	@%p6 bra 	$L__BB9_33;
	sub.s32 	%r18, %r34, %r231;
	setp.ge.s32 	%p7, %r13, %r18;
	@%p7 bra 	$L__BB9_33;
	not.b32 	%r39, %r13;
	add.s32 	%r40, %r34, %r39;
	sub.s32 	%r19, %r40, %r231;
	and.b32  	%r41, %r19, 1536;
	setp.eq.s32 	%p8, %r41, 1536;
	mov.u32 	%r235, %r13;
	@%p8 bra 	$L__BB9_30;
	add.s32 	%r233, %r13, %r231;
	shr.u32 	%r42, %r19, 9;
	add.s32 	%r43, %r42, 1;
	and.b32  	%r44, %r43, 3;
	neg.s32 	%r232, %r44;
	mov.u32 	%r235, %r13;
$L__BB9_29:
	.pragma "nounroll";
	mul.wide.u32 	%rd42, %r233, 8;
	add.s64 	%rd41, %rd8, %rd42;
	// begin inline asm
	ld.global.nc.u64 %rd40, [%rd41];
	// end inline asm
	mov.b64 	%fd57, %rd40;
	add.f64 	%fd230, %fd230, %fd57;
	add.s32 	%r235, %r235, 512;
	add.s32 	%r233, %r233, 512;
	add.s32 	%r232, %r232, 1;
	setp.ne.s32 	%p9, %r232, 0;
	@%p9 bra 	$L__BB9_29;
$L__BB9_30:
	setp.lt.u32 	%p10, %r19, 1536;
	@%p10 bra 	$L__BB9_33;
	cvt.u64.u32 	%rd43, %r235;
	cvt.u64.u32 	%rd44, %r231;
	add.s64 	%rd45, %rd43, %rd44;
	shl.b64 	%rd46, %rd45, 3;
	add.s64 	%rd47, %rd46, %rd8;
	add.s64 	%rd103, %rd47, 8192;
	add.s32 	%r236, %r235, %r231;
$L__BB9_32:
	mul.wide.u32 	%rd56, %r236, 8;
	add.s64 	%rd49, %rd8, %rd56;
	// begin inline asm
	ld.global.nc.u64 %rd48, [%rd49];
	// end inline asm
	mov.b64 	%fd58, %rd48;
	add.f64 	%fd59, %fd230, %fd58;
	add.s64 	%rd51, %rd103, -4096;
	// begin inline asm
	ld.global.nc.u64 %rd50, [%rd51];
	// end inline asm
	mov.b64 	%fd60, %rd50;
	add.f64 	%fd61, %fd59, %fd60;
	// begin inline asm
	ld.global.nc.u64 %rd52, [%rd103];
	// end inline asm
	mov.b64 	%fd62, %rd52;
	add.f64 	%fd63, %fd61, %fd62;
	add.s64 	%rd55, %rd103, 4096;
	// begin inline asm
	ld.global.nc.u64 %rd54, [%rd55];
	// end inline asm
	mov.b64 	%fd64, %rd54;
	add.f64 	%fd230, %fd63, %fd64;
	add.s32 	%r235, %r235, 2048;
	add.s64 	%rd103, %rd103, 16384;
	add.s32 	%r236, %r236, 2048;
	setp.lt.s32 	%p11, %r235, %r18;
	@%p11 bra 	$L__BB9_32;
$L__BB9_33:
	// begin inline asm
	mov.u32 %r45, %laneid;
	// end inline asm
	mov.b64 	%rd57, %fd230;
	mov.b64 	{%r47, %r52}, %rd57;
	mov.b32 	%r53, 1;
	mov.b32 	%r94, 31;
	mov.b32 	%r95, -1;
	// begin inline asm
	shfl.sync.down.b32 %r46, %r47, %r53, %r94, %r95;
	// end inline asm
	// begin inline asm
	shfl.sync.down.b32 %r51, %r52, %r53, %r94, %r95;
	// end inline asm
	mov.b64 	%rd58, {%r46, %r51};
	mov.b64 	%fd65, %rd58;
	setp.gt.s32 	%p12, %r45, 30;
	add.f64 	%fd66, %fd230, %fd65;
	selp.f64 	%fd67, %fd230, %fd66, %p12;
	mov.b64 	%rd59, %fd67;
	mov.b64 	{%r57, %r62}, %rd59;
	mov.b32 	%r63, 2;
	// begin inline asm
	shfl.sync.down.b32 %r56, %r57, %r63, %r94, %r95;
	// end inline asm
	// begin inline asm
	shfl.sync.down.b32 %r61, %r62, %r63, %r94, %r95;
	// end inline asm
	mov.b64 	%rd60, {%r56, %r61};
	mov.b64 	%fd68, %rd60;
	setp.gt.s32 	%p13, %r45, 29;
	add.f64 	%fd69, %fd67, %fd68;
	selp.f64 	%fd70, %fd67, %fd69, %p13;
	mov.b64 	%rd61, %fd70;
	mov.b64 	{%r67, %r72}, %rd61;
	mov.b32 	%r73, 4;
	// begin inline asm
	shfl.sync.down.b32 %r66, %r67, %r73, %r94, %r95;
	// end inline asm
	// begin inline asm
	shfl.sync.down.b32 %r71, %r72, %r73, %r94, %r95;
	// end inline asm
	mov.b64 	%rd62, {%r66, %r71};
	mov.b64 	%fd71, %rd62;
	setp.gt.s32 	%p14, %r45, 27;
	add.f64 	%fd72, %fd70, %fd71;
	selp.f64 	%fd73, %fd70, %fd72, %p14;
	mov.b64 	%rd63, %fd73;
	mov.b64 	{%r77, %r82}, %rd63;
	mov.b32 	%r83, 8;
	// begin inline asm
	shfl.sync.down.b32 %r76, %r77, %r83, %r94, %r95;
	// end inline asm
	// begin inline asm
	shfl.sync.down.b32 %r81, %r82, %r83, %r94, %r95;
	// end inline asm
	mov.b64 	%rd64, {%r76, %r81};
	mov.b64 	%fd74, %rd64;
	setp.gt.s32 	%p15, %r45, 23;
	add.f64 	%fd75, %fd73, %fd74;
	selp.f64 	%fd76, %fd73, %fd75, %p15;
	mov.b64 	%rd65, %fd76;
	mov.b64 	{%r87, %r92}, %rd65;
	mov.b32 	%r93, 16;
	// begin inline asm
	shfl.sync.down.b32 %r86, %r87, %r93, %r94, %r95;
	// end inline asm
	// begin inline asm
	shfl.sync.down.b32 %r91, %r92, %r93, %r94, %r95;
	// end inline asm
	mov.b64 	%rd66, {%r86, %r91};
	mov.b64 	%fd77, %rd66;
	setp.gt.s32 	%p16, %r45, 15;
	add.f64 	%fd26, %fd76, %fd77;
	selp.f64 	%fd231, %fd76, %fd26, %p16;
	setp.ne.s32 	%p17, %r45, 0;
	@%p17 bra 	$L__BB9_35;
	shr.u32 	%r96, %r13, 2;
	and.b32  	%r97, %r96, 248;
	mov.u32 	%r98, _ZZN3cub18CUB_300001_SM_10006detail6reduce28DeviceReduceSingleTileKernelINS2_10policy_hubIdyN4cuda3std3__44plusIdEEE10Policy1000EPdSC_iS9_ddNS7_10__identityEEEvT0_T1_T2_T3_T4_T6_E12temp_storage;
	add.s32 	%r99, %r98, %r97;
	st.shared.f64 	[%r99+16], %fd26;
$L__BB9_35:
	bar.sync 	0;
	setp.ne.s32 	%p18, %r13, 0;
	@%p18 bra 	$L__BB9_37;
	ld.shared.f64 	%fd78, [_ZZN3cub18CUB_300001_SM_10006detail6reduce28DeviceReduceSingleTileKernelINS2_10policy_hubIdyN4cuda3std3__44plusIdEEE10Policy1000EPdSC_iS9_ddNS7_10__identityEEEvT0_T1_T2_T3_T4_T6_E12temp_storage+24];
	add.f64 	%fd79, %fd231, %fd78;
	ld.shared.f64 	%fd80, [_ZZN3cub18CUB_300001_SM_10006detail6reduce28DeviceReduceSingleTileKernelINS2_10policy_hubIdyN4cuda3std3__44plusIdEEE10Policy1000EPdSC_iS9_ddNS7_10__identityEEEvT0_T1_T2_T3_T4_T6_E12temp_storage+32];
	add.f64 	%fd81, %fd79, %fd80;
	ld.shared.f64 	%fd82, [_ZZN3cub18CUB_300001_SM_10006detail6reduce28DeviceReduceSingleTileKernelINS2_10policy_hubIdyN4cuda3std3__44plusIdEEE10Policy1000EPdSC_iS9_ddNS7_10__identityEEEvT0_T1_T2_T3_T4_T6_E12temp_storage+40];
	add.f64 	%fd83, %fd81, %fd82;
	ld.shared.f64 	%fd84, [_ZZN3cub18CUB_300001_SM_10006detail6reduce28DeviceReduceSingleTileKernelINS2_10policy_hubIdyN4cuda3std3__44plusIdEEE10Policy1000EPdSC_iS9_ddNS7_10__identityEEEvT0_T1_T2_T3_T4_T6_E12temp_storage+48];
	add.f64 	%fd85, %fd83, %fd84;
	ld.shared.f64 	%fd86, [_ZZN3cub18CUB_300001_SM_10006detail6reduce28DeviceReduceSingleTileKernelINS2_10policy_hubIdyN4cuda3std3__44plusIdEEE10Policy1000EPdSC_iS9_ddNS7_10__identityEEEvT0_T1_T2_T3_T4_T6_E12temp_storage+56];
	add.f64 	%fd87, %fd85, %fd86;
	ld.shared.f64 	%fd88, [_ZZN3cub18CUB_300001_SM_10006detail6reduce28DeviceReduceSingleTileKernelINS2_10policy_hubIdyN4cuda3std3__44plusIdEEE10Policy1000EPdSC_iS9_ddNS7_10__identityEEEvT0_T1_T2_T3_T4_T6_E12temp_storage+64];
	add.f64 	%fd89, %fd87, %fd88;
	ld.shared.f64 	%fd90, [_ZZN3cub18CUB_300001_SM_10006detail6reduce28DeviceReduceSingleTileKernelINS2_10policy_hubIdyN4cuda3std3__44plusIdEEE10Policy1000EPdSC_iS9_ddNS7_10__identityEEEvT0_T1_T2_T3_T4_T6_E12temp_storage+72];
	add.f64 	%fd91, %fd89, %fd90;
	ld.shared.f64 	%fd92, [_ZZN3cub18CUB_300001_SM_10006detail6reduce28DeviceReduceSingleTileKernelINS2_10policy_hubIdyN4cuda3std3__44plusIdEEE10Policy1000EPdSC_iS9_ddNS7_10__identityEEEvT0_T1_T2_T3_T4_T6_E12temp_storage+80];
	add.f64 	%fd93, %fd91, %fd92;
	ld.shared.f64 	%fd94, [_ZZN3cub18CUB_300001_SM_10006detail6reduce28DeviceReduceSingleTileKernelINS2_10policy_hubIdyN4cuda3std3__44plusIdEEE10Policy1000EPdSC_iS9_ddNS7_10__identityEEEvT0_T1_T2_T3_T4_T6_E12temp_storage+88];
	add.f64 	%fd95, %fd93, %fd94;
	ld.shared.f64 	%fd96, [_ZZN3cub18CUB_300001_SM_10006detail6reduce28DeviceReduceSingleTileKernelINS2_10policy_hubIdyN4cuda3std3__44plusIdEEE10Policy1000EPdSC_iS9_ddNS7_10__identityEEEvT0_T1_T2_T3_T4_T6_E12temp_storage+96];
	add.f64 	%fd97, %fd95, %fd96;
	ld.shared.f64 	%fd98, [_ZZN3cub18CUB_300001_SM_10006detail6reduce28DeviceReduceSingleTileKernelINS2_10policy_hubIdyN4cuda3std3__44plusIdEEE10Policy1000EPdSC_iS9_ddNS7_10__identityEEEvT0_T1_T2_T3_T4_T6_E12temp_storage+104];
	add.f64 	%fd99, %fd97, %fd98;
	ld.shared.f64 	%fd100, [_ZZN3cub18CUB_300001_SM_10006detail6reduce28DeviceReduceSingleTileKernelINS2_10policy_hubIdyN4cuda3std3__44plusIdEEE10Policy1000EPdSC_iS9_ddNS7_10__identityEEEvT0_T1_T2_T3_T4_T6_E12temp_storage+112];
	add.f64 	%fd101, %fd99, %fd100;
	ld.shared.f64 	%fd102, [_ZZN3cub18CUB_300001_SM_10006detail6reduce28DeviceReduceSingleTileKernelINS2_10policy_hubIdyN4cuda3std3__44plusIdEEE10Policy1000EPdSC_iS9_ddNS7_10__identityEEEvT0_T1_T2_T3_T4_T6_E12temp_storage+120];
	add.f64 	%fd103, %fd101, %fd102;
	ld.shared.f64 	%fd104, [_ZZN3cub18CUB_300001_SM_10006detail6reduce28DeviceReduceSingleTileKernelINS2_10policy_hubIdyN4cuda3std3__44plusIdEEE10Policy1000EPdSC_iS9_ddNS7_10__identityEEEvT0_T1_T2_T3_T4_T6_E12temp_storage+128];
	add.f64 	%fd105, %fd103, %fd104;
	ld.shared.f64 	%fd106, [_ZZN3cub18CUB_300001_SM_10006detail6reduce28DeviceReduceSingleTileKernelINS2_10policy_hubIdyN4cuda3std3__44plusIdEEE10Policy1000EPdSC_iS9_ddNS7_10__identityEEEvT0_T1_T2_T3_T4_T6_E12temp_storage+136];
	add.f64 	%fd231, %fd105, %fd106;
$L__BB9_37:
	mov.u32 	%r223, %tid.x;
	setp.ne.s32 	%p56, %r223, 0;
	@%p56 bra 	$L__BB9_39;
	add.f64 	%fd217, %fd30, %fd231;
	st.global.f64 	[%rd1], %fd217;
$L__BB9_39:
	ret;

}
.func  (.param .b64 func_retval0) __internal_accurate_pow(
	.param .b64 __internal_accurate_pow_param_0
)
{
	.reg .pred 	%p<8>;
	.reg .b32 	%r<49>;
	.reg .b32 	%f<3>;
	.reg .b64 	%fd<109>;

	ld.param.f64 	%fd10, [__internal_accurate_pow_param_0];
	{
	.reg .b32 %temp; 
	mov.b64 	{%temp, %r46}, %fd10;
	}
	{
	.reg .b32 %temp; 
	mov.b64 	{%r45, %temp}, %fd10;
	}
	shr.u32 	%r47, %r46, 20;
	setp.gt.u32 	%p1, %r46, 1048575;
	@%p1 bra 	$L__BB10_2;
	mul.f64 	%fd11, %fd10, 0d4350000000000000;
	{
	.reg .b32 %temp; 
	mov.b64 	{%temp, %r46}, %fd11;
	}
	{
	.reg .b32 %temp; 
	mov.b64 	{%r45, %temp}, %fd11;
	}
	shr.u32 	%r16, %r46, 20;
	add.s32 	%r47, %r16, -54;
$L__BB10_2:
	add.s32 	%r48, %r47, -1023;
	and.b32  	%r17, %r46, -2146435073;
	or.b32  	%r18, %r17, 1072693248;
	mov.b64 	%fd107, {%r45, %r18};
	setp.lt.u32 	%p2, %r18, 1073127583;
	@%p2 bra 	$L__BB10_4;
	{
	.reg .b32 %temp; 
	mov.b64 	{%r19, %temp}, %fd107;
	}
	{
	.reg .b32 %temp; 
	mov.b64 	{%temp, %r20}, %fd107;
	}
	add.s32 	%r21, %r20, -1048576;
	mov.b64 	%fd107, {%r19, %r21};
	add.s32 	%r48, %r47, -1022;
$L__BB10_4:
	add.f64 	%fd12, %fd107, 0dBFF0000000000000;
	add.f64 	%fd13, %fd107, 0d3FF0000000000000;
	rcp.approx.ftz.f64 	%fd14, %fd13;
	neg.f64 	%fd15, %fd13;
	fma.rn.f64 	%fd16, %fd15, %fd14, 0d3FF0000000000000;
	fma.rn.f64 	%fd17, %fd16, %fd16, %fd16;
	fma.rn.f64 	%fd18, %fd17, %fd14, %fd14;
	mul.f64 	%fd19, %fd12, %fd18;
	fma.rn.f64 	%fd20, %fd12, %fd18, %fd19;
	mul.f64 	%fd21, %fd20, %fd20;
	fma.rn.f64 	%fd22, %fd21, 0d3EB0F5FF7D2CAFE2, 0d3ED0F5D241AD3B5A;
	fma.rn.f64 	%fd23, %fd22, %fd21, 0d3EF3B20A75488A3F;
	fma.rn.f64 	%fd24, %fd23, %fd21, 0d3F1745CDE4FAECD5;
	fma.rn.f64 	%fd25, %fd24, %fd21, 0d3F3C71C7258A578B;
	fma.rn.f64 	%fd26, %fd25, %fd21, 0d3F6249249242B910;
	fma.rn.f64 	%fd27, %fd26, %fd21, 0d3F89999999999DFB;
	sub.f64 	%fd28, %fd12, %fd20;
	add.f64 	%fd29, %fd28, %fd28;
	neg.f64 	%fd30, %fd20;
	fma.rn.f64 	%fd31, %fd30, %fd12, %fd29;
	mul.f64 	%fd32, %fd18, %fd31;
	fma.rn.f64 	%fd33, %fd21, %fd27, 0d3FB5555555555555;
	mov.f64 	%fd34, 0d3FB5555555555555;
	sub.f64 	%fd35, %fd34, %fd33;
	fma.rn.f64 	%fd36, %fd21, %fd27, %fd35;
	add.f64 	%fd37, %fd36, 0dBC46A4CB00B9E7B0;
	add.f64 	%fd38, %fd33, %fd37;
	sub.f64 	%fd39, %fd33, %fd38;
	add.f64 	%fd40, %fd37, %fd39;
	mul.rn.f64 	%fd41, %fd20, %fd20;
	neg.f64 	%fd42, %fd41;
	fma.rn.f64 	%fd43, %fd20, %fd20, %fd42;
	{
	.reg .b32 %temp; 
	mov.b64 	{%r22, %temp}, %fd32;
	}
	{
	.reg .b32 %temp; 
	mov.b64 	{%temp, %r23}, %fd32;
	}
	add.s32 	%r24, %r23, 1048576;
	mov.b64 	%fd44, {%r22, %r24};
	fma.rn.f64 	%fd45, %fd20, %fd44, %fd43;
	mul.rn.f64 	%fd46, %fd41, %fd20;
	neg.f64 	%fd47, %fd46;
	fma.rn.f64 	%fd48, %fd41, %fd20, %fd47;
	fma.rn.f64 	%fd49, %fd41, %fd32, %fd48;
	fma.rn.f64 	%fd50, %fd45, %fd20, %fd49;
	mul.rn.f64 	%fd51, %fd38, %fd46;
	neg.f64 	%fd52, %fd51;
	fma.rn.f64 	%fd53, %fd38, %fd46, %fd52;
	fma.rn.f64 	%fd54, %fd38, %fd50, %fd53;
	fma.rn.f64 	%fd55, %fd40, %fd46, %fd54;
	add.f64 	%fd56, %fd51, %fd55;
	sub.f64 	%fd57, %fd51, %fd56;
	add.f64 	%fd58, %fd55, %fd57;
	add.f64 	%fd59, %fd20, %fd56;
	sub.f64 	%fd60, %fd20, %fd59;
	add.f64 	%fd61, %fd56, %fd60;
	add.f64 	%fd62, %fd58, %fd61;
	add.f64 	%fd63, %fd32, %fd62;
	add.f64 	%fd64, %fd59, %fd63;
	sub.f64 	%fd65, %fd59, %fd64;
	add.f64 	%fd66, %fd63, %fd65;
	xor.b32  	%r25, %r48, -2147483648;
	mov.b32 	%r26, 1127219200;
	mov.b64 	%fd67, {%r25, %r26};
	mov.b32 	%r27, -2147483648;
	mov.b64 	%fd68, {%r27, %r26};
	sub.f64 	%fd69, %fd67, %fd68;
	fma.rn.f64 	%fd70, %fd69, 0d3FE62E42FEFA39EF, %fd64;
	fma.rn.f64 	%fd71, %fd69, 0dBFE62E42FEFA39EF, %fd70;
	sub.f64 	%fd72, %fd71, %fd64;
	sub.f64 	%fd73, %fd66, %fd72;
	fma.rn.f64 	%fd74, %fd69, 0d3C7ABC9E3B39803F, %fd73;
	add.f64 	%fd75, %fd70, %fd74;
	sub.f64 	%fd76, %fd70, %fd75;
	add.f64 	%fd77, %fd74, %fd76;
	mov.f64 	%fd78, 0d4000000000000000;
	{
	.reg .b32 %temp; 
	mov.b64 	{%temp, %r28}, %fd78;
	}
	{
	.reg .b32 %temp; 
	mov.b64 	{%r29, %temp}, %fd78;
	}
	shl.b32 	%r30, %r28, 1;
	setp.gt.u32 	%p3, %r30, -33554433;
	and.b32  	%r31, %r28, -15728641;
	selp.b32 	%r32, %r31, %r28, %p3;
	mov.b64 	%fd79, {%r29, %r32};
	mul.rn.f64 	%fd80, %fd75, %fd79;
	neg.f64 	%fd81, %fd80;
	fma.rn.f64 	%fd82, %fd75, %fd79, %fd81;
	fma.rn.f64 	%fd83, %fd77, %fd79, %fd82;
	add.f64 	%fd4, %fd80, %fd83;
	sub.f64 	%fd84, %fd80, %fd4;
	add.f64 	%fd5, %fd83, %fd84;
	fma.rn.f64 	%fd85, %fd4, 0d3FF71547652B82FE, 0d4338000000000000;
	{
	.reg .b32 %temp; 
	mov.b64 	{%r13, %temp}, %fd85;
	}
	mov.f64 	%fd86, 0dC338000000000000;
	add.rn.f64 	%fd87, %fd85, %fd86;
	fma.rn.f64 	%fd88, %fd87, 0dBFE62E42FEFA39EF, %fd4;
	fma.rn.f64 	%fd89, %fd87, 0dBC7ABC9E3B39803F, %fd88;
	fma.rn.f64 	%fd90, %fd89, 0d3E5ADE1569CE2BDF, 0d3E928AF3FCA213EA;
	fma.rn.f64 	%fd91, %fd90, %fd89, 0d3EC71DEE62401315;
	fma.rn.f64 	%fd92, %fd91, %fd89, 0d3EFA01997C89EB71;
	fma.rn.f64 	%fd93, %fd92, %fd89, 0d3F2A01A014761F65;
	fma.rn.f64 	%fd94, %fd93, %fd89, 0d3F56C16C1852B7AF;
	fma.rn.f64 	%fd95, %fd94, %fd89, 0d3F81111111122322;
	fma.rn.f64 	%fd96, %fd95, %fd89, 0d3FA55555555502A1;
	fma.rn.f64 	%fd97, %fd96, %fd89, 0d3FC5555555555511;
	fma.rn.f64 	%fd98, %fd97, %fd89, 0d3FE000000000000B;
	fma.rn.f64 	%fd99, %fd98, %fd89, 0d3FF0000000000000;
	fma.rn.f64 	%fd100, %fd99, %fd89, 0d3FF0000000000000;
	{
	.reg .b32 %temp; 
	mov.b64 	{%r14, %temp}, %fd100;
	}
	{
	.reg .b32 %temp; 
	mov.b64 	{%temp, %r15}, %fd100;
	}
	shl.b32 	%r33, %r13, 20;
	add.s32 	%r34, %r33, %r15;
	mov.b64 	%fd108, {%r14, %r34};
	{
	.reg .b32 %temp; 
	mov.b64 	{%temp, %r35}, %fd4;
	}
	mov.b32 	%f2, %r35;
	abs.f32 	%f1, %f2;
	setp.lt.f32 	%p4, %f1, 0f4086232B;
	@%p4 bra 	$L__BB10_7;
	setp.lt.f64 	%p5, %fd4, 0d0000000000000000;
	add.f64 	%fd101, %fd4, 0d7FF0000000000000;
	selp.f64 	%fd108, 0d0000000000000000, %fd101, %p5;
	setp.geu.f32 	%p6, %f1, 0f40874800;
	@%p6 bra 	$L__BB10_7;
	shr.u32 	%r36, %r13, 31;
	add.s32 	%r37, %r13, %r36;
	shr.s32 	%r38, %r37, 1;
	shl.b32 	%r39, %r38, 20;
	add.s32 	%r40, %r15, %r39;
	mov.b64 	%fd102, {%r14, %r40};
	sub.s32 	%r41, %r13, %r38;
	shl.b32 	%r42, %r41, 20;
	add.s32 	%r43, %r42, 1072693248;
	mov.b32 	%r44, 0;
	mov.b64 	%fd103, {%r44, %r43};
	mul.f64 	%fd108, %fd103, %fd102;
$L__BB10_7:
	abs.f64 	%fd104, %fd108;
	setp.eq.f64 	%p7, %fd104, 0d7FF0000000000000;
	fma.rn.f64 	%fd105, %fd108, %fd5, %fd108;
	selp.f64 	%fd106, %fd108, %fd105, %p7;
	st.param.f64 	[func_retval0], %fd106;
	ret;

}


// ===== COMPILED SASS (sm_100) =====

	.target	sm_100

	.elftype	@"ET_EXEC"


//--------------------- .note.nv.tkinfo           --------------------------
	.section	.note.nv.tkinfo,"",@"SHT_NOTE"
	.sectionflags	@"SHF_NOTE_NV_TKINFO"
	.tkinfo
        /*0018*/ 	.word	0x00000002
        /*0030*/ 	.string	""
        /*0030*/ 	.string	"ptxas"
        /*0030*/ 	.string	"Cuda compilation tools, release 13.0, V13.0.88"
        /*0030*/ 	.string	"Build cuda_13.0.r13.0/compiler.36424714_0"
        /*0030*/ 	.string	"-arch sm_100 -m 64 "



//--------------------- .note.nv.cuinfo           --------------------------
	.section	.note.nv.cuinfo,"",@"SHT_NOTE"
	.sectionflags	@"SHF_NOTE_NV_CUINFO"
        /*0018*/ 	.short	0x0002
        /*001a*/ 	.short	0x0064
        /*001c*/ 	.short	0x0082
	.zero		2


//--------------------- .nv.info                  --------------------------
	.section	.nv.info,"",@"SHT_CUDA_INFO"
	.align	4


	//----- nvinfo : EIATTR_REGCOUNT
	.align		4
        /*0000*/ 	.byte	0x04, 0x2f
        /*0002*/ 	.short	(.L_44 - .L_43)
	.align		4
.L_43:
        /*0004*/ 	.word	index@(_ZN3cub18CUB_300001_SM_10006detail11EmptyKernelIvEEvv)
        /*0008*/ 	.word	0x00000004


	//----- nvinfo : EIATTR_FRAME_SIZE
	.align		4
.L_44:
        /*000c*/ 	.byte	0x04, 0x11
        /*000e*/ 	.short	(.L_46 - .L_45)
	.align		4
.L_45:
        /*0010*/ 	.word	index@(_ZN3cub18CUB_300001_SM_10006detail11EmptyKernelIvEEvv)
        /*0014*/ 	.word	0x00000000


	//----- nvinfo : EIATTR_REGCOUNT
	.align		4
.L_46:
        /*0018*/ 	.byte	0x04, 0x2f
        /*001a*/ 	.short	(.L_48 - .L_47)
	.align		4
.L_47:
        /*001c*/ 	.word	index@(_ZN3cub18CUB_300001_SM_10006detail8for_each13static_kernelINS2_12policy_hub_t12policy_500_tEmN6thrust24THRUST_300001_SM_1000_NS8cuda_cub20__uninitialized_fill7functorINS7_10device_ptrIdEEdEEEEvT0_T1_)
        /*0020*/ 	.word	0x00000009


	//----- nvinfo : EIATTR_FRAME_SIZE
	.align		4
.L_48:
        /*0024*/ 	.byte	0x04, 0x11
        /*0026*/ 	.short	(.L_50 - .L_49)
	.align		4
.L_49:
        /*0028*/ 	.word	index@(_ZN3cub18CUB_300001_SM_10006detail8for_each13static_kernelINS2_12policy_hub_t12policy_500_tEmN6thrust24THRUST_300001_SM_1000_NS8cuda_cub20__uninitialized_fill7functorINS7_10device_ptrIdEEdEEEEvT0_T1_)
        /*002c*/ 	.word	0x00000000


	//----- nvinfo : EIATTR_REGCOUNT
	.align		4
.L_50:
        /*0030*/ 	.byte	0x04, 0x2f
        /*0032*/ 	.short	(.L_52 - .L_51)
	.align		4
.L_51:
        /*0034*/ 	.word	index@(_ZN3cub18CUB_300001_SM_10006detail9transform16transform_kernelINS2_10policy_hubILb1EN4cuda3std3__45tupleIJN6thrust24THRUST_300001_SM_1000_NS17counting_iteratorIiNSA_11use_defaultESC_SC_EEEEEE10policy1000Ei10raw_accessNSA_6detail15normal_iteratorINSA_10device_ptrIdEEEEJSD_EEEvT0_iT1_T2_DpNS2_10kernel_argIT3_EE)
        /*0038*/ 	.word	0x00000022


	//----- nvinfo : EIATTR_FRAME_SIZE
	.align		4
.L_52:
        /*003c*/ 	.byte	0x04, 0x11
        /*003e*/ 	.short	(.L_54 - .L_53)
	.align		4
.L_53:
        /*0040*/ 	.word	index@($_ZN3cub18CUB_300001_SM_10006detail9transform16transform_kernelINS2_10policy_hubILb1EN4cuda3std3__45tupleIJN6thrust24THRUST_300001_SM_1000_NS17counting_iteratorIiNSA_11use_defaultESC_SC_EEEEEE10policy1000Ei10raw_accessNSA_6detail15normal_iteratorINSA_10device_ptrIdEEEEJSD_EEEvT0_iT1_T2_DpNS2_10kernel_argIT3_EE$__internal_accurate_pow)
        /*0044*/ 	.word	0x00000000


	//----- nvinfo : EIATTR_FRAME_SIZE
	.align		4
.L_54:
        /*0048*/ 	.byte	0x04, 0x11
        /*004a*/ 	.short	(.L_56 - .L_55)
	.align		4
.L_55:
        /*004c*/ 	.word	index@($__internal_1_$__cuda_sm20_div_rn_f64_full)
        /*0050*/ 	.word	0x00000000


	//----- nvinfo : EIATTR_FRAME_SIZE
	.align		4
.L_56:
        /*0054*/ 	.byte	0x04, 0x11
        /*0056*/ 	.short	(.L_58 - .L_57)
	.align		4
.L_57:
        /*0058*/ 	.word	index@(_ZN3cub18CUB_300001_SM_10006detail9transform16transform_kernelINS2_10policy_hubILb1EN4cuda3std3__45tupleIJN6thrust24THRUST_300001_SM_1000_NS17counting_iteratorIiNSA_11use_defaultESC_SC_EEEEEE10policy1000Ei10raw_accessNSA_6detail15normal_iteratorINSA_10device_ptrIdEEEEJSD_EEEvT0_iT1_T2_DpNS2_10kernel_argIT3_EE)
        /*005c*/ 	.word	0x00000000


	//----- nvinfo : EIATTR_REGCOUNT
	.align		4
.L_58:
        /*0060*/ 	.byte	0x04, 0x2f
        /*0062*/ 	.short	(.L_60 - .L_59)
	.align		4
.L_59:
        /*0064*/ 	.word	index@(_ZN3cub18CUB_300001_SM_10006detail9transform16transform_kernelINS2_10policy_hubILb1EN4cuda3std3__45tupleIJN6thrust24THRUST_300001_SM_1000_NS17counting_iteratorIiNSA_11use_defaultESC_SC_EEEEEE10policy1000El10raw_accessNSA_6detail15normal_iteratorINSA_10device_ptrIdEEEEJSD_EEEvT0_iT1_T2_DpNS2_10kernel_argIT3_EE)
        /*0068*/ 	.word	0x00000020


	//----- nvinfo : EIATTR_FRAME_SIZE
	.align		4
.L_60:
        /*006c*/ 	.byte	0x04, 0x11
        /*006e*/ 	.short	(.L_62 - .L_61)
	.align		4
.L_61:
        /*0070*/ 	.word	index@($_ZN3cub18CUB_300001_SM_10006detail9transform16transform_kernelINS2_10policy_hubILb1EN4cuda3std3__45tupleIJN6thrust24THRUST_300001_SM_1000_NS17counting_iteratorIiNSA_11use_defaultESC_SC_EEEEEE10policy1000El10raw_accessNSA_6detail15normal_iteratorINSA_10device_ptrIdEEEEJSD_EEEvT0_iT1_T2_DpNS2_10kernel_argIT3_EE$__internal_accurate_pow)
        /*0074*/ 	.word	0x00000000


	//----- nvinfo : EIATTR_FRAME_SIZE
	.align		4
.L_62:
        /*0078*/ 	.byte	0x04, 0x11
        /*007a*/ 	.short	(.L_64 - .L_63)
	.align		4
.L_63:
        /*007c*/ 	.word	index@($__internal_0_$__cuda_sm20_div_rn_f64_full)
        /*0080*/ 	.word	0x00000000


	//----- nvinfo : EIATTR_FRAME_SIZE
	.align		4
.L_64:
        /*0084*/ 	.byte	0x04, 0x11
        /*0086*/ 	.short	(.L_66 - .L_65)
	.align		4
.L_65:
        /*0088*/ 	.word	index@(_ZN3cub18CUB_300001_SM_10006detail9transform16transform_kernelINS2_10policy_hubILb1EN4cuda3std3__45tupleIJN6thrust24THRUST_300001_SM_1000_NS17counting_iteratorIiNSA_11use_defaultESC_SC_EEEEEE10policy1000El10raw_accessNSA_6detail15normal_iteratorINSA_10device_ptrIdEEEEJSD_EEEvT0_iT1_T2_DpNS2_10kernel_argIT3_EE)
        /*008c*/ 	.word	0x00000000


	//----- nvinfo : EIATTR_REGCOUNT
	.align		4
.L_66:
        /*0090*/ 	.byte	0x04, 0x2f
        /*0092*/ 	.short	(.L_68 - .L_67)
	.align		4
.L_67:
        /*0094*/ 	.word	index@(_ZN3cub18CUB_300001_SM_10006detail6reduce28DeviceReduceSingleTileKernelINS2_10policy_hubIdjN4cuda3std3__44plusIdEEE10Policy1000EN6thrust24THRUST_300001_SM_1000_NS6detail15normal_iteratorINSD_10device_ptrIdEEEEPdjS9_ddNS7_10__identityEEEvT0_T1_T2_T3_T4_T6_)
        /*0098*/ 	.word	0x0000002d


	//----- nvinfo : EIATTR_FRAME_SIZE
	.align		4
.L_68:
        /*009c*/ 	.byte	0x04, 0x11
        /*009e*/ 	.short	(.L_70 - .L_69)
	.align		4
.L_69:
        /*00a0*/ 	.word	index@(_ZN3cub18CUB_300001_SM_10006detail6reduce28DeviceReduceSingleTileKernelINS2_10policy_hubIdjN4cuda3std3__44plusIdEEE10Policy1000EN6thrust24THRUST_300001_SM_1000_NS6detail15normal_iteratorINSD_10device_ptrIdEEEEPdjS9_ddNS7_10__identityEEEvT0_T1_T2_T3_T4_T6_)
        /*00a4*/ 	.word	0x00000000


	//----- nvinfo : EIATTR_REGCOUNT
	.align		4
.L_70:
        /*00a8*/ 	.byte	0x04, 0x2f
        /*00aa*/ 	.short	(.L_72 - .L_71)
	.align		4
.L_71:
        /*00ac*/ 	.word	index@(_ZN3cub18CUB_300001_SM_10006detail6reduce18DeviceReduceKernelINS2_10policy_hubIdjN4cuda3std3__44plusIdEEE10Policy1000EN6thrust24THRUST_300001_SM_1000_NS6detail15normal_iteratorINSD_10device_ptrIdEEEEjS9_dNS7_10__identityEEEvT0_PT3_T1_NS0_13GridEvenShareISN_EET2_T4_)
        /*00b0*/ 	.word	0x00000020


	//----- nvinfo : EIATTR_FRAME_SIZE
	.align		4
.L_72:
        /*00b4*/ 	.byte	0x04, 0x11
        /*00b6*/ 	.short	(.L_74 - .L_73)
	.align		4
.L_73:
        /*00b8*/ 	.word	index@(_ZN3cub18CUB_300001_SM_10006detail6reduce18DeviceReduceKernelINS2_10policy_hubIdjN4cuda3std3__44plusIdEEE10Policy1000EN6thrust24THRUST_300001_SM_1000_NS6detail15normal_iteratorINSD_10device_ptrIdEEEEjS9_dNS7_10__identityEEEvT0_PT3_T1_NS0_13GridEvenShareISN_EET2_T4_)
        /*00bc*/ 	.word	0x00000000


	//----- nvinfo : EIATTR_REGCOUNT
	.align		4
.L_74:
        /*00c0*/ 	.byte	0x04, 0x2f
        /*00c2*/ 	.short	(.L_76 - .L_75)
	.align		4
.L_75:
        /*00c4*/ 	.word	index@(_ZN3cub18CUB_300001_SM_10006detail6reduce28DeviceReduceSingleTileKernelINS2_10policy_hubIdjN4cuda3std3__44plusIdEEE10Policy1000EPdSC_iS9_ddNS7_10__identityEEEvT0_T1_T2_T3_T4_T6_)
        /*00c8*/ 	.word	0x00000030


	//----- nvinfo : EIATTR_FRAME_SIZE
	.align		4
.L_76:
        /*00cc*/ 	.byte	0x04, 0x11
        /*00ce*/ 	.short	(.L_78 - .L_77)
	.align		4
.L_77:
        /*00d0*/ 	.word	index@(_ZN3cub18CUB_300001_SM_10006detail6reduce28DeviceReduceSingleTileKernelINS2_10policy_hubIdjN4cuda3std3__44plusIdEEE10Policy1000EPdSC_iS9_ddNS7_10__identityEEEvT0_T1_T2_T3_T4_T6_)
        /*00d4*/ 	.word	0x00000000


	//----- nvinfo : EIATTR_REGCOUNT
	.align		4
.L_78:
        /*00d8*/ 	.byte	0x04, 0x2f
        /*00da*/ 	.short	(.L_80 - .L_79)
	.align		4
.L_79:
        /*00dc*/ 	.word	index@(_ZN3cub18CUB_300001_SM_10006detail6reduce28DeviceReduceSingleTileKernelINS2_10policy_hubIdyN4cuda3std3__44plusIdEEE10Policy1000EN6thrust24THRUST_300001_SM_1000_NS6detail15normal_iteratorINSD_10device_ptrIdEEEEPdyS9_ddNS7_10__identityEEEvT0_T1_T2_T3_T4_T6_)
        /*00e0*/ 	.word	0x0000002e


	//----- nvinfo : EIATTR_FRAME_SIZE
	.align		4
.L_80:
        /*00e4*/ 	.byte	0x04, 0x11
        /*00e6*/ 	.short	(.L_82 - .L_81)
	.align		4
.L_81:
        /*00e8*/ 	.word	index@(_ZN3cub18CUB_300001_SM_10006detail6reduce28DeviceReduceSingleTileKernelINS2_10policy_hubIdyN4cuda3std3__44plusIdEEE10Policy1000EN6thrust24THRUST_300001_SM_1000_NS6detail15normal_iteratorINSD_10device_ptrIdEEEEPdyS9_ddNS7_10__identityEEEvT0_T1_T2_T3_T4_T6_)
        /*00ec*/ 	.word	0x00000000


	//----- nvinfo : EIATTR_REGCOUNT
	.align		4
.L_82:
        /*00f0*/ 	.byte	0x04, 0x2f
        /*00f2*/ 	.short	(.L_84 - .L_83)
	.align		4
.L_83:
        /*00f4*/ 	.word	index@(_ZN3cub18CUB_300001_SM_10006detail6reduce18DeviceReduceKernelINS2_10policy_hubIdyN4cuda3std3__44plusIdEEE10Policy1000EN6thrust24THRUST_300001_SM_1000_NS6detail15normal_iteratorINSD_10device_ptrIdEEEEyS9_dNS7_10__identityEEEvT0_PT3_T1_NS0_13GridEvenShareISN_EET2_T4_)
        /*00f8*/ 	.word	0x0000001d


	//----- nvinfo : EIATTR_FRAME_SIZE
	.align		4
.L_84:
        /*00fc*/ 	.byte	0x04, 0x11
        /*00fe*/ 	.short	(.L_86 - .L_85)
	.align		4
.L_85:
        /*0100*/ 	.word	index@(_ZN3cub18CUB_300001_SM_10006detail6reduce18DeviceReduceKernelINS2_10policy_hubIdyN4cuda3std3__44plusIdEEE10Policy1000EN6thrust24THRUST_300001_SM_1000_NS6detail15normal_iteratorINSD_10device_ptrIdEEEEyS9_dNS7_10__identityEEEvT0_PT3_T1_NS0_13GridEvenShareISN_EET2_T4_)
        /*0104*/ 	.word	0x00000000


	//----- nvinfo : EIATTR_REGCOUNT
	.align		4
.L_86:
        /*0108*/ 	.byte	0x04, 0x2f
        /*010a*/ 	.short	(.L_88 - .L_87)
	.align		4
.L_87:
        /*010c*/ 	.word	index@(_ZN3cub18CUB_300001_SM_10006detail6reduce28DeviceReduceSingleTileKernelINS2_10policy_hubIdyN4cuda3std3__44plusIdEEE10Policy1000EPdSC_iS9_ddNS7_10__identityEEEvT0_T1_T2_T3_T4_T6_)
        /*0110*/ 	.word	0x00000030


	//----- nvinfo : EIATTR_FRAME_SIZE
	.align		4
.L_88:
        /*0114*/ 	.byte	0x04, 0x11
        /*0116*/ 	.short	(.L_90 - .L_89)
	.align		4
.L_89:
        /*0118*/ 	.word	index@(_ZN3cub18CUB_300001_SM_10006detail6reduce28DeviceReduceSingleTileKernelINS2_10policy_hubIdyN4cuda3std3__44plusIdEEE10Policy1000EPdSC_iS9_ddNS7_10__identityEEEvT0_T1_T2_T3_T4_T6_)
        /*011c*/ 	.word	0x00000000


	//----- nvinfo : EIATTR_MIN_STACK_SIZE
	.align		4
.L_90:
        /*0120*/ 	.byte	0x04, 0x12
        /*0122*/ 	.short	(.L_92 - .L_91)
	.align		4
.L_91:
        /*0124*/ 	.word	index@(_ZN3cub18CUB_300001_SM_10006detail6reduce28DeviceReduceSingleTileKernelINS2_10policy_hubIdyN4cuda3std3__44plusIdEEE10Policy1000EPdSC_iS9_ddNS7_10__identityEEEvT0_T1_T2_T3_T4_T6_)
        /*0128*/ 	.word	0x00000000


	//----- nvinfo : EIATTR_MIN_STACK_SIZE
	.align		4
.L_92:
        /*012c*/ 	.byte	0x04, 0x12
        /*012e*/ 	.short	(.L_94 - .L_93)
	.align		4
.L_93:
        /*0130*/ 	.word	index@(_ZN3cub18CUB_300001_SM_10006detail6reduce18DeviceReduceKernelINS2_10policy_hubIdyN4cuda3std3__44plusIdEEE10Policy1000EN6thrust24THRUST_300001_SM_1000_NS6detail15normal_iteratorINSD_10device_ptrIdEEEEyS9_dNS7_10__identityEEEvT0_PT3_T1_NS0_13GridEvenShareISN_EET2_T4_)
        /*0134*/ 	.word	0x00000000


	//----- nvinfo : EIATTR_MIN_STACK_SIZE
	.align		4
.L_94:
        /*0138*/ 	.byte	0x04, 0x12
        /*013a*/ 	.short	(.L_96 - .L_95)
	.align		4
.L_95:
        /*013c*/ 	.word	index@(_ZN3cub18CUB_300001_SM_10006detail6reduce28DeviceReduceSingleTileKernelINS2_10policy_hubIdyN4cuda3std3__44plusIdEEE10Policy1000EN6thrust24THRUST_300001_SM_1000_NS6detail15normal_iteratorINSD_10device_ptrIdEEEEPdyS9_ddNS7_10__identityEEEvT0_T1_T2_T3_T4_T6_)
        /*0140*/ 	.word	0x00000000


	//----- nvinfo : EIATTR_MIN_STACK_SIZE
	.align		4
.L_96:
        /*0144*/ 	.byte	0x04, 0x12
        /*0146*/ 	.short	(.L_98 - .L_97)
	.align		4
.L_97:
        /*0148*/ 	.word	index@(_ZN3cub18CUB_300001_SM_10006detail6reduce28DeviceReduceSingleTileKernelINS2_10policy_hubIdjN4cuda3std3__44plusIdEEE10Policy1000EPdSC_iS9_ddNS7_10__identityEEEvT0_T1_T2_T3_T4_T6_)
        /*014c*/ 	.word	0x00000000


	//----- nvinfo : EIATTR_MIN_STACK_SIZE
	.align		4
.L_98:
        /*0150*/ 	.byte	0x04, 0x12
        /*0152*/ 	.short	(.L_100 - .L_99)
	.align		4
.L_99:
        /*0154*/ 	.word	index@(_ZN3cub18CUB_300001_SM_10006detail6reduce18DeviceReduceKernelINS2_10policy_hubIdjN4cuda3std3__44plusIdEEE10Policy1000EN6thrust24THRUST_300001_SM_1000_NS6detail15normal_iteratorINSD_10device_ptrIdEEEEjS9_dNS7_10__identityEEEvT0_PT3_T1_NS0_13GridEvenShareISN_EET2_T4_)
        /*0158*/ 	.word	0x00000000


	//----- nvinfo : EIATTR_MIN_STACK_SIZE
	.align		4
.L_100:
        /*015c*/ 	.byte	0x04, 0x12
        /*015e*/ 	.short	(.L_102 - .L_101)
	.align		4
.L_101:
        /*0160*/ 	.word	index@(_ZN3cub18CUB_300001_SM_10006detail6reduce28DeviceReduceSingleTileKernelINS2_10policy_hubIdjN4cuda3std3__44plusIdEEE10Policy1000EN6thrust24THRUST_300001_SM_1000_NS6detail15normal_iteratorINSD_10device_ptrIdEEEEPdjS9_ddNS7_10__identityEEEvT0_T1_T2_T3_T4_T6_)
        /*0164*/ 	.word	0x00000000


	//----- nvinfo : EIATTR_MIN_STACK_SIZE
	.align		4
.L_102:
        /*0168*/ 	.byte	0x04, 0x12
        /*016a*/ 	.short	(.L_104 - .L_103)
	.align		4
.L_103:
        /*016c*/ 	.word	index@(_ZN3cub18CUB_300001_SM_10006detail9transform16transform_kernelINS2_10policy_hubILb1EN4cuda3std3__45tupleIJN6thrust24THRUST_300001_SM_1000_NS17counting_iteratorIiNSA_11use_defaultESC_SC_EEEEEE10policy1000El10raw_accessNSA_6detail15normal_iteratorINSA_10device_ptrIdEEEEJSD_EEEvT0_iT1_T2_DpNS2_10kernel_argIT3_EE)
        /*0170*/ 	.word	0x00000000


	//----- nvinfo : EIATTR_MIN_STACK_SIZE
	.align		4
.L_104:
        /*0174*/ 	.byte	0x04, 0x12
        /*0176*/ 	.short	(.L_106 - .L_105)
	.align		4
.L_105:
        /*0178*/ 	.word	index@(_ZN3cub18CUB_300001_SM_10006detail9transform16transform_kernelINS2_10policy_hubILb1EN4cuda3std3__45tupleIJN6thrust24THRUST_300001_SM_1000_NS17counting_iteratorIiNSA_11use_defaultESC_SC_EEEEEE10policy1000Ei10raw_accessNSA_6detail15normal_iteratorINSA_10device_ptrIdEEEEJSD_EEEvT0_iT1_T2_DpNS2_10kernel_argIT3_EE)
        /*017c*/ 	.word	0x00000000


	//----- nvinfo : EIATTR_MIN_STACK_SIZE
	.align		4
.L_106:
        /*0180*/ 	.byte	0x04, 0x12
        /*0182*/ 	.short	(.L_108 - .L_107)
	.align		4
.L_107:
        /*0184*/ 	.word	index@(_ZN3cub18CUB_300001_SM_10006detail8for_each13static_kernelINS2_12policy_hub_t12policy_500_tEmN6thrust24THRUST_300001_SM_1000_NS8cuda_cub20__uninitialized_fill7functorINS7_10device_ptrIdEEdEEEEvT0_T1_)
        /*0188*/ 	.word	0x00000000


	//----- nvinfo : EIATTR_MIN_STACK_SIZE
	.align		4
.L_108:
        /*018c*/ 	.byte	0x04, 0x12
        /*018e*/ 	.short	(.L_110 - .L_109)
	.align		4
.L_109:
        /*0190*/ 	.word	index@(_ZN3cub18CUB_300001_SM_10006detail11EmptyKernelIvEEvv)
        /*0194*/ 	.word	0x00000000
.L_110:


//--------------------- .nv.compat                --------------------------
	.section	.nv.compat,"",@"SHT_CUDA_COMPAT_INFO"
	.align	4
        /*0000*/ 	.byte	0x02, 0x09, 0x00, 0x00, 0x02, 0x02, 0x01, 0x00, 0x02, 0x05, 0x05, 0x00, 0x03, 0x07, 0x01, 0x01
        /*0010*/ 	.byte	0x02, 0x03, 0x00, 0x00, 0x02, 0x06, 0x01, 0x00, 0x04, 0x0b, 0x08, 0x00, 0x01, 0x00, 0x00, 0x00
        /*0020*/ 	.byte	0x00, 0x00, 0x00, 0x00


//--------------------- .nv.info._ZN3cub18CUB_300001_SM_10006detail6reduce28DeviceReduceSingleTileKernelINS2_10policy_hubIdyN4cuda3std3__44plusIdEEE10Policy1000EPdSC_iS9_ddNS7_10__identityEEEvT0_T1_T2_T3_T4_T6_ --------------------------
	.section	.nv.info._ZN3cub18CUB_300001_SM_10006detail6reduce28DeviceReduceSingleTileKernelINS2_10policy_hubIdyN4cuda3std3__44plusIdEEE10Policy1000EPdSC_iS9_ddNS7_10__identityEEEvT0_T1_T2_T3_T4_T6_,"",@"SHT_CUDA_INFO"
	.sectionflags	@""
	.align	4


	//----- nvinfo : EIATTR_CUDA_API_VERSION
	.align		4
        /*0000*/ 	.byte	0x04, 0x37
        /*0002*/ 	.short	(.L_112 - .L_111)
.L_111:
        /*0004*/ 	.word	0x00000082


	//----- nvinfo : EIATTR_KPARAM_INFO
	.align		4
.L_112:
        /*0008*/ 	.byte	0x04, 0x17
        /*000a*/ 	.short	(.L_114 - .L_113)
.L_113:
        /*000c*/ 	.word	0x00000000
        /*0010*/ 	.short	0x0005
        /*0012*/ 	.short	0x0020
        /*0014*/ 	.byte	0x00, 0xf0, 0x05, 0x00


	//----- nvinfo : EIATTR_KPARAM_INFO
	.align		4
.L_114:
        /*0018*/ 	.byte	0x04, 0x17
        /*001a*/ 	.short	(.L_116 - .L_115)
.L_115:
        /*001c*/ 	.word	0x00000000
        /*0020*/ 	.short	0x0004
        /*0022*/ 	.short	0x0018
        /*0024*/ 	.byte	0x00, 0xf0, 0x21, 0x00


	//----- nvinfo : EIATTR_KPARAM_INFO
	.align		4
.L_116:
        /*0028*/ 	.byte	0x04, 0x17
        /*002a*/ 	.short	(.L_118 - .L_117)
.L_117:
        /*002c*/ 	.word	0x00000000
        /*0030*/ 	.short	0x0003
        /*0032*/ 	.short	0x0014
        /*0034*/ 	.byte	0x00, 0xf0, 0x05, 0x00


	//----- nvinfo : EIATTR_KPARAM_INFO
	.align		4
.L_118:
        /*0038*/ 	.byte	0x04, 0x17
        /*003a*/ 	.short	(.L_120 - .L_119)
.L_119:
        /*003c*/ 	.word	0x00000000
        /*0040*/ 	.short	0x0002
        /*0042*/ 	.short	0x0010
        /*0044*/ 	.byte	0x00, 0xf0, 0x11, 0x00


	//----- nvinfo : EIATTR_KPARAM_INFO
	.align		4
.L_120:
        /*0048*/ 	.byte	0x04, 0x17
        /*004a*/ 	.short	(.L_122 - .L_121)
.L_121:
        /*004c*/ 	.word	0x00000000
        /*0050*/ 	.short	0x0001
        /*0052*/ 	.short	0x0008
        /*0054*/ 	.byte	0x00, 0xf5, 0x21, 0x00


	//----- nvinfo : EIATTR_KPARAM_INFO
	.align		4
.L_122:
        /*0058*/ 	.byte	0x04, 0x17
        /*005a*/ 	.short	(.L_124 - .L_123)
.L_123:
        /*005c*/ 	.word	0x00000000
        /*0060*/ 	.short	0x0000
        /*0062*/ 	.short	0x0000
        /*0064*/ 	.byte	0x00, 0xf5, 0x21, 0x00


	//----- nvinfo : EIATTR_SPARSE_MMA_MASK
	.align		4
.L_124:
        /*0068*/ 	.byte	0x03, 0x50
        /*006a*/ 	.short	0x0000


	//----- nvinfo : EIATTR_MAXREG_COUNT
	.align		4
        /*006c*/ 	.byte	0x03, 0x1b
        /*006e*/ 	.short	0x0080


	//----- nvinfo : EIATTR_NUM_BARRIERS
	.align		4
        /*0070*/ 	.byte	0x02, 0x4c
        /*0072*/ 	.byte	0x01
	.zero		1


	//----- nvinfo : EIATTR_MERCURY_ISA_VERSION
	.align		4
        /*0074*/ 	.byte	0x03, 0x5f
        /*0076*/ 	.short	0x0101


	//----- nvinfo : EIATTR_COOP_GROUP_MASK_REGIDS
	.align		4
        /*0078*/ 	.byte	0x04, 0x29
        /*007a*/ 	.short	(.L_126 - .L_125)


	//   ....[0]....
.L_125:
        /*007c*/ 	.word	0xffffffff


	//   ....[1]....
        /*0080*/ 	.word	0xffffffff


	//   ....[2]....
        /*0084*/ 	.word	0xffffffff


	//   ....[3]....
        /*0088*/ 	.word	0xffffffff


	//   ....[4]....
        /*008c*/ 	.word	0xffffffff


	//   ....[5]....
        /*0090*/ 	.word	0xffffffff


	//   ....[6]....
        /*0094*/ 	.word	0xffffffff


	//   ....[7]....
        /*0098*/ 	.word	0xffffffff


	//   ....[8]....
        /*009c*/ 	.word	0xffffffff


	//   ....[9]....
        /*00a0*/ 	.word	0xffffffff


	//   ....[10]....
        /*00a4*/ 	.word	0xffffffff


	//   ....[11]....
        /*00a8*/ 	.word	0xffffffff


	//   ....[12]....
        /*00ac*/ 	.word	0xffffffff


	//   ....[13]....
        /*00b0*/ 	.word	0xffffffff


	//   ....[14]....
        /*00b4*/ 	.word	0xffffffff


	//   ....[15]....
        /*00b8*/ 	.word	0xffffffff


	//   ....[16]....
        /*00bc*/ 	.word	0xffffffff


	//   ....[17]....
        /*00c0*/ 	.word	0xffffffff


	//   ....[18]....
        /*00c4*/ 	.word	0xffffffff


	//   ....[19]....
        /*00c8*/ 	.word	0xffffffff


	//   ....[20]....
        /*00cc*/ 	.word	0xffffffff


	//   ....[21]....
        /*00d0*/ 	.word	0xffffffff


	//   ....[22]....
        /*00d4*/ 	.word	0xffffffff


	//   ....[23]....
        /*00d8*/ 	.word	0xffffffff


	//   ....[24]....
        /*00dc*/ 	.word	0xffffffff


	//   ....[25]....
        /*00e0*/ 	.word	0xffffffff


	//   ....[26]....
        /*00e4*/ 	.word	0xffffffff


	//   ....[27]....
        /*00e8*/ 	.word	0xffffffff


	//   ....[28]....
        /*00ec*/ 	.word	0xffffffff


	//   ....[29]....
        /*00f0*/ 	.word	0xffffffff


	//----- nvinfo : EIATTR_COOP_GROUP_INSTR_OFFSETS
	.align		4
.L_126:
        /*00f4*/ 	.byte	0x04, 0x28
        /*00f6*/ 	.short	(.L_128 - .L_127)


	//   ....[0]....
.L_127:
        /*00f8*/ 	.word	0x00000960


	//   ....[1]....
        /*00fc*/ 	.word	0x00000970


	//   ....[2]....
        /*0100*/ 	.word	0x000009e0


	//   ....[3]....
        /*0104*/ 	.word	0x00000a10


	//   ....[4]....
        /*0108*/ 	.word	0x00000a70


	//   ....[5]....
        /*010c*/ 	.word	0x00000a80


	//   ....[6]....
        /*0110*/ 	.word	0x00000ae0


	//   ....[7]....
        /*0114*/ 	.word	0x00000af0


	//   ....[8]....
        /*0118*/ 	.word	0x00000b40


	//   ....[9]....
        /*011c*/ 	.word	0x00000b60


	//   ....[10]....
        /*0120*/ 	.word	0x00000e10


	//   ....[11]....
        /*0124*/ 	.word	0x00000e20


	//   ....[12]....
        /*0128*/ 	.word	0x00000eb0


	//   ....[13]....
        /*012c*/ 	.word	0x00000ed0


	//   ....[14]....
        /*0130*/ 	.word	0x00000f20


	//   ....[15]....
        /*0134*/ 	.word	0x00000f40


	//   ....[16]....
        /*0138*/ 	.word	0x00000f90


	//   ....[17]....
        /*013c*/ 	.word	0x00000fb0


	//   ....[18]....
        /*0140*/ 	.word	0x00001000


	//   ....[19]....
        /*0144*/ 	.word	0x00001030


	//   ....[20]....
        /*0148*/ 	.word	0x000020b0


	//   ....[21]....
        /*014c*/ 	.word	0x000020c0


	//   ....[22]....
        /*0150*/ 	.word	0x00002130


	//   ....[23]....
        /*0154*/ 	.word	0x00002140


	//   ....[24]....
        /*0158*/ 	.word	0x000021a0


	//   ....[25]....
        /*015c*/ 	.word	0x000021b0


	//   ....[26]....
        /*0160*/ 	.word	0x00002200


	//   ....[27]....
        /*0164*/ 	.word	0x00002220


	//   ....[28]....
        /*0168*/ 	.word	0x00002280


	//   ....[29]....
        /*016c*/ 	.word	0x000022b0


	//----- nvinfo : EIATTR_VRC_CTA_INIT_COUNT
	.align		4
.L_128:
        /*0170*/ 	.byte	0x02, 0x4a
	.zero		1
	.zero		1


	//----- nvinfo : EIATTR_EXIT_INSTR_OFFSETS
	.align		4
        /*0174*/ 	.byte	0x04, 0x1c
        /*0176*/ 	.short	(.L_130 - .L_129)


	//   ....[0]....
.L_129:
        /*0178*/ 	.word	0x00000080


	//   ....[1]....
        /*017c*/ 	.word	0x000000c0


	//   ....[2]....
        /*0180*/ 	.word	0x00002510


	//   ....[3]....
        /*0184*/ 	.word	0x00002560


	//----- nvinfo : EIATTR_MAX_THREADS
	.align		4
.L_130:
        /*0188*/ 	.byte	0x04, 0x05
        /*018a*/ 	.short	(.L_132 - .L_131)
.L_131:
        /*018c*/ 	.word	0x00000200
        /*0190*/ 	.word	0x00000001
        /*0194*/ 	.word	0x00000001


	//----- nvinfo : EIATTR_CRS_STACK_SIZE
	.align		4
.L_132:
        /*0198*/ 	.byte	0x04, 0x1e
        /*019a*/ 	.short	(.L_134 - .L_133)
.L_133:
        /*019c*/ 	.word	0x00000000


	//----- nvinfo : EIATTR_CBANK_PARAM_SIZE
	.align		4
.L_134:
        /*01a0*/ 	.byte	0x03, 0x19
        /*01a2*/ 	.short	0x0021


	//----- nvinfo : EIATTR_PARAM_CBANK
	.align		4
        /*01a4*/ 	.byte	0x04, 0x0a
        /*01a6*/ 	.short	(.L_136 - .L_135)
	.align		4
.L_135:
        /*01a8*/ 	.word	index@(.nv.constant0._ZN3cub18CUB_300001_SM_10006detail6reduce28DeviceReduceSingleTileKernelINS2_10policy_hubIdyN4cuda3std3__44plusIdEEE10Policy1000EPdSC_iS9_ddNS7_10__identityEEEvT0_T1_T2_T3_T4_T6_)
        /*01ac*/ 	.short	0x0380
        /*01ae*/ 	.short	0x0021


	//----- nvinfo : EIATTR_SW_WAR
	.align		4
.L_136:
        /*01b0*/ 	.byte	0x04, 0x36
        /*01b2*/ 	.short	(.L_138 - .L_137)
.L_137:
        /*01b4*/ 	.word	0x00000008
.L_138:


//--------------------- .nv.info._ZN3cub18CUB_300001_SM_10006detail6reduce18DeviceReduceKernelINS2_10policy_hubIdyN4cuda3std3__44plusIdEEE10Policy1000EN6thrust24THRUST_300001_SM_1000_NS6detail15normal_iteratorINSD_10device_ptrIdEEEEyS9_dNS7_10__identityEEEvT0_PT3_T1_NS0_13GridEvenShareISN_EET2_T4_ --------------------------
	.section	.nv.info._ZN3cub18CUB_300001_SM_10006detail6reduce18DeviceReduceKernelINS2_10policy_hubIdyN4cuda3std3__44plusIdEEE10Policy1000EN6thrust24THRUST_300001_SM_1000_NS6detail15normal_iteratorINSD_10device_ptrIdEEEEyS9_dNS7_10__identityEEEvT0_PT3_T1_NS0_13GridEvenShareISN_EET2_T4_,"",@"SHT_CUDA_INFO"
	.sectionflags	@""
	.align	4


	//----- nvinfo : EIATTR_CUDA_API_VERSION
	.align		4
        /*0000*/ 	.byte	0x04, 0x37
        /*0002*/ 	.short	(.L_140 - .L_139)
.L_139:
        /*0004*/ 	.word	0x00000082


	//----- nvinfo : EIATTR_KPARAM_INFO
	.align		4
.L_140:
        /*0008*/ 	.byte	0x04, 0x17
        /*000a*/ 	.short	(.L_142 - .L_141)
.L_141:
        /*000c*/ 	.word	0x00000000
        /*0010*/ 	.short	0x0005
        /*0012*/ 	.short	0x0061
        /*0014*/ 	.byte	0x00, 0xf0, 0x05, 0x00


	//----- nvinfo : EIATTR_KPARAM_INFO
	.align		4
.L_142:
        /*0018*/ 	.byte	0x04, 0x17
        /*001a*/ 	.short	(.L_144 - .L_143)
.L_143:
        /*001c*/ 	.word	0x00000000
        /*0020*/ 	.short	0x0004
        /*0022*/ 	.short	0x0060
        /*0024*/ 	.byte	0x00, 0xf0, 0x05, 0x00


	//----- nvinfo : EIATTR_KPARAM_INFO
	.align		4
.L_144:
        /*0028*/ 	.byte	0x04, 0x17
        /*002a*/ 	.short	(.L_146 - .L_145)
.L_145:
        /*002c*/ 	.word	0x00000000
        /*0030*/ 	.short	0x0003
        /*0032*/ 	.short	0x0018
        /*0034*/ 	.byte	0x00, 0xf0, 0x21, 0x01


	//----- nvinfo : EIATTR_KPARAM_INFO
	.align		4
.L_146:
        /*0038*/ 	.byte	0x04, 0x17
        /*003a*/ 	.short	(.L_148 - .L_147)
.L_147:
        /*003c*/ 	.word	0x00000000
        /*0040*/ 	.short	0x0002
        /*0042*/ 	.short	0x0010
        /*0044*/ 	.byte	0x00, 0xf0, 0x21, 0x00


	//----- nvinfo : EIATTR_KPARAM_INFO
	.align		4
.L_148:
        /*0048*/ 	.byte	0x04, 0x17
        /*004a*/ 	.short	(.L_150 - .L_149)
.L_149:
        /*004c*/ 	.word	0x00000000
        /*0050*/ 	.short	0x0001
        /*0052*/ 	.short	0x0008
        /*0054*/ 	.byte	0x00, 0xf5, 0x21, 0x00


	//----- nvinfo : EIATTR_KPARAM_INFO
	.align		4
.L_150:
        /*0058*/ 	.byte	0x04, 0x17
        /*005a*/ 	.short	(.L_152 - .L_151)
.L_151:
        /*005c*/ 	.word	0x00000000
        /*0060*/ 	.short	0x0000
        /*0062*/ 	.short	0x0000
        /*0064*/ 	.byte	0x00, 0xf0, 0x21, 0x00


	//----- nvinfo : EIATTR_SPARSE_MMA_MASK
	.align		4
.L_152:
        /*0068*/ 	.byte	0x03, 0x50
        /*006a*/ 	.short	0x0000


	//----- nvinfo : EIATTR_MAXREG_COUNT
	.align		4
        /*006c*/ 	.byte	0x03, 0x1b
        /*006e*/ 	.short	0x0080


	//----- nvinfo : EIATTR_NUM_BARRIERS
	.align		4
        /*0070*/ 	.byte	0x02, 0x4c
        /*0072*/ 	.byte	0x01
	.zero		1


	//----- nvinfo : EIATTR_MERCURY_ISA_VERSION
	.align		4
        /*0074*/ 	.byte	0x03, 0x5f
        /*0076*/ 	.short	0x0101


	//----- nvinfo : EIATTR_COOP_GROUP_MASK_REGIDS
	.align		4
        /*0078*/ 	.byte	0x04, 0x29
        /*007a*/ 	.short	(.L_154 - .L_153)


	//   ....[0]....
.L_153:
        /*007c*/ 	.word	0xffffffff


	//   ....[1]....
        /*0080*/ 	.word	0xffffffff


	//   ....[2]....
        /*0084*/ 	.word	0xffffffff


	//   ....[3]....
        /*0088*/ 	.word	0xffffffff


	//   ....[4]....
        /*008c*/ 	.word	0xffffffff


	//   ....[5]....
        /*0090*/ 	.word	0xffffffff


	//   ....[6]....
        /*0094*/ 	.word	0xffffffff


	//   ....[7]....
        /*0098*/ 	.word	0xffffffff


	//   ....[8]....
        /*009c*/ 	.word	0xffffffff


	//   ....[9]....
        /*00a0*/ 	.word	0xffffffff


	//   ....[10]....
        /*00a4*/ 	.word	0xffffffff


	//   ....[11]....
        /*00a8*/ 	.word	0xffffffff


	//   ....[12]....
        /*00ac*/ 	.word	0xffffffff


	//   ....[13]....
        /*00b0*/ 	.word	0xffffffff


	//   ....[14]....
        /*00b4*/ 	.word	0xffffffff


	//   ....[15]....
        /*00b8*/ 	.word	0xffffffff


	//   ....[16]....
        /*00bc*/ 	.word	0xffffffff


	//   ....[17]....
        /*00c0*/ 	.word	0xffffffff


	//   ....[18]....
        /*00c4*/ 	.word	0xffffffff


	//   ....[19]....
        /*00c8*/ 	.word	0xffffffff


	//   ....[20]....
        /*00cc*/ 	.word	0xffffffff


	//   ....[21]....
        /*00d0*/ 	.word	0xffffffff


	//   ....[22]....
        /*00d4*/ 	.word	0xffffffff


	//   ....[23]....
        /*00d8*/ 	.word	0xffffffff


	//   ....[24]....
        /*00dc*/ 	.word	0xffffffff


	//   ....[25]....
        /*00e0*/ 	.word	0xffffffff


	//   ....[26]....
        /*00e4*/ 	.word	0xffffffff


	//   ....[27]....
        /*00e8*/ 	.word	0xffffffff


	//   ....[28]....
        /*00ec*/ 	.word	0xffffffff


	//   ....[29]....
        /*00f0*/ 	.word	0xffffffff


	//----- nvinfo : EIATTR_COOP_GROUP_INSTR_OFFSETS
	.align		4
.L_154:
        /*00f4*/ 	.byte	0x04, 0x28
        /*00f6*/ 	.short	(.L_156 - .L_155)


	//   ....[0]....
.L_155:
        /*00f8*/ 	.word	0x000009a0


	//   ....[1]....
        /*00fc*/ 	.word	0x000009b0


	//   ....[2]....
        /*0100*/ 	.word	0x00000a20


	//   ....[3]....
        /*0104*/ 	.word	0x00000a40


	//   ....[4]....
        /*0108*/ 	.word	0x00000ab0


	//   ....[5]....
        /*010c*/ 	.word	0x00000ac0


	//   ....[6]....
        /*0110*/ 	.word	0x00000b10


	//   ....[7]....
        /*0114*/ 	.word	0x00000b30


	//   ....[8]....
        /*0118*/ 	.word	0x00000ba0


	//   ....[9]....
        /*011c*/ 	.word	0x00000bb0


	//   ....[10]....
        /*0120*/ 	.word	0x00000e50


	//   ....[11]....
        /*0124*/ 	.word	0x00000e60


	//   ....[12]....
        /*0128*/ 	.word	0x00000ee0


	//   ....[13]....
        /*012c*/ 	.word	0x00000f00


	//   ....[14]....
        /*0130*/ 	.word	0x00000f50


	//   ....[15]....
        /*0134*/ 	.word	0x00000f80


	//   ....[16]....
        /*0138*/ 	.word	0x00000fd0


	//   ....[17]....
        /*013c*/ 	.word	0x00000ff0


	//   ....[18]....
        /*0140*/ 	.word	0x00001060


	//   ....[19]....
        /*0144*/ 	.word	0x00001090


	//   ....[20]....
        /*0148*/ 	.word	0x00002360


	//   ....[21]....
        /*014c*/ 	.word	0x00002370


	//   ....[22]....
        /*0150*/ 	.word	0x000023f0


	//   ....[23]....
        /*0154*/ 	.word	0x00002400


	//   ....[24]....
        /*0158*/ 	.word	0x00002460


	//   ....[25]....
        /*015c*/ 	.word	0x00002470


	//   ....[26]....
        /*0160*/ 	.word	0x000024c0


	//   ....[27]....
        /*0164*/ 	.word	0x000024f0


	//   ....[28]....
        /*0168*/ 	.word	0x00002570


	//   ....[29]....
        /*016c*/ 	.word	0x00002580


	//----- nvinfo : EIATTR_VRC_CTA_INIT_COUNT
	.align		4
.L_156:
        /*0170*/ 	.byte	0x02, 0x4a
	.zero		1
	.zero		1


	//----- nvinfo : EIATTR_EXIT_INSTR_OFFSETS
	.align		4
        /*0174*/ 	.byte	0x04, 0x1c
        /*0176*/ 	.short	(.L_158 - .L_157)


	//   ....[0]....
.L_157:
        /*0178*/ 	.word	0x000027b0


	//   ....[1]....
        /*017c*/ 	.word	0x00002810


	//----- nvinfo : EIATTR_MAX_THREADS
	.align		4
.L_158:
        /*0180*/ 	.byte	0x04, 0x05
        /*0182*/ 	.short	(.L_160 - .L_159)
.L_159:
        /*0184*/ 	.word	0x00000200
        /*0188*/ 	.word	0x00000001
        /*018c*/ 	.word	0x00000001


	//----- nvinfo : EIATTR_CRS_STACK_SIZE
	.align		4
.L_160:
        /*0190*/ 	.byte	0x04, 0x1e
        /*0192*/ 	.short	(.L_162 - .L_161)
.L_161:
        /*0194*/ 	.word	0x00000000


	//----- nvinfo : EIATTR_CBANK_PARAM_SIZE
	.align		4
.L_162:
        /*0198*/ 	.byte	0x03, 0x19
        /*019a*/ 	.short	0x0062


	//----- nvinfo : EIATTR_PARAM_CBANK
	.align		4
        /*019c*/ 	.byte	0x04, 0x0a
        /*019e*/ 	.short	(.L_164 - .L_163)
	.align		4
.L_163:
        /*01a0*/ 	.word	index@(.nv.constant0._ZN3cub18CUB_300001_SM_10006detail6reduce18DeviceReduceKernelINS2_10policy_hubIdyN4cuda3std3__44plusIdEEE10Policy1000EN6thrust24THRUST_300001_SM_1000_NS6detail15normal_iteratorINSD_10device_ptrIdEEEEyS9_dNS7_10__identityEEEvT0_PT3_T1_NS0_13GridEvenShareISN_EET2_T4_)
        /*01a4*/ 	.short	0x0380
        /*01a6*/ 	.short	0x0062


	//----- nvinfo : EIATTR_SW_WAR
	.align		4
.L_164:
        /*01a8*/ 	.byte	0x04, 0x36
        /*01aa*/ 	.short	(.L_166 - .L_165)
.L_165:
        /*01ac*/ 	.word	0x00000008
.L_166:


//--------------------- .nv.info._ZN3cub18CUB_300001_SM_10006detail6reduce28DeviceReduceSingleTileKernelINS2_10policy_hubIdyN4cuda3std3__44plusIdEEE10Policy1000EN6thrust24THRUST_300001_SM_1000_NS6detail15normal_iteratorINSD_10device_ptrIdEEEEPdyS9_ddNS7_10__identityEEEvT0_T1_T2_T3_T4_T6_ --------------------------
	.section	.nv.info._ZN3cub18CUB_300001_SM_10006detail6reduce28DeviceReduceSingleTileKernelINS2_10policy_hubIdyN4cuda3std3__44plusIdEEE10Policy1000EN6thrust24THRUST_300001_SM_1000_NS6detail15normal_iteratorINSD_10device_ptrIdEEEEPdyS9_ddNS7_10__identityEEEvT0_T1_T2_T3_T4_T6_,"",@"SHT_CUDA_INFO"
	.sectionflags	@""
	.align	4


	//----- nvinfo : EIATTR_CUDA_API_VERSION
	.align		4
        /*0000*/ 	.byte	0x04, 0x37
        /*0002*/ 	.short	(.L_168 - .L_167)
.L_167:
        /*0004*/ 	.word	0x00000082


	//----- nvinfo : EIATTR_KPARAM_INFO
	.align		4
.L_168:
        /*0008*/ 	.byte	0x04, 0x17
        /*000a*/ 	.short	(.L_170 - .L_169)
.L_169:
        /*000c*/ 	.word	0x00000000
        /*0010*/ 	.short	0x0005
        /*0012*/ 	.short	0x0028
        /*0014*/ 	.byte	0x00, 0xf0, 0x05, 0x00


	//----- nvinfo : EIATTR_KPARAM_INFO
	.align		4
.L_170:
        /*0018*/ 	.byte	0x04, 0x17
        /*001a*/ 	.short	(.L_172 - .L_171)
.L_171:
        /*001c*/ 	.word	0x00000000
        /*0020*/ 	.short	0x0004
        /*0022*/ 	.short	0x0020
        /*0024*/ 	.byte	0x00, 0xf0, 0x21, 0x00


	//----- nvinfo : EIATTR_KPARAM_INFO
	.align		4
.L_172:
        /*0028*/ 	.byte	0x04, 0x17
        /*002a*/ 	.short	(.L_174 - .L_173)
.L_173:
        /*002c*/ 	.word	0x00000000
        /*0030*/ 	.short	0x0003
        /*0032*/ 	.short	0x0018
        /*0034*/ 	.byte	0x00, 0xf0, 0x05, 0x00


	//----- nvinfo : EIATTR_KPARAM_INFO
	.align		4
.L_174:
        /*0038*/ 	.byte	0x04, 0x17
        /*003a*/ 	.short	(.L_176 - .L_175)
.L_175:
        /*003c*/ 	.word	0x00000000
        /*0040*/ 	.short	0x0002
        /*0042*/ 	.short	0x0010
        /*0044*/ 	.byte	0x00, 0xf0, 0x21, 0x00


	//----- nvinfo : EIATTR_KPARAM_INFO
	.align		4
.L_176:
        /*0048*/ 	.byte	0x04, 0x17
        /*004a*/ 	.short	(.L_178 - .L_177)
.L_177:
        /*004c*/ 	.word	0x00000000
        /*0050*/ 	.short	0x0001
        /*0052*/ 	.short	0x0008
        /*0054*/ 	.byte	0x00, 0xf5, 0x21, 0x00


	//----- nvinfo : EIATTR_KPARAM_INFO
	.align		4
.L_178:
        /*0058*/ 	.byte	0x04, 0x17
        /*005a*/ 	.short	(.L_180 - .L_179)
.L_179:
        /*005c*/ 	.word	0x00000000
        /*0060*/ 	.short	0x0000
        /*0062*/ 	.short	0x0000
        /*0064*/ 	.byte	0x00, 0xf0, 0x21, 0x00


	//----- nvinfo : EIATTR_SPARSE_MMA_MASK
	.align		4
.L_180:
        /*0068*/ 	.byte	0x03, 0x50
        /*006a*/ 	.short	0x0000


	//----- nvinfo : EIATTR_MAXREG_COUNT
	.align		4
        /*006c*/ 	.byte	0x03, 0x1b
        /*006e*/ 	.short	0x0080


	//----- nvinfo : EIATTR_NUM_BARRIERS
	.align		4
        /*0070*/ 	.byte	0x02, 0x4c
        /*0072*/ 	.byte	0x01
	.zero		1


	//----- nvinfo : EIATTR_MERCURY_ISA_VERSION
	.align		4
        /*0074*/ 	.byte	0x03, 0x5f
        /*0076*/ 	.short	0x0101


	//----- nvinfo : EIATTR_COOP_GROUP_MASK_REGIDS
	.align		4
        /*0078*/ 	.byte	0x04, 0x29
        /*007a*/ 	.short	(.L_182 - .L_181)


	//   ....[0]....
.L_181:
        /*007c*/ 	.word	0xffffffff


	//   ....[1]....
        /*0080*/ 	.word	0xffffffff


	//   ....[2]....
        /*0084*/ 	.word	0xffffffff


	//   ....[3]....
        /*0088*/ 	.word	0xffffffff


	//   ....[4]....
        /*008c*/ 	.word	0xffffffff


	//   ....[5]....
        /*0090*/ 	.word	0xffffffff


	//   ....[6]....
        /*0094*/ 	.word	0xffffffff


	//   ....[7]....
        /*0098*/ 	.word	0xffffffff


	//   ....[8]....
        /*009c*/ 	.word	0xffffffff


	//   ....[9]....
        /*00a0*/ 	.word	0xffffffff


	//   ....[10]....
        /*00a4*/ 	.word	0xffffffff


	//   ....[11]....
        /*00a8*/ 	.word	0xffffffff


	//   ....[12]....
        /*00ac*/ 	.word	0xffffffff


	//   ....[13]....
        /*00b0*/ 	.word	0xffffffff


	//   ....[14]....
        /*00b4*/ 	.word	0xffffffff


	//   ....[15]....
        /*00b8*/ 	.word	0xffffffff


	//   ....[16]....
        /*00bc*/ 	.word	0xffffffff


	//   ....[17]....
        /*00c0*/ 	.word	0xffffffff


	//   ....[18]....
        /*00c4*/ 	.word	0xffffffff


	//   ....[19]....
        /*00c8*/ 	.word	0xffffffff


	//   ....[20]....
        /*00cc*/ 	.word	0xffffffff


	//   ....[21]....
        /*00d0*/ 	.word	0xffffffff


	//   ....[22]....
        /*00d4*/ 	.word	0xffffffff


	//   ....[23]....
        /*00d8*/ 	.word	0xffffffff


	//   ....[24]....
        /*00dc*/ 	.word	0xffffffff


	//   ....[25]....
        /*00e0*/ 	.word	0xffffffff


	//   ....[26]....
        /*00e4*/ 	.word	0xffffffff


	//   ....[27]....
        /*00e8*/ 	.word	0xffffffff


	//   ....[28]....
        /*00ec*/ 	.word	0xffffffff


	//   ....[29]....
        /*00f0*/ 	.word	0xffffffff


	//----- nvinfo : EIATTR_COOP_GROUP_INSTR_OFFSETS
	.align		4
.L_182:
        /*00f4*/ 	.byte	0x04, 0x28
        /*00f6*/ 	.short	(.L_184 - .L_183)


	//   ....[0]....
.L_183:
        /*00f8*/ 	.word	0x00000910


	//   ....[1]....
        /*00fc*/ 	.word	0x00000920


	//   ....[2]....
        /*0100*/ 	.word	0x00000990


	//   ....[3]....
        /*0104*/ 	.word	0x000009a0


	//   ....[4]....
        /*0108*/ 	.word	0x00000a00


	//   ....[5]....
        /*010c*/ 	.word	0x00000a10


	//   ....[6]....
        /*0110*/ 	.word	0x00000a60


	//   ....[7]....
        /*0114*/ 	.word	0x00000a80


	//   ....[8]....
        /*0118*/ 	.word	0x00000ae0


	//   ....[9]....
        /*011c*/ 	.word	0x00000b10


	//   ....[10]....
        /*0120*/ 	.word	0x00000dc0


	//   ....[11]....
        /*0124*/ 	.word	0x00000dd0


	//   ....[12]....
        /*0128*/ 	.word	0x00000e60


	//   ....[13]....
        /*012c*/ 	.word	0x00000e70


	//   ....[14]....
        /*0130*/ 	.word	0x00000ed0


	//   ....[15]....
        /*0134*/ 	.word	0x00000ee0


	//   ....[16]....
        /*0138*/ 	.word	0x00000f30


	//   ....[17]....
        /*013c*/ 	.word	0x00000f50


	//   ....[18]....
        /*0140*/ 	.word	0x00000fc0


	//   ....[19]....
        /*0144*/ 	.word	0x00000ff0


	//   ....[20]....
        /*0148*/ 	.word	0x00002180


	//   ....[21]....
        /*014c*/ 	.word	0x00002190


	//   ....[22]....
        /*0150*/ 	.word	0x00002200


	//   ....[23]....
        /*0154*/ 	.word	0x00002210


	//   ....[24]....
        /*0158*/ 	.word	0x00002270


	//   ....[25]....
        /*015c*/ 	.word	0x00002280


	//   ....[26]....
        /*0160*/ 	.word	0x000022d0


	//   ....[27]....
        /*0164*/ 	.word	0x000022f0


	//   ....[28]....
        /*0168*/ 	.word	0x00002350


	//   ....[29]....
        /*016c*/ 	.word	0x00002380


	//----- nvinfo : EIATTR_VRC_CTA_INIT_COUNT
	.align		4
.L_184:
        /*0170*/ 	.byte	0x02, 0x4a
	.zero		1
	.zero		1


	//----- nvinfo : EIATTR_EXIT_INSTR_OFFSETS
	.align		4
        /*0174*/ 	.byte	0x04, 0x1c
        /*0176*/ 	.short	(.L_186 - .L_185)


	//   ....[0]....
.L_185:
        /*0178*/ 	.word	0x000000a0


	//   ....[1]....
        /*017c*/ 	.word	0x000000e0


	//   ....[2]....
        /*0180*/ 	.word	0x000025e0


	//   ....[3]....
        /*0184*/ 	.word	0x00002630


	//----- nvinfo : EIATTR_MAX_THREADS
	.align		4
.L_186:
        /*0188*/ 	.byte	0x04, 0x05
        /*018a*/ 	.short	(.L_188 - .L_187)
.L_187:
        /*018c*/ 	.word	0x00000200
        /*0190*/ 	.word	0x00000001
        /*0194*/ 	.word	0x00000001


	//----- nvinfo : EIATTR_CRS_STACK_SIZE
	.align		4
.L_188:
        /*0198*/ 	.byte	0x04, 0x1e
        /*019a*/ 	.short	(.L_190 - .L_189)
.L_189:
        /*019c*/ 	.word	0x00000000


	//----- nvinfo : EIATTR_CBANK_PARAM_SIZE
	.align		4
.L_190:
        /*01a0*/ 	.byte	0x03, 0x19
        /*01a2*/ 	.short	0x0029


	//----- nvinfo : EIATTR_PARAM_CBANK
	.align		4
        /*01a4*/ 	.byte	0x04, 0x0a
        /*01a6*/ 	.short	(.L_192 - .L_191)
	.align		4
.L_191:
        /*01a8*/ 	.word	index@(.nv.constant0._ZN3cub18CUB_300001_SM_10006detail6reduce28DeviceReduceSingleTileKernelINS2_10policy_hubIdyN4cuda3std3__44plusIdEEE10Policy1000EN6thrust24THRUST_300001_SM_1000_NS6detail15normal_iteratorINSD_10device_ptrIdEEEEPdyS9_ddNS7_10__identityEEEvT0_T1_T2_T3_T4_T6_)
        /*01ac*/ 	.short	0x0380
        /*01ae*/ 	.short	0x0029


	//----- nvinfo : EIATTR_SW_WAR
	.align		4
.L_192:
        /*01b0*/ 	.byte	0x04, 0x36
        /*01b2*/ 	.short	(.L_194 - .L_193)
.L_193:
        /*01b4*/ 	.word	0x00000008
.L_194:


//--------------------- .nv.info._ZN3cub18CUB_300001_SM_10006detail6reduce28DeviceReduceSingleTileKernelINS2_10policy_hubIdjN4cuda3std3__44plusIdEEE10Policy1000EPdSC_iS9_ddNS7_10__identityEEEvT0_T1_T2_T3_T4_T6_ --------------------------
	.section	.nv.info._ZN3cub18CUB_300001_SM_10006detail6reduce28DeviceReduceSingleTileKernelINS2_10policy_hubIdjN4cuda3std3__44plusIdEEE10Policy1000EPdSC_iS9_ddNS7_10__identityEEEvT0_T1_T2_T3_T4_T6_,"",@"SHT_CUDA_INFO"
	.sectionflags	@""
	.align	4


	//----- nvinfo : EIATTR_CUDA_API_VERSION
	.align		4
        /*0000*/ 	.byte	0x04, 0x37
        /*0002*/ 	.short	(.L_196 - .L_195)
.L_195:
        /*0004*/ 	.word	0x00000082


	//----- nvinfo : EIATTR_KPARAM_INFO
	.align		4
.L_196:
        /*0008*/ 	.byte	0x04, 0x17
        /*000a*/ 	.short	(.L_198 - .L_197)
.L_197:
        /*000c*/ 	.word	0x00000000
        /*0010*/ 	.short	0x0005
        /*0012*/ 	.short	0x0020
        /*0014*/ 	.byte	0x00, 0xf0, 0x05, 0x00


	//----- nvinfo : EIATTR_KPARAM_INFO
	.align		4
.L_198:
        /*0018*/ 	.byte	0x04, 0x17
        /*001a*/ 	.short	(.L_200 - .L_199)
.L_199:
        /*001c*/ 	.word	0x00000000
        /*0020*/ 	.short	0x0004
        /*0022*/ 	.short	0x0018
        /*0024*/ 	.byte	0x00, 0xf0, 0x21, 0x00


	//----- nvinfo : EIATTR_KPARAM_INFO
	.align		4
.L_200:
        /*0028*/ 	.byte	0x04, 0x17
        /*002a*/ 	.short	(.L_202 - .L_201)
.L_201:
        /*002c*/ 	.word	0x00000000
        /*0030*/ 	.short	0x0003
        /*0032*/ 	.short	0x0014
        /*0034*/ 	.byte	0x00, 0xf0, 0x05, 0x00


	//----- nvinfo : EIATTR_KPARAM_INFO
	.align		4
.L_202:
        /*0038*/ 	.byte	0x04, 0x17
        /*003a*/ 	.short	(.L_204 - .L_203)
.L_203:
        /*003c*/ 	.word	0x00000000
        /*0040*/ 	.short	0x0002
        /*0042*/ 	.short	0x0010
        /*0044*/ 	.byte	0x00, 0xf0, 0x11, 0x00


	//----- nvinfo : EIATTR_KPARAM_INFO
	.align		4
.L_204:
        /*0048*/ 	.byte	0x04, 0x17
        /*004a*/ 	.short	(.L_206 - .L_205)
.L_205:
        /*004c*/ 	.word	0x00000000
        /*0050*/ 	.short	0x0001
        /*0052*/ 	.short	0x0008
        /*0054*/ 	.byte	0x00, 0xf5, 0x21, 0x00


	//----- nvinfo : EIATTR_KPARAM_INFO
	.align		4
.L_206:
        /*0058*/ 	.byte	0x04, 0x17
        /*005a*/ 	.short	(.L_208 - .L_207)
.L_207:
        /*005c*/ 	.word	0x00000000
        /*0060*/ 	.short	0x0000
        /*0062*/ 	.short	0x0000
        /*0064*/ 	.byte	0x00, 0xf5, 0x21, 0x00


	//----- nvinfo : EIATTR_SPARSE_MMA_MASK
	.align		4
.L_208:
        /*0068*/ 	.byte	0x03, 0x50
        /*006a*/ 	.short	0x0000


	//----- nvinfo : EIATTR_MAXREG_COUNT
	.align		4
        /*006c*/ 	.byte	0x03, 0x1b
        /*006e*/ 	.short	0x0060


	//----- nvinfo : EIATTR_NUM_BARRIERS
	.align		4
        /*0070*/ 	.byte	0x02, 0x4c
        /*0072*/ 	.byte	0x01
	.zero		1


	//----- nvinfo : EIATTR_MERCURY_ISA_VERSION
	.align		4
        /*0074*/ 	.byte	0x03, 0x5f
        /*0076*/ 	.short	0x0101


	//----- nvinfo : EIATTR_COOP_GROUP_MASK_REGIDS
	.align		4
        /*0078*/ 	.byte	0x04, 0x29
        /*007a*/ 	.short	(.L_210 - .L_209)


	//   ....[0]....
.L_209:
        /*007c*/ 	.word	0xffffffff


	//   ....[1]....
        /*0080*/ 	.word	0xffffffff


	//   ....[2]....
        /*0084*/ 	.word	0xffffffff


	//   ....[3]....
        /*0088*/ 	.word	0xffffffff


	//   ....[4]....
        /*008c*/ 	.word	0xffffffff


	//   ....[5]....
        /*0090*/ 	.word	0xffffffff


	//   ....[6]....
        /*0094*/ 	.word	0xffffffff


	//   ....[7]....
        /*0098*/ 	.word	0xffffffff


	//   ....[8]....
        /*009c*/ 	.word	0xffffffff


	//   ....[9]....
        /*00a0*/ 	.word	0xffffffff


	//   ....[10]....
        /*00a4*/ 	.word	0xffffffff


	//   ....[11]....
        /*00a8*/ 	.word	0xffffffff


	//   ....[12]....
        /*00ac*/ 	.word	0xffffffff


	//   ....[13]....
        /*00b0*/ 	.word	0xffffffff


	//   ....[14]....
        /*00b4*/ 	.word	0xffffffff


	//   ....[15]....
        /*00b8*/ 	.word	0xffffffff


	//   ....[16]....
        /*00bc*/ 	.word	0xffffffff


	//   ....[17]....
        /*00c0*/ 	.word	0xffffffff


	//   ....[18]....
        /*00c4*/ 	.word	0xffffffff


	//   ....[19]....
        /*00c8*/ 	.word	0xffffffff


	//   ....[20]....
        /*00cc*/ 	.word	0xffffffff


	//   ....[21]....
        /*00d0*/ 	.word	0xffffffff


	//   ....[22]....
        /*00d4*/ 	.word	0xffffffff


	//   ....[23]....
        /*00d8*/ 	.word	0xffffffff


	//   ....[24]....
        /*00dc*/ 	.word	0xffffffff


	//   ....[25]....
        /*00e0*/ 	.word	0xffffffff


	//   ....[26]....
        /*00e4*/ 	.word	0xffffffff


	//   ....[27]....
        /*00e8*/ 	.word	0xffffffff


	//   ....[28]....
        /*00ec*/ 	.word	0xffffffff


	//   ....[29]....
        /*00f0*/ 	.word	0xffffffff


	//----- nvinfo : EIATTR_COOP_GROUP_INSTR_OFFSETS
	.align		4
.L_210:
        /*00f4*/ 	.byte	0x04, 0x28
        /*00f6*/ 	.short	(.L_212 - .L_211)


	//   ....[0]....
.L_211:
        /*00f8*/ 	.word	0x00000980


	//   ....[1]....
        /*00fc*/ 	.word	0x00000990


	//   ....[2]....
        /*0100*/ 	.word	0x00000a00


	//   ....[3]....
        /*0104*/ 	.word	0x00000a30


	//   ....[4]....
        /*0108*/ 	.word	0x00000aa0


	//   ....[5]....
        /*010c*/ 	.word	0x00000ab0


	//   ....[6]....
        /*0110*/ 	.word	0x00000b00


	//   ....[7]....
        /*0114*/ 	.word	0x00000b10


	//   ....[8]....
        /*0118*/ 	.word	0x00000b60


	//   ....[9]....
        /*011c*/ 	.word	0x00000b80


	//   ....[10]....
        /*0120*/ 	.word	0x00000e90


	//   ....[11]....
        /*0124*/ 	.word	0x00000ea0


	//   ....[12]....
        /*0128*/ 	.word	0x00000f30


	//   ....[13]....
        /*012c*/ 	.word	0x00000f50


	//   ....[14]....
        /*0130*/ 	.word	0x00000fa0


	//   ....[15]....
        /*0134*/ 	.word	0x00000fc0


	//   ....[16]....
        /*0138*/ 	.word	0x00001010


	//   ....[17]....
        /*013c*/ 	.word	0x00001040


	//   ....[18]....
        /*0140*/ 	.word	0x000010a0


	//   ....[19]....
        /*0144*/ 	.word	0x000010d0


	//   ....[20]....
        /*0148*/ 	.word	0x000022b0


	//   ....[21]....
        /*014c*/ 	.word	0x000022c0


	//   ....[22]....
        /*0150*/ 	.word	0x00002330


	//   ....[23]....
        /*0154*/ 	.word	0x00002340


	//   ....[24]....
        /*0158*/ 	.word	0x000023a0


	//   ....[25]....
        /*015c*/ 	.word	0x000023d0


	//   ....[26]....
        /*0160*/ 	.word	0x00002450


	//   ....[27]....
        /*0164*/ 	.word	0x00002460


	//   ....[28]....
        /*0168*/ 	.word	0x000024b0


	//   ....[29]....
        /*016c*/ 	.word	0x000024c0


	//----- nvinfo : EIATTR_VRC_CTA_INIT_COUNT
	.align		4
.L_212:
        /*0170*/ 	.byte	0x02, 0x4a
	.zero		1
	.zero		1


	//----- nvinfo : EIATTR_EXIT_INSTR_OFFSETS
	.align		4
        /*0174*/ 	.byte	0x04, 0x1c
        /*0176*/ 	.short	(.L_214 - .L_213)


	//   ....[0]....
.L_213:
        /*0178*/ 	.word	0x00000080


	//   ....[1]....
        /*017c*/ 	.word	0x000000c0


	//   ....[2]....
        /*0180*/ 	.word	0x00002750


	//   ....[3]....
        /*0184*/ 	.word	0x000027a0


	//----- nvinfo : EIATTR_MAX_THREADS
	.align		4
.L_214:
        /*0188*/ 	.byte	0x04, 0x05
        /*018a*/ 	.short	(.L_216 - .L_215)
.L_215:
        /*018c*/ 	.word	0x00000280
        /*0190*/ 	.word	0x00000001
        /*0194*/ 	.word	0x00000001


	//----- nvinfo : EIATTR_CRS_STACK_SIZE
	.align		4
.L_216:
        /*0198*/ 	.byte	0x04, 0x1e
        /*019a*/ 	.short	(.L_218 - .L_217)
.L_217:
        /*019c*/ 	.word	0x00000000


	//----- nvinfo : EIATTR_CBANK_PARAM_SIZE
	.align		4
.L_218:
        /*01a0*/ 	.byte	0x03, 0x19
        /*01a2*/ 	.short	0x0021


	//----- nvinfo : EIATTR_PARAM_CBANK
	.align		4
        /*01a4*/ 	.byte	0x04, 0x0a
        /*01a6*/ 	.short	(.L_220 - .L_219)
	.align		4
.L_219:
        /*01a8*/ 	.word	index@(.nv.constant0._ZN3cub18CUB_300001_SM_10006detail6reduce28DeviceReduceSingleTileKernelINS2_10policy_hubIdjN4cuda3std3__44plusIdEEE10Policy1000EPdSC_iS9_ddNS7_10__identityEEEvT0_T1_T2_T3_T4_T6_)
        /*01ac*/ 	.short	0x0380
        /*01ae*/ 	.short	0x0021


	//----- nvinfo : EIATTR_SW_WAR
	.align		4
.L_220:
        /*01b0*/ 	.byte	0x04, 0x36
        /*01b2*/ 	.short	(.L_222 - .L_221)
.L_221:
        /*01b4*/ 	.word	0x00000008
.L_222:


//--------------------- .nv.info._ZN3cub18CUB_300001_SM_10006detail6reduce18DeviceReduceKernelINS2_10policy_hubIdjN4cuda3std3__44plusIdEEE10Policy1000EN6thrust24THRUST_300001_SM_1000_NS6detail15normal_iteratorINSD_10device_ptrIdEEEEjS9_dNS7_10__identityEEEvT0_PT3_T1_NS0_13GridEvenShareISN_EET2_T4_ --------------------------
	.section	.nv.info._ZN3cub18CUB_300001_SM_10006detail6reduce18DeviceReduceKernelINS2_10policy_hubIdjN4cuda3std3__44plusIdEEE10Policy1000EN6thrust24THRUST_300001_SM_1000_NS6detail15normal_iteratorINSD_10device_ptrIdEEEEjS9_dNS7_10__identityEEEvT0_PT3_T1_NS0_13GridEvenShareISN_EET2_T4_,"",@"SHT_CUDA_INFO"
	.sectionflags	@""
	.align	4


	//----- nvinfo : EIATTR_CUDA_API_VERSION
	.align		4
        /*0000*/ 	.byte	0x04, 0x37
        /*0002*/ 	.short	(.L_224 - .L_223)
.L_223:
        /*0004*/ 	.word	0x00000082


	//----- nvinfo : EIATTR_KPARAM_INFO
	.align		4
.L_224:
        /*0008*/ 	.byte	0x04, 0x17
        /*000a*/ 	.short	(.L_226 - .L_225)
.L_225:
        /*000c*/ 	.word	0x00000000
        /*0010*/ 	.short	0x0005
        /*0012*/ 	.short	0x003d
        /*0014*/ 	.byte	0x00, 0xf0, 0x05, 0x00


	//----- nvinfo : EIATTR_KPARAM_INFO
	.align		4
.L_226:
        /*0018*/ 	.byte	0x04, 0x17
        /*001a*/ 	.short	(.L_228 - .L_227)
.L_227:
        /*001c*/ 	.word	0x00000000
        /*0020*/ 	.short	0x0004
        /*0022*/ 	.short	0x003c
        /*0024*/ 	.byte	0x00, 0xf0, 0x05, 0x00


	//----- nvinfo : EIATTR_KPARAM_INFO
	.align		4
.L_228:
        /*0028*/ 	.byte	0x04, 0x17
        /*002a*/ 	.short	(.L_230 - .L_229)
.L_229:
        /*002c*/ 	.word	0x00000000
        /*0030*/ 	.short	0x0003
        /*0032*/ 	.short	0x0014
        /*0034*/ 	.byte	0x00, 0xf0, 0xa1, 0x00


	//----- nvinfo : EIATTR_KPARAM_INFO
	.align		4
.L_230:
        /*0038*/ 	.byte	0x04, 0x17
        /*003a*/ 	.short	(.L_232 - .L_231)
.L_231:
        /*003c*/ 	.word	0x00000000
        /*0040*/ 	.short	0x0002
        /*0042*/ 	.short	0x0010
        /*0044*/ 	.byte	0x00, 0xf0, 0x11, 0x00


	//----- nvinfo : EIATTR_KPARAM_INFO
	.align		4
.L_232:
        /*0048*/ 	.byte	0x04, 0x17
        /*004a*/ 	.short	(.L_234 - .L_233)
.L_233:
        /*004c*/ 	.word	0x00000000
        /*0050*/ 	.short	0x0001
        /*0052*/ 	.short	0x0008
        /*0054*/ 	.byte	0x00, 0xf5, 0x21, 0x00


	//----- nvinfo : EIATTR_KPARAM_INFO
	.align		4
.L_234:
        /*0058*/ 	.byte	0x04, 0x17
        /*005a*/ 	.short	(.L_236 - .L_235)
.L_235:
        /*005c*/ 	.word	0x00000000
        /*0060*/ 	.short	0x0000
        /*0062*/ 	.short	0x0000
        /*0064*/ 	.byte	0x00, 0xf0, 0x21, 0x00


	//----- nvinfo : EIATTR_SPARSE_MMA_MASK
	.align		4
.L_236:
        /*0068*/ 	.byte	0x03, 0x50
        /*006a*/ 	.short	0x0000


	//----- nvinfo : EIATTR_MAXREG_COUNT
	.align		4
        /*006c*/ 	.byte	0x03, 0x1b
        /*006e*/ 	.short	0x0060


	//----- nvinfo : EIATTR_NUM_BARRIERS
	.align		4
        /*0070*/ 	.byte	0x02, 0x4c
        /*0072*/ 	.byte	0x01
	.zero		1


	//----- nvinfo : EIATTR_MERCURY_ISA_VERSION
	.align		4
        /*0074*/ 	.byte	0x03, 0x5f
        /*0076*/ 	.short	0x0101


	//----- nvinfo : EIATTR_COOP_GROUP_MASK_REGIDS
	.align		4
        /*0078*/ 	.byte	0x04, 0x29
        /*007a*/ 	.short	(.L_238 - .L_237)


	//   ....[0]....
.L_237:
        /*007c*/ 	.word	0xffffffff


	//   ....[1]....
        /*0080*/ 	.word	0xffffffff


	//   ....[2]....
        /*0084*/ 	.word	0xffffffff


	//   ....[3]....
        /*0088*/ 	.word	0xffffffff


	//   ....[4]....
        /*008c*/ 	.word	0xffffffff


	//   ....[5]....
        /*0090*/ 	.word	0xffffffff


	//   ....[6]....
        /*0094*/ 	.word	0xffffffff


	//   ....[7]....
        /*0098*/ 	.word	0xffffffff


	//   ....[8]....
        /*009c*/ 	.word	0xffffffff


	//   ....[9]....
        /*00a0*/ 	.word	0xffffffff


	//   ....[10]....
        /*00a4*/ 	.word	0xffffffff


	//   ....[11]....
        /*00a8*/ 	.word	0xffffffff


	//   ....[12]....
        /*00ac*/ 	.word	0xffffffff


	//   ....[13]....
        /*00b0*/ 	.word	0xffffffff


	//   ....[14]....
        /*00b4*/ 	.word	0xffffffff


	//   ....[15]....
        /*00b8*/ 	.word	0xffffffff


	//   ....[16]....
        /*00bc*/ 	.word	0xffffffff


	//   ....[17]....
        /*00c0*/ 	.word	0xffffffff


	//   ....[18]....
        /*00c4*/ 	.word	0xffffffff


	//   ....[19]....
        /*00c8*/ 	.word	0xffffffff


	//   ....[20]....
        /*00cc*/ 	.word	0xffffffff


	//   ....[21]....
        /*00d0*/ 	.word	0xffffffff


	//   ....[22]....
        /*00d4*/ 	.word	0xffffffff


	//   ....[23]....
        /*00d8*/ 	.word	0xffffffff


	//   ....[24]....
        /*00dc*/ 	.word	0xffffffff


	//   ....[25]....
        /*00e0*/ 	.word	0xffffffff


	//   ....[26]....
        /*00e4*/ 	.word	0xffffffff


	//   ....[27]....
        /*00e8*/ 	.word	0xffffffff


	//   ....[28]....
        /*00ec*/ 	.word	0xffffffff


	//   ....[29]....
        /*00f0*/ 	.word	0xffffffff


	//----- nvinfo : EIATTR_COOP_GROUP_INSTR_OFFSETS
	.align		4
.L_238:
        /*00f4*/ 	.byte	0x04, 0x28
        /*00f6*/ 	.short	(.L_240 - .L_239)


	//   ....[0]....
.L_239:
        /*00f8*/ 	.word	0x00000c10


	//   ....[1]....
        /*00fc*/ 	.word	0x00000c20


	//   ....[2]....
        /*0100*/ 	.word	0x00000c90


	//   ....[3]....
        /*0104*/ 	.word	0x00000cb0


	//   ....[4]....
        /*0108*/ 	.word	0x00000d20


	//   ....[5]....
        /*010c*/ 	.word	0x00000d30


	//   ....[6]....
        /*0110*/ 	.word	0x00000d80


	//   ....[7]....
        /*0114*/ 	.word	0x00000da0


	//   ....[8]....
        /*0118*/ 	.word	0x00000df0


	//   ....[9]....
        /*011c*/ 	.word	0x00000e10


	//   ....[10]....
        /*0120*/ 	.word	0x00001120


	//   ....[11]....
        /*0124*/ 	.word	0x00001130


	//   ....[12]....
        /*0128*/ 	.word	0x000011a0


	//   ....[13]....
        /*012c*/ 	.word	0x000011c0


	//   ....[14]....
        /*0130*/ 	.word	0x00001210


	//   ....[15]....
        /*0134*/ 	.word	0x00001230


	//   ....[16]....
        /*0138*/ 	.word	0x00001290


	//   ....[17]....
        /*013c*/ 	.word	0x000012b0


	//   ....[18]....
        /*0140*/ 	.word	0x00001330


	//   ....[19]....
        /*0144*/ 	.word	0x00001360


	//   ....[20]....
        /*0148*/ 	.word	0x000028d0


	//   ....[21]....
        /*014c*/ 	.word	0x000028e0


	//   ....[22]....
        /*0150*/ 	.word	0x00002960


	//   ....[23]....
        /*0154*/ 	.word	0x00002970


	//   ....[24]....
        /*0158*/ 	.word	0x000029d0


	//   ....[25]....
        /*015c*/ 	.word	0x000029e0


	//   ....[26]....
        /*0160*/ 	.word	0x00002a30


	//   ....[27]....
        /*0164*/ 	.word	0x00002a60


	//   ....[28]....
        /*0168*/ 	.word	0x00002ae0


	//   ....[29]....
        /*016c*/ 	.word	0x00002af0


	//----- nvinfo : EIATTR_VRC_CTA_INIT_COUNT
	.align		4
.L_240:
        /*0170*/ 	.byte	0x02, 0x4a
	.zero		1
	.zero		1


	//----- nvinfo : EIATTR_EXIT_INSTR_OFFSETS
	.align		4
        /*0174*/ 	.byte	0x04, 0x1c
        /*0176*/ 	.short	(.L_242 - .L_241)


	//   ....[0]....
.L_241:
        /*0178*/ 	.word	0x00002d80


	//   ....[1]....
        /*017c*/ 	.word	0x00002de0


	//----- nvinfo : EIATTR_MAX_THREADS
	.align		4
.L_242:
        /*0180*/ 	.byte	0x04, 0x05
        /*0182*/ 	.short	(.L_244 - .L_243)
.L_243:
        /*0184*/ 	.word	0x00000280
        /*0188*/ 	.word	0x00000001
        /*018c*/ 	.word	0x00000001


	//----- nvinfo : EIATTR_CRS_STACK_SIZE
	.align		4
.L_244:
        /*0190*/ 	.byte	0x04, 0x1e
        /*0192*/ 	.short	(.L_246 - .L_245)
.L_245:
        /*0194*/ 	.word	0x00000000


	//----- nvinfo : EIATTR_CBANK_PARAM_SIZE
	.align		4
.L_246:
        /*0198*/ 	.byte	0x03, 0x19
        /*019a*/ 	.short	0x003e


	//----- nvinfo : EIATTR_PARAM_CBANK
	.align		4
        /*019c*/ 	.byte	0x04, 0x0a
        /*019e*/ 	.short	(.L_248 - .L_247)
	.align		4
.L_247:
        /*01a0*/ 	.word	index@(.nv.constant0._ZN3cub18CUB_300001_SM_10006detail6reduce18DeviceReduceKernelINS2_10policy_hubIdjN4cuda3std3__44plusIdEEE10Policy1000EN6thrust24THRUST_300001_SM_1000_NS6detail15normal_iteratorINSD_10device_ptrIdEEEEjS9_dNS7_10__identityEEEvT0_PT3_T1_NS0_13GridEvenShareISN_EET2_T4_)
        /*01a4*/ 	.short	0x0380
        /*01a6*/ 	.short	0x003e


	//----- nvinfo : EIATTR_SW_WAR
	.align		4
.L_248:
        /*01a8*/ 	.byte	0x04, 0x36
        /*01aa*/ 	.short	(.L_250 - .L_249)
.L_249:
        /*01ac*/ 	.word	0x00000008
.L_250:


//--------------------- .nv.info._ZN3cub18CUB_300001_SM_10006detail6reduce28DeviceReduceSingleTileKernelINS2_10policy_hubIdjN4cuda3std3__44plusIdEEE10Policy1000EN6thrust24THRUST_300001_SM_1000_NS6detail15normal_iteratorINSD_10device_ptrIdEEEEPdjS9_ddNS7_10__identityEEEvT0_T1_T2_T3_T4_T6_ --------------------------
	.section	.nv.info._ZN3cub18CUB_300001_SM_10006detail6reduce28DeviceReduceSingleTileKernelINS2_10policy_hubIdjN4cuda3std3__44plusIdEEE10Policy1000EN6thrust24THRUST_300001_SM_1000_NS6detail15normal_iteratorINSD_10device_ptrIdEEEEPdjS9_ddNS7_10__identityEEEvT0_T1_T2_T3_T4_T6_,"",@"SHT_CUDA_INFO"
	.sectionflags	@""
	.align	4


	//----- nvinfo : EIATTR_CUDA_API_VERSION
	.align		4
        /*0000*/ 	.byte	0x04, 0x37
        /*0002*/ 	.short	(.L_252 - .L_251)
.L_251:
        /*0004*/ 	.word	0x00000082


	//----- nvinfo : EIATTR_KPARAM_INFO
	.align		4
.L_252:
        /*0008*/ 	.byte	0x04, 0x17
        /*000a*/ 	.short	(.L_254 - .L_253)
.L_253:
        /*000c*/ 	.word	0x00000000
        /*0010*/ 	.short	0x0005
        /*0012*/ 	.short	0x0020
        /*0014*/ 	.byte	0x00, 0xf0, 0x05, 0x00


	//----- nvinfo : EIATTR_KPARAM_INFO
	.align		4
.L_254:
        /*0018*/ 	.byte	0x04, 0x17
        /*001a*/ 	.short	(.L_256 - .L_255)
.L_255:
        /*001c*/ 	.word	0x00000000
        /*0020*/ 	.short	0x0004
        /*0022*/ 	.short	0x0018
        /*0024*/ 	.byte	0x00, 0xf0, 0x21, 0x00


	//----- nvinfo : EIATTR_KPARAM_INFO
	.align		4
.L_256:
        /*0028*/ 	.byte	0x04, 0x17
        /*002a*/ 	.short	(.L_258 - .L_257)
.L_257:
        /*002c*/ 	.word	0x00000000
        /*0030*/ 	.short	0x0003
        /*0032*/ 	.short	0x0014
        /*0034*/ 	.byte	0x00, 0xf0, 0x05, 0x00


	//----- nvinfo : EIATTR_KPARAM_INFO
	.align		4
.L_258:
        /*0038*/ 	.byte	0x04, 0x17
        /*003a*/ 	.short	(.L_260 - .L_259)
.L_259:
        /*003c*/ 	.word	0x00000000
        /*0040*/ 	.short	0x0002
        /*0042*/ 	.short	0x0010
        /*0044*/ 	.byte	0x00, 0xf0, 0x11, 0x00


	//----- nvinfo : EIATTR_KPARAM_INFO
	.align		4
.L_260:
        /*0048*/ 	.byte	0x04, 0x17
        /*004a*/ 	.short	(.L_262 - .L_261)
.L_261:
        /*004c*/ 	.word	0x00000000
        /*0050*/ 	.short	0x0001
        /*0052*/ 	.short	0x0008
        /*0054*/ 	.byte	0x00, 0xf5, 0x21, 0x00


	//----- nvinfo : EIATTR_KPARAM_INFO
	.align		4
.L_262:
        /*0058*/ 	.byte	0x04, 0x17
        /*005a*/ 	.short	(.L_264 - .L_263)
.L_263:
        /*005c*/ 	.word	0x00000000
        /*0060*/ 	.short	0x0000
        /*0062*/ 	.short	0x0000
        /*0064*/ 	.byte	0x00, 0xf0, 0x21, 0x00


	//----- nvinfo : EIATTR_SPARSE_MMA_MASK
	.align		4
.L_264:
        /*0068*/ 	.byte	0x03, 0x50
        /*006a*/ 	.short	0x0000


	//----- nvinfo : EIATTR_MAXREG_COUNT
	.align		4
        /*006c*/ 	.byte	0x03, 0x1b
        /*006e*/ 	.short	0x0060


	//----- nvinfo : EIATTR_NUM_BARRIERS
	.align		4
        /*0070*/ 	.byte	0x02, 0x4c
        /*0072*/ 	.byte	0x01
	.zero		1


	//----- nvinfo : EIATTR_MERCURY_ISA_VERSION
	.align		4
        /*0074*/ 	.byte	0x03, 0x5f
        /*0076*/ 	.short	0x0101


	//----- nvinfo : EIATTR_COOP_GROUP_MASK_REGIDS
	.align		4
        /*0078*/ 	.byte	0x04, 0x29
        /*007a*/ 	.short	(.L_266 - .L_265)


	//   ....[0]....
.L_265:
        /*007c*/ 	.word	0xffffffff


	//   ....[1]....
        /*0080*/ 	.word	0xffffffff


	//   ....[2]....
        /*0084*/ 	.word	0xffffffff


	//   ....[3]....
        /*0088*/ 	.word	0xffffffff


	//   ....[4]....
        /*008c*/ 	.word	0xffffffff


	//   ....[5]....
        /*0090*/ 	.word	0xffffffff


	//   ....[6]....
        /*0094*/ 	.word	0xffffffff


	//   ....[7]....
        /*0098*/ 	.word	0xffffffff


	//   ....[8]....
        /*009c*/ 	.word	0xffffffff


	//   ....[9]....
        /*00a0*/ 	.word	0xffffffff


	//   ....[10]....
        /*00a4*/ 	.word	0xffffffff


	//   ....[11]....
        /*00a8*/ 	.word	0xffffffff


	//   ....[12]....
        /*00ac*/ 	.word	0xffffffff


	//   ....[13]....
        /*00b0*/ 	.word	0xffffffff


	//   ....[14]....
        /*00b4*/ 	.word	0xffffffff


	//   ....[15]....
        /*00b8*/ 	.word	0xffffffff


	//   ....[16]....
        /*00bc*/ 	.word	0xffffffff


	//   ....[17]....
        /*00c0*/ 	.word	0xffffffff


	//   ....[18]....
        /*00c4*/ 	.word	0xffffffff


	//   ....[19]....
        /*00c8*/ 	.word	0xffffffff


	//   ....[20]....
        /*00cc*/ 	.word	0xffffffff


	//   ....[21]....
        /*00d0*/ 	.word	0xffffffff


	//   ....[22]....
        /*00d4*/ 	.word	0xffffffff


	//   ....[23]....
        /*00d8*/ 	.word	0xffffffff


	//   ....[24]....
        /*00dc*/ 	.word	0xffffffff


	//   ....[25]....
        /*00e0*/ 	.word	0xffffffff


	//   ....[26]....
        /*00e4*/ 	.word	0xffffffff


	//   ....[27]....
        /*00e8*/ 	.word	0xffffffff


	//   ....[28]....
        /*00ec*/ 	.word	0xffffffff


	//   ....[29]....
        /*00f0*/ 	.word	0xffffffff


	//----- nvinfo : EIATTR_COOP_GROUP_INSTR_OFFSETS
	.align		4
.L_266:
        /*00f4*/ 	.byte	0x04, 0x28
        /*00f6*/ 	.short	(.L_268 - .L_267)


	//   ....[0]....
.L_267:
        /*00f8*/ 	.word	0x00000930


	//   ....[1]....
        /*00fc*/ 	.word	0x00000940


	//   ....[2]....
        /*0100*/ 	.word	0x000009b0


	//   ....[3]....
        /*0104*/ 	.word	0x000009e0


	//   ....[4]....
        /*0108*/ 	.word	0x00000a50


	//   ....[5]....
        /*010c*/ 	.word	0x00000a60


	//   ....[6]....
        /*0110*/ 	.word	0x00000ab0


	//   ....[7]....
        /*0114*/ 	.word	0x00000ad0


	//   ....[8]....
        /*0118*/ 	.word	0x00000b30


	//   ....[9]....
        /*011c*/ 	.word	0x00000b40


	//   ....[10]....
        /*0120*/ 	.word	0x00000e40


	//   ....[11]....
        /*0124*/ 	.word	0x00000e50


	//   ....[12]....
        /*0128*/ 	.word	0x00000ed0


	//   ....[13]....
        /*012c*/ 	.word	0x00000ef0


	//   ....[14]....
        /*0130*/ 	.word	0x00000f40


	//   ....[15]....
        /*0134*/ 	.word	0x00000f60


	//   ....[16]....
        /*0138*/ 	.word	0x00000fd0


	//   ....[17]....
        /*013c*/ 	.word	0x00000fe0


	//   ....[18]....
        /*0140*/ 	.word	0x00001030


	//   ....[19]....
        /*0144*/ 	.word	0x00001060


	//   ....[20]....
        /*0148*/ 	.word	0x00002450


	//   ....[21]....
        /*014c*/ 	.word	0x00002460


	//   ....[22]....
        /*0150*/ 	.word	0x000024d0


	//   ....[23]....
        /*0154*/ 	.word	0x000024e0


	//   ....[24]....
        /*0158*/ 	.word	0x00002540


	//   ....[25]....
        /*015c*/ 	.word	0x00002550


	//   ....[26]....
        /*0160*/ 	.word	0x000025a0


	//   ....[27]....
        /*0164*/ 	.word	0x000025d0


	//   ....[28]....
        /*0168*/ 	.word	0x00002650


	//   ....[29]....
        /*016c*/ 	.word	0x00002660


	//----- nvinfo : EIATTR_VRC_CTA_INIT_COUNT
	.align		4
.L_268:
        /*0170*/ 	.byte	0x02, 0x4a
	.zero		1
	.zero		1


	//----- nvinfo : EIATTR_EXIT_INSTR_OFFSETS
	.align		4
        /*0174*/ 	.byte	0x04, 0x1c
        /*0176*/ 	.short	(.L_270 - .L_269)


	//   ....[0]....
.L_269:
        /*0178*/ 	.word	0x00000080


	//   ....[1]....
        /*017c*/ 	.word	0x000000c0


	//   ....[2]....
        /*0180*/ 	.word	0x000028f0


	//   ....[3]....
        /*0184*/ 	.word	0x00002940


	//----- nvinfo : EIATTR_MAX_THREADS
	.align		4
.L_270:
        /*0188*/ 	.byte	0x04, 0x05
        /*018a*/ 	.short	(.L_272 - .L_271)
.L_271:
        /*018c*/ 	.word	0x00000280
        /*0190*/ 	.word	0x00000001
        /*0194*/ 	.word	0x00000001


	//----- nvinfo : EIATTR_CRS_STACK_SIZE
	.align		4
.L_272:
        /*0198*/ 	.byte	0x04, 0x1e
        /*019a*/ 	.short	(.L_274 - .L_273)
.L_273:
        /*019c*/ 	.word	0x00000000


	//----- nvinfo : EIATTR_CBANK_PARAM_SIZE
	.align		4
.L_274:
        /*01a0*/ 	.byte	0x03, 0x19
        /*01a2*/ 	.short	0x0021


	//----- nvinfo : EIATTR_PARAM_CBANK
	.align		4
        /*01a4*/ 	.byte	0x04, 0x0a
        /*01a6*/ 	.short	(.L_276 - .L_275)
	.align		4
.L_275:
        /*01a8*/ 	.word	index@(.nv.constant0._ZN3cub18CUB_300001_SM_10006detail6reduce28DeviceReduceSingleTileKernelINS2_10policy_hubIdjN4cuda3std3__44plusIdEEE10Policy1000EN6thrust24THRUST_300001_SM_1000_NS6detail15normal_iteratorINSD_10device_ptrIdEEEEPdjS9_ddNS7_10__identityEEEvT0_T1_T2_T3_T4_T6_)
        /*01ac*/ 	.short	0x0380
        /*01ae*/ 	.short	0x0021


	//----- nvinfo : EIATTR_SW_WAR
	.align		4
.L_276:
        /*01b0*/ 	.byte	0x04, 0x36
        /*01b2*/ 	.short	(.L_278 - .L_277)
.L_277:
        /*01b4*/ 	.word	0x00000008
.L_278:


//--------------------- .nv.info._ZN3cub18CUB_300001_SM_10006detail9transform16transform_kernelINS2_10policy_hubILb1EN4cuda3std3__45tupleIJN6thrust24THRUST_300001_SM_1000_NS17counting_iteratorIiNSA_11use_defaultESC_SC_EEEEEE10policy1000El10raw_accessNSA_6detail15normal_iteratorINSA_10device_ptrIdEEEEJSD_EEEvT0_iT1_T2_DpNS2_10kernel_argIT3_EE --------------------------
	.section	.nv.info._ZN3cub18CUB_300001_SM_10006detail9transform16transform_kernelINS2_10policy_hubILb1EN4cuda3std3__45tupleIJN6thrust24THRUST_300001_SM_1000_NS17counting_iteratorIiNSA_11use_defaultESC_SC_EEEEEE10policy1000El10raw_accessNSA_6detail15normal_iteratorINSA_10device_ptrIdEEEEJSD_EEEvT0_iT1_T2_DpNS2_10kernel_argIT3_EE,"",@"SHT_CUDA_INFO"
	.sectionflags	@""
	.align	4


	//----- nvinfo : EIATTR_CUDA_API_VERSION
	.align		4
        /*0000*/ 	.byte	0x04, 0x37
        /*0002*/ 	.short	(.L_280 - .L_279)
.L_279:
        /*0004*/ 	.word	0x00000082


	//----- nvinfo : EIATTR_KPARAM_INFO
	.align		4
.L_280:
        /*0008*/ 	.byte	0x04, 0x17
        /*000a*/ 	.short	(.L_282 - .L_281)
.L_281:
        /*000c*/ 	.word	0x00000000
        /*0010*/ 	.short	0x0004
        /*0012*/ 	.short	0x0030
        /*0014*/ 	.byte	0x00, 0xf0, 0x41, 0x00


	//----- nvinfo : EIATTR_KPARAM_INFO
	.align		4
.L_282:
        /*0018*/ 	.byte	0x04, 0x17
        /*001a*/ 	.short	(.L_284 - .L_283)
.L_283:
        /*001c*/ 	.word	0x00000000
        /*0020*/ 	.short	0x0003
        /*0022*/ 	.short	0x0028
        /*0024*/ 	.byte	0x00, 0xf0, 0x21, 0x00


	//----- nvinfo : EIATTR_KPARAM_INFO
	.align		4
.L_284:
        /*0028*/ 	.byte	0x04, 0x17
        /*002a*/ 	.short	(.L_286 - .L_285)
.L_285:
        /*002c*/ 	.word	0x00000000
        /*0030*/ 	.short	0x0002
        /*0032*/ 	.short	0x0010
        /*0034*/ 	.byte	0x00, 0xf0, 0x61, 0x00


	//----- nvinfo : EIATTR_KPARAM_INFO
	.align		4
.L_286:
        /*0038*/ 	.byte	0x04, 0x17
        /*003a*/ 	.short	(.L_288 - .L_287)
.L_287:
        /*003c*/ 	.word	0x00000000
        /*0040*/ 	.short	0x0001
        /*0042*/ 	.short	0x0008
        /*0044*/ 	.byte	0x00, 0xf0, 0x11, 0x00


	//----- nvinfo : EIATTR_KPARAM_INFO
	.align		4
.L_288:
        /*0048*/ 	.byte	0x04, 0x17
        /*004a*/ 	.short	(.L_290 - .L_289)
.L_289:
        /*004c*/ 	.word	0x00000000
        /*0050*/ 	.short	0x0000
        /*0052*/ 	.short	0x0000
        /*0054*/ 	.byte	0x00, 0xf0, 0x21, 0x00


	//----- nvinfo : EIATTR_SPARSE_MMA_MASK
	.align		4
.L_290:
        /*0058*/ 	.byte	0x03, 0x50
        /*005a*/ 	.short	0x0000


	//----- nvinfo : EIATTR_MAXREG_COUNT
	.align		4
        /*005c*/ 	.byte	0x03, 0x1b
        /*005e*/ 	.short	0x00ff


	//----- nvinfo : EIATTR_MERCURY_ISA_VERSION
	.align		4
        /*0060*/ 	.byte	0x03, 0x5f
        /*0062*/ 	.short	0x0101


	//----- nvinfo : EIATTR_VRC_CTA_INIT_COUNT
	.align		4
        /*0064*/ 	.byte	0x02, 0x4a
	.zero		1
	.zero		1


	//----- nvinfo : EIATTR_EXIT_INSTR_OFFSETS
	.align		4
        /*0068*/ 	.byte	0x04, 0x1c
        /*006a*/ 	.short	(.L_292 - .L_291)


	//   ....[0]....
.L_291:
        /*006c*/ 	.word	0x000001c0


	//   ....[1]....
        /*0070*/ 	.word	0x00000f80


	//   ....[2]....
        /*0074*/ 	.word	0x00000fb0


	//   ....[3]....
        /*0078*/ 	.word	0x00001d30


	//----- nvinfo : EIATTR_MAX_THREADS
	.align		4
.L_292:
        /*007c*/ 	.byte	0x04, 0x05
        /*007e*/ 	.short	(.L_294 - .L_293)
.L_293:
        /*0080*/ 	.word	0x00000080
        /*0084*/ 	.word	0x00000001
        /*0088*/ 	.word	0x00000001


	//----- nvinfo : EIATTR_CRS_STACK_SIZE
	.align		4
.L_294:
        /*008c*/ 	.byte	0x04, 0x1e
        /*008e*/ 	.short	(.L_296 - .L_295)
.L_295:
        /*0090*/ 	.word	0x00000000


	//----- nvinfo : EIATTR_CBANK_PARAM_SIZE
	.align		4
.L_296:
        /*0094*/ 	.byte	0x03, 0x19
        /*0096*/ 	.short	0x0040


	//----- nvinfo : EIATTR_PARAM_CBANK
	.align		4
        /*0098*/ 	.byte	0x04, 0x0a
        /*009a*/ 	.short	(.L_298 - .L_297)
	.align		4
.L_297:
        /*009c*/ 	.word	index@(.nv.constant0._ZN3cub18CUB_300001_SM_10006detail9transform16transform_kernelINS2_10policy_hubILb1EN4cuda3std3__45tupleIJN6thrust24THRUST_300001_SM_1000_NS17counting_iteratorIiNSA_11use_defaultESC_SC_EEEEEE10policy1000El10raw_accessNSA_6detail15normal_iteratorINSA_10device_ptrIdEEEEJSD_EEEvT0_iT1_T2_DpNS2_10kernel_argIT3_EE)
        /*00a0*/ 	.short	0x0380
        /*00a2*/ 	.short	0x0040


	//----- nvinfo : EIATTR_SW_WAR
	.align		4
.L_298:
        /*00a4*/ 	.byte	0x04, 0x36
        /*00a6*/ 	.short	(.L_300 - .L_299)
.L_299:
        /*00a8*/ 	.word	0x00000008
.L_300:


//--------------------- .nv.info._ZN3cub18CUB_300001_SM_10006detail9transform16transform_kernelINS2_10policy_hubILb1EN4cuda3std3__45tupleIJN6thrust24THRUST_300001_SM_1000_NS17counting_iteratorIiNSA_11use_defaultESC_SC_EEEEEE10policy1000Ei10raw_accessNSA_6detail15normal_iteratorINSA_10device_ptrIdEEEEJSD_EEEvT0_iT1_T2_DpNS2_10kernel_argIT3_EE --------------------------
	.section	.nv.info._ZN3cub18CUB_300001_SM_10006detail9transform16transform_kernelINS2_10policy_hubILb1EN4cuda3std3__45tupleIJN6thrust24THRUST_300001_SM_1000_NS17counting_iteratorIiNSA_11use_defaultESC_SC_EEEEEE10policy1000Ei10raw_accessNSA_6detail15normal_iteratorINSA_10device_ptrIdEEEEJSD_EEEvT0_iT1_T2_DpNS2_10kernel_argIT3_EE,"",@"SHT_CUDA_INFO"
	.sectionflags	@""
	.align	4


	//----- nvinfo : EIATTR_CUDA_API_VERSION
	.align		4
        /*0000*/ 	.byte	0x04, 0x37
        /*0002*/ 	.short	(.L_302 - .L_301)
.L_301:
        /*0004*/ 	.word	0x00000082


	//----- nvinfo : EIATTR_KPARAM_INFO
	.align		4
.L_302:
        /*0008*/ 	.byte	0x04, 0x17
        /*000a*/ 	.short	(.L_304 - .L_303)
.L_303:
        /*000c*/ 	.word	0x00000000
        /*0010*/ 	.short	0x0004
        /*0012*/ 	.short	0x0028
        /*0014*/ 	.byte	0x00, 0xf0, 0x41, 0x00


	//----- nvinfo : EIATTR_KPARAM_INFO
	.align		4
.L_304:
        /*0018*/ 	.byte	0x04, 0x17
        /*001a*/ 	.short	(.L_306 - .L_305)
.L_305:
        /*001c*/ 	.word	0x00000000
        /*0020*/ 	.short	0x0003
        /*0022*/ 	.short	0x0020
        /*0024*/ 	.byte	0x00, 0xf0, 0x21, 0x00


	//----- nvinfo : EIATTR_KPARAM_INFO
	.align		4
.L_306:
        /*0028*/ 	.byte	0x04, 0x17
        /*002a*/ 	.short	(.L_308 - .L_307)
.L_307:
        /*002c*/ 	.word	0x00000000
        /*0030*/ 	.short	0x0002
        /*0032*/ 	.short	0x0008
        /*0034*/ 	.byte	0x00, 0xf0, 0x61, 0x00


	//----- nvinfo : EIATTR_KPARAM_INFO
	.align		4
.L_308:
        /*0038*/ 	.byte	0x04, 0x17
        /*003a*/ 	.short	(.L_310 - .L_309)
.L_309:
        /*003c*/ 	.word	0x00000000
        /*0040*/ 	.short	0x0001
        /*0042*/ 	.short	0x0004
        /*0044*/ 	.byte	0x00, 0xf0, 0x11, 0x00


	//----- nvinfo : EIATTR_KPARAM_INFO
	.align		4
.L_310:
        /*0048*/ 	.byte	0x04, 0x17
        /*004a*/ 	.short	(.L_312 - .L_311)
.L_311:
        /*004c*/ 	.word	0x00000000
        /*0050*/ 	.short	0x0000
        /*0052*/ 	.short	0x0000
        /*0054*/ 	.byte	0x00, 0xf0, 0x11, 0x00


	//----- nvinfo : EIATTR_SPARSE_MMA_MASK
	.align		4
.L_312:
        /*0058*/ 	.byte	0x03, 0x50
        /*005a*/ 	.short	0x0000


	//----- nvinfo : EIATTR_MAXREG_COUNT
	.align		4
        /*005c*/ 	.byte	0x03, 0x1b
        /*005e*/ 	.short	0x00ff


	//----- nvinfo : EIATTR_MERCURY_ISA_VERSION
	.align		4
        /*0060*/ 	.byte	0x03, 0x5f
        /*0062*/ 	.short	0x0101


	//----- nvinfo : EIATTR_VRC_CTA_INIT_COUNT
	.align		4
        /*0064*/ 	.byte	0x02, 0x4a
	.zero		1
	.zero		1


	//----- nvinfo : EIATTR_EXIT_INSTR_OFFSETS
	.align		4
        /*0068*/ 	.byte	0x04, 0x1c
        /*006a*/ 	.short	(.L_314 - .L_313)


	//   ....[0]....
.L_313:
        /*006c*/ 	.word	0x00000150


	//   ....[1]....
        /*0070*/ 	.word	0x00000f00


	//   ....[2]....
        /*0074*/ 	.word	0x00000f40


	//   ....[3]....
        /*0078*/ 	.word	0x00001d20


	//----- nvinfo : EIATTR_MAX_THREADS
	.align		4
.L_314:
        /*007c*/ 	.byte	0x04, 0x05
        /*007e*/ 	.short	(.L_316 - .L_315)
.L_315:
        /*0080*/ 	.word	0x00000080
        /*0084*/ 	.word	0x00000001
        /*0088*/ 	.word	0x00000001


	//----- nvinfo : EIATTR_CRS_STACK_SIZE
	.align		4
.L_316:
        /*008c*/ 	.byte	0x04, 0x1e
        /*008e*/ 	.short	(.L_318 - .L_317)
.L_317:
        /*0090*/ 	.word	0x00000000


	//----- nvinfo : EIATTR_CBANK_PARAM_SIZE
	.align		4
.L_318:
        /*0094*/ 	.byte	0x03, 0x19
        /*0096*/ 	.short	0x0038


	//----- nvinfo : EIATTR_PARAM_CBANK
	.align		4
        /*0098*/ 	.byte	0x04, 0x0a
        /*009a*/ 	.short	(.L_320 - .L_319)
	.align		4
.L_319:
        /*009c*/ 	.word	index@(.nv.constant0._ZN3cub18CUB_300001_SM_10006detail9transform16transform_kernelINS2_10policy_hubILb1EN4cuda3std3__45tupleIJN6thrust24THRUST_300001_SM_1000_NS17counting_iteratorIiNSA_11use_defaultESC_SC_EEEEEE10policy1000Ei10raw_accessNSA_6detail15normal_iteratorINSA_10device_ptrIdEEEEJSD_EEEvT0_iT1_T2_DpNS2_10kernel_argIT3_EE)
        /*00a0*/ 	.short	0x0380
        /*00a2*/ 	.short	0x0038


	//----- nvinfo : EIATTR_SW_WAR
	.align		4
.L_320:
        /*00a4*/ 	.byte	0x04, 0x36
        /*00a6*/ 	.short	(.L_322 - .L_321)
.L_321:
        /*00a8*/ 	.word	0x00000008
.L_322:


//--------------------- .nv.info._ZN3cub18CUB_300001_SM_10006detail8for_each13static_kernelINS2_12policy_hub_t12policy_500_tEmN6thrust24THRUST_300001_SM_1000_NS8cuda_cub20__uninitialized_fill7functorINS7_10device_ptrIdEEdEEEEvT0_T1_ --------------------------
	.section	.nv.info._ZN3cub18CUB_300001_SM_10006detail8for_each13static_kernelINS2_12policy_hub_t12policy_500_tEmN6thrust24THRUST_300001_SM_1000_NS8cuda_cub20__uninitialized_fill7functorINS7_10device_ptrIdEEdEEEEvT0_T1_,"",@"SHT_CUDA_INFO"
	.sectionflags	@""
	.align	4


	//----- nvinfo : EIATTR_CUDA_API_VERSION
	.align		4
        /*0000*/ 	.byte	0x04, 0x37
        /*0002*/ 	.short	(.L_324 - .L_323)
.L_323:
        /*0004*/ 	.word	0x00000082


	//----- nvinfo : EIATTR_KPARAM_INFO
	.align		4
.L_324:
        /*0008*/ 	.byte	0x04, 0x17
        /*000a*/ 	.short	(.L_326 - .L_325)
.L_325:
        /*000c*/ 	.word	0x00000000
        /*0010*/ 	.short	0x0001
        /*0012*/ 	.short	0x0008
        /*0014*/ 	.byte	0x00, 0xf0, 0x41, 0x00


	//----- nvinfo : EIATTR_KPARAM_INFO
	.align		4
.L_326:
        /*0018*/ 	.byte	0x04, 0x17
        /*001a*/ 	.short	(.L_328 - .L_327)
.L_327:
        /*001c*/ 	.word	0x00000000
        /*0020*/ 	.short	0x0000
        /*0022*/ 	.short	0x0000
        /*0024*/ 	.byte	0x00, 0xf0, 0x21, 0x00


	//----- nvinfo : EIATTR_SPARSE_MMA_MASK
	.align		4
.L_328:
        /*0028*/ 	.byte	0x03, 0x50
        /*002a*/ 	.short	0x0000


	//----- nvinfo : EIATTR_MAXREG_COUNT
	.align		4
        /*002c*/ 	.byte	0x03, 0x1b
        /*002e*/ 	.short	0x00ff


	//----- nvinfo : EIATTR_MERCURY_ISA_VERSION
	.align		4
        /*0030*/ 	.byte	0x03, 0x5f
        /*0032*/ 	.short	0x0101


	//----- nvinfo : EIATTR_VRC_CTA_INIT_COUNT
	.align		4
        /*0034*/ 	.byte	0x02, 0x4a
	.zero		1
	.zero		1


	//----- nvinfo : EIATTR_EXIT_INSTR_OFFSETS
	.align		4
        /*0038*/ 	.byte	0x04, 0x1c
        /*003a*/ 	.short	(.L_330 - .L_329)


	//   ....[0]....
.L_329:
        /*003c*/ 	.word	0x00000130


	//   ....[1]....
        /*0040*/ 	.word	0x00000230


	//   ....[2]....
        /*0044*/ 	.word	0x00000260


	//----- nvinfo : EIATTR_MAX_THREADS
	.align		4
.L_330:
        /*0048*/ 	.byte	0x04, 0x05
        /*004a*/ 	.short	(.L_332 - .L_331)
.L_331:
        /*004c*/ 	.word	0x00000100
        /*0050*/ 	.word	0x00000001
        /*0054*/ 	.word	0x00000001


	//----- nvinfo : EIATTR_CBANK_PARAM_SIZE
	.align		4
.L_332:
        /*0058*/ 	.byte	0x03, 0x19
        /*005a*/ 	.short	0x0018


	//----- nvinfo : EIATTR_PARAM_CBANK
	.align		4
        /*005c*/ 	.byte	0x04, 0x0a
        /*005e*/ 	.short	(.L_334 - .L_333)
	.align		4
.L_333:
        /*0060*/ 	.word	index@(.nv.constant0._ZN3cub18CUB_300001_SM_10006detail8for_each13static_kernelINS2_12policy_hub_t12policy_500_tEmN6thrust24THRUST_300001_SM_1000_NS8cuda_cub20__uninitialized_fill7functorINS7_10device_ptrIdEEdEEEEvT0_T1_)
        /*0064*/ 	.short	0x0380
        /*0066*/ 	.short	0x0018


	//----- nvinfo : EIATTR_SW_WAR
	.align		4
.L_334:
        /*0068*/ 	.byte	0x04, 0x36
        /*006a*/ 	.short	(.L_336 - .L_335)
.L_335:
        /*006c*/ 	.word	0x00000008
.L_336:


//--------------------- .nv.info._ZN3cub18CUB_300001_SM_10006detail11EmptyKernelIvEEvv --------------------------
	.section	.nv.info._ZN3cub18CUB_300001_SM_10006detail11EmptyKernelIvEEvv,"",@"SHT_CUDA_INFO"
	.sectionflags	@""
	.align	4


	//----- nvinfo : EIATTR_CUDA_API_VERSION
	.align		4
        /*0000*/ 	.byte	0x04, 0x37
        /*0002*/ 	.short	(.L_338 - .L_337)
.L_337:
        /*0004*/ 	.word	0x00000082


	//----- nvinfo : EIATTR_SPARSE_MMA_MASK
	.align		4
.L_338:
        /*0008*/ 	.byte	0x03, 0x50
        /*000a*/ 	.short	0x0000


	//----- nvinfo : EIATTR_MAXREG_COUNT
	.align		4
        /*000c*/ 	.byte	0x03, 0x1b
        /*000e*/ 	.short	0x00ff


	//----- nvinfo : EIATTR_MERCURY_ISA_VERSION
	.align		4
        /*0010*/ 	.byte	0x03, 0x5f
        /*0012*/ 	.short	0x0101


	//----- nvinfo : EIATTR_VRC_CTA_INIT_COUNT
	.align		4
        /*0014*/ 	.byte	0x02, 0x4a
	.zero		1
	.zero		1


	//----- nvinfo : EIATTR_EXIT_INSTR_OFFSETS
	.align		4
        /*0018*/ 	.byte	0x04, 0x1c
        /*001a*/ 	.short	(.L_340 - .L_339)


	//   ....[0]....
.L_339:
        /*001c*/ 	.word	0x00000010


	//----- nvinfo : EIATTR_SW_WAR
	.align		4
.L_340:
        /*0020*/ 	.byte	0x04, 0x36
        /*0022*/ 	.short	(.L_342 - .L_341)
.L_341:
        /*0024*/ 	.word	0x00000008
.L_342:


//--------------------- .nv.callgraph             --------------------------
	.section	.nv.callgraph,"",@"SHT_CUDA_CALLGRAPH"
	.align	4
	.sectionentsize	8
	.align		4
        /*0000*/ 	.word	0x00000000
	.align		4
        /*0004*/ 	.word	0xffffffff
	.align		4
        /*0008*/ 	.word	0x00000000
	.align		4
        /*000c*/ 	.word	0xfffffffe
	.align		4
        /*0010*/ 	.word	0x00000000
	.align		4
        /*0014*/ 	.word	0xfffffffd
	.align		4
        /*0018*/ 	.word	0x00000000
	.align		4
        /*001c*/ 	.word	0xfffffffc


//--------------------- .nv.constant4             --------------------------
	.section	.nv.constant4,"a",@progbits
	.align	8
	.align		8
.nv.constant4:
        /*0000*/ 	.dword	_ZN30_INTERNAL_185c316b_4_k_cu_main4cuda3std3__45__cpo5beginE
	.align		8
        /*0008*/ 	.dword	_ZN30_INTERNAL_185c316b_4_k_cu_main4cuda3std3__45__cpo3endE
	.align		8
        /*0010*/ 	.dword	_ZN30_INTERNAL_185c316b_4_k_cu_main4cuda3std3__45__cpo6cbeginE
	.align		8
        /*0018*/ 	.dword	_ZN30_INTERNAL_185c316b_4_k_cu_main4cuda3std3__45__cpo4cendE
	.align		8
        /*0020*/ 	.dword	_ZN30_INTERNAL_185c316b_4_k_cu_main4cuda3std3__45__cpo6rbeginE
	.align		8
        /*0028*/ 	.dword	_ZN30_INTERNAL_185c316b_4_k_cu_main4cuda3std3__45__cpo4rendE
	.align		8
        /*0030*/ 	.dword	_ZN30_INTERNAL_185c316b_4_k_cu_main4cuda3std3__45__cpo7crbeginE
	.align		8
        /*0038*/ 	.dword	_ZN30_INTERNAL_185c316b_4_k_cu_main4cuda3std3__45__cpo5crendE
	.align		8
        /*0040*/ 	.dword	_ZN30_INTERNAL_185c316b_4_k_cu_main4cuda3std3__432_GLOBAL__N__185c316b_4_k_cu_main6ignoreE
	.align		8
        /*0048*/ 	.dword	_ZN30_INTERNAL_185c316b_4_k_cu_main4cuda3std3__419piecewise_constructE
	.align		8
        /*0050*/ 	.dword	_ZN30_INTERNAL_185c316b_4_k_cu_main4cuda3std3__48in_placeE
	.align		8
        /*0058*/ 	.dword	_ZN30_INTERNAL_185c316b_4_k_cu_main4cuda3std3__420unreachable_sentinelE
	.align		8
        /*0060*/ 	.dword	_ZN30_INTERNAL_185c316b_4_k_cu_main4cuda3std3__47nulloptE
	.align		8
        /*0068*/ 	.dword	_ZN30_INTERNAL_185c316b_4_k_cu_main4cuda3std3__48unexpectE
	.align		8
        /*0070*/ 	.dword	_ZN30_INTERNAL_185c316b_4_k_cu_main4cuda3std6ranges3__45__cpo4swapE
	.align		8
        /*0078*/ 	.dword	_ZN30_INTERNAL_185c316b_4_k_cu_main4cuda3std6ranges3__45__cpo9iter_moveE
	.align		8
        /*0080*/ 	.dword	_ZN30_INTERNAL_185c316b_4_k_cu_main4cuda3std6ranges3__45__cpo5beginE
	.align		8
        /*0088*/ 	.dword	_ZN30_INTERNAL_185c316b_4_k_cu_main4cuda3std6ranges3__45__cpo3endE
	.align		8
        /*0090*/ 	.dword	_ZN30_INTERNAL_185c316b_4_k_cu_main4cuda3std6ranges3__45__cpo6cbeginE
	.align		8
        /*0098*/ 	.dword	_ZN30_INTERNAL_185c316b_4_k_cu_main4cuda3std6ranges3__45__cpo4cendE
	.align		8
        /*00a0*/ 	.dword	_ZN30_INTERNAL_185c316b_4_k_cu_main4cuda3std6ranges3__45__cpo7advanceE
	.align		8
        /*00a8*/ 	.dword	_ZN30_INTERNAL_185c316b_4_k_cu_main4cuda3std6ranges3__45__cpo9iter_swapE
	.align		8
        /*00b0*/ 	.dword	_ZN30_INTERNAL_185c316b_4_k_cu_main4cuda3std6ranges3__45__cpo4nextE
	.align		8
        /*00b8*/ 	.dword	_ZN30_INTERNAL_185c316b_4_k_cu_main4cuda3std6ranges3__45__cpo4prevE
	.align		8
        /*00c0*/ 	.dword	_ZN30_INTERNAL_185c316b_4_k_cu_main4cuda3std6ranges3__45__cpo4dataE
	.align		8
        /*00c8*/ 	.dword	_ZN30_INTERNAL_185c316b_4_k_cu_main4cuda3std6ranges3__45__cpo5cdataE
	.align		8
        /*00d0*/ 	.dword	_ZN30_INTERNAL_185c316b_4_k_cu_main4cuda3std6ranges3__45__cpo4sizeE
	.align		8
        /*00d8*/ 	.dword	_ZN30_INTERNAL_185c316b_4_k_cu_main4cuda3std6ranges3__45__cpo5ssizeE
	.align		8
        /*00e0*/ 	.dword	_ZN30_INTERNAL_185c316b_4_k_cu_main4cuda3std6ranges3__45__cpo8distanceE
	.align		8
        /*00e8*/ 	.dword	_ZN30_INTERNAL_185c316b_4_k_cu_main6thrust24THRUST_300001_SM_1000_NS8cuda_cub3parE
	.align		8
        /*00f0*/ 	.dword	_ZN30_INTERNAL_185c316b_4_k_cu_main6thrust24THRUST_300001_SM_1000_NS8cuda_cub10par_nosyncE
	.align		8
        /*00f8*/ 	.dword	_ZN30_INTERNAL_185c316b_4_k_cu_main6thrust24THRUST_300001_SM_1000_NS6system6detail10sequential3seqE
	.align		8
        /*0100*/ 	.dword	_ZN30_INTERNAL_185c316b_4_k_cu_main6thrust24THRUST_300001_SM_1000_NS12placeholders2_1E
	.align		8
        /*0108*/ 	.dword	_ZN30_INTERNAL_185c316b_4_k_cu_main6thrust24THRUST_300001_SM_1000_NS12placeholders2_2E
	.align		8
        /*0110*/ 	.dword	_ZN30_INTERNAL_185c316b_4_k_cu_main6thrust24THRUST_300001_SM_1000_NS12placeholders2_3E
	.align		8
        /*0118*/ 	.dword	_ZN30_INTERNAL_185c316b_4_k_cu_main6thrust24THRUST_300001_SM_1000_NS12placeholders2_4E
	.align		8
        /*0120*/ 	.dword	_ZN30_INTERNAL_185c316b_4_k_cu_main6thrust24THRUST_300001_SM_1000_NS12placeholders2_5E
	.align		8
        /*0128*/ 	.dword	_ZN30_INTERNAL_185c316b_4_k_cu_main6thrust24THRUST_300001_SM_1000_NS12placeholders2_6E
	.align		8
        /*0130*/ 	.dword	_ZN30_INTERNAL_185c316b_4_k_cu_main6thrust24THRUST_300001_SM_1000_NS12placeholders2_7E
	.align		8
        /*0138*/ 	.dword	_ZN30_INTERNAL_185c316b_4_k_cu_main6thrust24THRUST_300001_SM_1000_NS12placeholders2_8E
	.align		8
        /*0140*/ 	.dword	_ZN30_INTERNAL_185c316b_4_k_cu_main6thrust24THRUST_300001_SM_1000_NS12placeholders2_9E
	.align		8
        /*0148*/ 	.dword	_ZN30_INTERNAL_185c316b_4_k_cu_main6thrust24THRUST_300001_SM_1000_NS12placeholders3_10E
	.align		8
        /*0150*/ 	.dword	_ZN30_INTERNAL_185c316b_4_k_cu_main6thrust24THRUST_300001_SM_1000_NS3seqE


//--------------------- .text._ZN3cub18CUB_300001_SM_10006detail6reduce28DeviceReduceSingleTileKernelINS2_10policy_hubIdyN4cuda3std3__44plusIdEEE10Policy1000EPdSC_iS9_ddNS7_10__identityEEEvT0_T1_T2_T3_T4_T6_ --------------------------
	.section	.text._ZN3cub18CUB_300001_SM_10006detail6reduce28DeviceReduceSingleTileKernelINS2_10policy_hubIdyN4cuda3std3__44plusIdEEE10Policy1000EPdSC_iS9_ddNS7_10__identityEEEvT0_T1_T2_T3_T4_T6_,"ax",@progbits
	.align	128
        .global         _ZN3cub18CUB_300001_SM_10006detail6reduce28DeviceReduceSingleTileKernelINS2_10policy_hubIdyN4cuda3std3__44plusIdEEE10Policy1000EPdSC_iS9_ddNS7_10__identityEEEvT0_T1_T2_T3_T4_T6_
        .type           _ZN3cub18CUB_300001_SM_10006detail6reduce28DeviceReduceSingleTileKernelINS2_10policy_hubIdyN4cuda3std3__44plusIdEEE10Policy1000EPdSC_iS9_ddNS7_10__identityEEEvT0_T1_T2_T3_T4_T6_,@function
        .size           _ZN3cub18CUB_300001_SM_10006detail6reduce28DeviceReduceSingleTileKernelINS2_10policy_hubIdyN4cuda3std3__44plusIdEEE10Policy1000EPdSC_iS9_ddNS7_10__identityEEEvT0_T1_T2_T3_T4_T6_,(.L_x_272 - _ZN3cub18CUB_300001_SM_10006detail6reduce28DeviceReduceSingleTileKernelINS2_10policy_hubIdyN4cuda3std3__44plusIdEEE10Policy1000EPdSC_iS9_ddNS7_10__identityEEEvT0_T1_T2_T3_T4_T6_)
        .other          _ZN3cub18CUB_300001_SM_10006detail6reduce28DeviceReduceSingleTileKernelINS2_10policy_hubIdyN4cuda3std3__44plusIdEEE10Policy1000EPdSC_iS9_ddNS7_10__identityEEEvT0_T1_T2_T3_T4_T6_,@"STO_CUDA_ENTRY STV_DEFAULT"
_ZN3cub18CUB_300001_SM_10006detail6reduce28DeviceReduceSingleTileKernelINS2_10policy_hubIdyN4cuda3std3__44plusIdEEE10Policy1000EPdSC_iS9_ddNS7_10__identityEEEvT0_T1_T2_T3_T4_T6_:
.text._ZN3cub18CUB_300001_SM_10006detail6reduce28DeviceReduceSingleTileKernelINS2_10policy_hubIdyN4cuda3std3__44plusIdEEE10Policy1000EPdSC_iS9_ddNS7_10__identityEEEvT0_T1_T2_T3_T4_T6_:
[----:B------:R-:W-:Y:S01]  /*0000*/  LDC R1, c[0x0][0x37c] ;  /* 0x0000df00ff017b82 */ /* 0x000fe20000000800 */
[----:B------:R-:W0:Y:S01]  /*0010*/  LDCU UR4, c[0x0][0x390] ;  /* 0x00007200ff0477ac */ /* 0x000e220008000800 */
[----:B------:R-:W1:Y:S01]  /*0020*/  LDCU.64 UR6, c[0x0][0x358] ;  /* 0x00006b00ff0677ac */ /* 0x000e620008000a00 */
[----:B0-----:R-:W-:-:S05]  /*0030*/  IMAD.U32 R4, RZ, RZ, UR4 ;  /* 0x00000004ff047e24 */ /* 0x001fca000f8e00ff */
[----:B------:R-:W-:-:S13]  /*0040*/  ISETP.NE.AND P0, PT, R4, RZ, PT ;  /* 0x000000ff0400720c */ /* 0x000fda0003f05270 */
[----:B-1----:R-:W-:Y:S05]  /*0050*/  @P0 BRA `(.L_x_0) ;  /* 0x00000000001c0947 */ /* 0x002fea0003800000 */
[----:B------:R-:W0:Y:S02]  /*0060*/  S2R R0, SR_TID.X ;  /* 0x0000000000007919 */ /* 0x000e240000002100 */
[----:B0-----:R-:W-:-:S13]  /*0070*/  ISETP.NE.AND P0, PT, R0, RZ, PT ;  /* 0x000000ff0000720c */ /* 0x001fda0003f05270 */
[----:B------:R-:W-:Y:S05]  /*0080*/  @P0 EXIT ;  /* 0x000000000000094d */ /* 0x000fea0003800000 */
[----:B------:R-:W0:Y:S08]  /*0090*/  LDC.64 R2, c[0x0][0x388] ;  /* 0x0000e200ff027b82 */ /* 0x000e300000000a00 */
[----:B------:R-:W0:Y:S02]  /*00a0*/  LDC.64 R4, c[0x0][0x398] ;  /* 0x0000e600ff047b82 */ /* 0x000e240000000a00 */
[----:B0-----:R-:W-:Y:S01]  /*00b0*/  STG.E.64 desc[UR6][R2.64], R4 ;  /* 0x0000000402007986 */ /* 0x001fe2000c101b06 */
[----:B------:R-:W-:Y:S05]  /*00c0*/  EXIT ;  /* 0x000000000000794d */ /* 0x000fea0003800000 */
.L_x_0:
[----:B------:R-:W-:Y:S01]  /*00d0*/  ISETP.GT.AND P0, PT, R4, 0xdff, PT ;  /* 0x00000dff0400780c */ /* 0x000fe20003f04270 */
[----:B------:R-:W-:-:S12]  /*00e0*/  BSSY.RECONVERGENT B0, `(.L_x_1) ;  /* 0x0000242000007945 */ /* 0x000fd80003800200 */
[----:B------:R-:W-:Y:S05]  /*00f0*/  @P0 BRA `(.L_x_2) ;  /* 0x0000001400180947 */ /* 0x000fea0003800000 */
[----:B------:R-:W0:Y:S01]  /*0100*/  S2R R5, SR_TID.X ;  /* 0x0000000000057919 */ /* 0x000e220000002100 */
[----:B------:R-:W-:Y:S01]  /*0110*/  BSSY.RECONVERGENT B1, `(.L_x_3) ;  /* 0x0000009000017945 */ /* 0x000fe20003800200 */
[----:B------:R-:W-:Y:S02]  /*0120*/  CS2R R2, SRZ ;  /* 0x0000000000027805 */ /* 0x000fe4000001ff00 */
[----:B0-----:R-:W-:Y:S01]  /*0130*/  ISETP.GE.AND P0, PT, R5, R4, PT ;  /* 0x000000040500720c */ /* 0x001fe20003f06270 */
[----:B------:R-:W-:-:S12]  /*0140*/  IMAD.MOV.U32 R7, RZ, RZ, R5 ;  /* 0x000000ffff077224 */ /* 0x000fd800078e0005 */
[----:B------:R-:W-:Y:S05]  /*0150*/  @P0 BRA `(.L_x_4) ;  /* 0x0000000000100947 */ /* 0x000fea0003800000 */
[----:B------:R-:W0:Y:S02]  /*0160*/  LDC.64 R2, c[0x0][0x380] ;  /* 0x0000e000ff027b82 */ /* 0x000e240000000a00 */
[----:B0-----:R-:W-:-:S06]  /*0170*/  IMAD.WIDE.U32 R2, R5, 0x8, R2 ;  /* 0x0000000805027825 */ /* 0x001fcc00078e0002 */
[----:B------:R-:W5:Y:S01]  /*0180*/  LDG.E.64.CONSTANT R2, desc[UR6][R2.64] ;  /* 0x0000000602027981 */ /* 0x000f62000c1e9b00 */
[----:B------:R-:W-:-:S07]  /*0190*/  VIADD R7, R5, 0x200 ;  /* 0x0000020005077836 */ /* 0x000fce0000000000 */
.L_x_4:
[----:B------:R-:W-:Y:S05]  /*01a0*/  BSYNC.RECONVERGENT B1 ;  /* 0x0000000000017941 */ /* 0x000fea0003800200 */
.L_x_3:
[----:B------:R-:W-:Y:S01]  /*01b0*/  ISETP.GE.AND P0, PT, R7, R4, PT ;  /* 0x000000040700720c */ /* 0x000fe20003f06270 */
[----:B------:R-:W-:-:S12]  /*01c0*/  BSSY.RECONVERGENT B1, `(.L_x_5) ;  /* 0x0000076000017945 */ /* 0x000fd80003800200 */
[----:B------:R-:W-:Y:S05]  /*01d0*/  @P0 BRA `(.L_x_6) ;  /* 0x0000000400d00947 */ /* 0x000fea0003800000 */
[----:B------:R-:W-:Y:S01]  /*01e0*/  LOP3.LUT R9, RZ, R7, RZ, 0x33, !PT ;  /* 0x00000007ff097212 */ /* 0x000fe200078e33ff */
[----:B------:R-:W-:Y:S04]  /*01f0*/  BSSY.RECONVERGENT B2, `(.L_x_7) ;  /* 0x0000017000027945 */ /* 0x000fe80003800200 */
[----:B------:R-:W-:-:S05]  /*0200*/  IMAD.IADD R0, R9, 0x1, R4 ;  /* 0x0000000109007824 */ /* 0x000fca00078e0204 */
[C---:B------:R-:W-:Y:S02]  /*0210*/  LOP3.LUT R6, R0.reuse, 0x600, RZ, 0xc0, !PT ;  /* 0x0000060000067812 */ /* 0x040fe400078ec0ff */
[----:B------:R-:W-:Y:S02]  /*0220*/  ISETP.GE.U32.AND P0, PT, R0, 0x600, PT ;  /* 0x000006000000780c */ /* 0x000fe40003f06070 */
[----:B------:R-:W-:-:S13]  /*0230*/  ISETP.NE.AND P1, PT, R6, 0x600, PT ;  /* 0x000006000600780c */ /* 0x000fda0003f25270 */
[----:B------:R-:W-:Y:S05]  /*0240*/  @!P1 BRA `(.L_x_8) ;  /* 0x0000000000449947 */ /* 0x000fea0003800000 */
[----:B------:R-:W0:Y:S01]  /*0250*/  LDC.64 R8, c[0x0][0x380] ;  /* 0x0000e000ff087b82 */ /* 0x000e220000000a00 */
[----:B------:R-:W-:-:S04]  /*0260*/  LEA.HI R0, R0, 0x1, RZ, 0x17 ;  /* 0x0000000100007811 */ /* 0x000fc800078fb8ff */
[----:B------:R-:W-:-:S05]  /*0270*/  LOP3.LUT R0, R0, 0x3, RZ, 0xc0, !PT ;  /* 0x0000000300007812 */ /* 0x000fca00078ec0ff */
[----:B------:R-:W-:Y:S02]  /*0280*/  IMAD.MOV R0, RZ, RZ, -R0 ;  /* 0x000000ffff007224 */ /* 0x000fe400078e0a00 */
[----:B0-----:R-:W-:-:S04]  /*0290*/  IMAD.WIDE.U32 R8, R7, 0x8, R8 ;  /* 0x0000000807087825 */ /* 0x001fc800078e0008 */
[----:B------:R-:W-:Y:S02]  /*02a0*/  IMAD.MOV.U32 R6, RZ, RZ, R8 ;  /* 0x000000ffff067224 */ /* 0x000fe400078e0008 */
[----:B------:R-:W-:-:S07]  /*02b0*/  IMAD.MOV.U32 R11, RZ, RZ, R9 ;  /* 0x000000ffff0b7224 */ /* 0x000fce00078e0009 */
.L_x_9:
[----:B------:R-:W-:Y:S02]  /*02c0*/  IMAD.MOV.U32 R8, RZ, RZ, R6 ;  /* 0x000000ffff087224 */ /* 0x000fe400078e0006 */
[----:B------:R-:W-:-:S06]  /*02d0*/  IMAD.MOV.U32 R9, RZ, RZ, R11 ;  /* 0x000000ffff097224 */ /* 0x000fcc00078e000b */
[----:B------:R-:W2:Y:S01]  /*02e0*/  LDG.E.64.CONSTANT R8, desc[UR6][R8.64] ;  /* 0x0000000608087981 */ /* 0x000ea2000c1e9b00 */
[----:B------:R-:W-:Y:S01]  /*02f0*/  VIADD R0, R0, 0x1 ;  /* 0x0000000100007836 */ /* 0x000fe20000000000 */
[----:B------:R-:W-:Y:S01]  /*0300*/  IADD3 R6, P2, PT, R6, 0x1000, RZ ;  /* 0x0000100006067810 */ /* 0x000fe20007f5e0ff */
[----:B------:R-:W-:-:S03]  /*0310*/  VIADD R7, R7, 0x200 ;  /* 0x0000020007077836 */ /* 0x000fc60000000000 */
[----:B------:R-:W-:Y:S01]  /*0320*/  ISETP.NE.AND P1, PT, R0, RZ, PT ;  /* 0x000000ff0000720c */ /* 0x000fe20003f25270 */
[----:B------:R-:W-:Y:S01]  /*0330*/  IMAD.X R11, RZ, RZ, R11, P2 ;  /* 0x000000ffff0b7224 */ /* 0x000fe200010e060b */
[----:B--2--5:R-:W-:-:S11]  /*0340*/  DADD R2, R8, R2 ;  /* 0x0000000008027229 */ /* 0x024fd60000000002 */
[----:B------:R-:W-:Y:S05]  /*0350*/  @P1 BRA `(.L_x_9) ;  /* 0xfffffffc00d81947 */ /* 0x000fea000383ffff */
.L_x_8:
[----:B------:R-:W-:Y:S05]  /*0360*/  BSYNC.RECONVERGENT B2 ;  /* 0x0000000000027941 */ /* 0x000fea0003800200 */
.L_x_7:
[----:B------:R-:W-:Y:S05]  /*0370*/  @!P0 BRA `(.L_x_6) ;  /* 0x0000000400688947 */ /* 0x000fea0003800000 */
[----:B------:R-:W-:Y:S01]  /*0380*/  IMAD.IADD R0, R4, 0x1, -R7 ;  /* 0x0000000104007824 */ /* 0x000fe200078e0a07 */
[----:B------:R-:W-:Y:S01]  /*0390*/  BSSY.RECONVERGENT B2, `(.L_x_10) ;  /* 0x0000031000027945 */ /* 0x000fe20003800200 */
[----:B------:R-:W-:-:S03]  /*03a0*/  PLOP3.LUT P0, PT, PT, PT, PT, 0x80, 0x8 ;  /* 0x000000000008781c */ /* 0x000fc60003f0f070 */
[----:B------:R-:W-:-:S13]  /*03b0*/  ISETP.GT.AND P1, PT, R0, 0x1800, PT ;  /* 0x000018000000780c */ /* 0x000fda0003f24270 */
[----:B------:R-:W-:Y:S05]  /*03c0*/  @!P1 BRA `(.L_x_11) ;  /* 0x0000000000b49947 */ /* 0x000fea0003800000 */
[----:B------:R-:W-:Y:S01]  /*03d0*/  PLOP3.LUT P0, PT, PT, PT, PT, 0x8, 0x80 ;  /* 0x000000000080781c */ /* 0x000fe20003f0e170 */
[----:B------:R-:W-:-:S12]  /*03e0*/  VIADD R0, R4, 0xffffe800 ;  /* 0xffffe80004007836 */ /* 0x000fd80000000000 */
.L_x_12:
[----:B------:R-:W0:Y:S02]  /*03f0*/  LDC.64 R32, c[0x0][0x380] ;  /* 0x0000e000ff207b82 */ /* 0x000e240000000a00 */
[----:B0-----:R-:W-:-:S05]  /*0400*/  IMAD.WIDE R14, R7, 0x8, R32 ;  /* 0x00000008070e7825 */ /* 0x001fca00078e0220 */
[----:B------:R-:W2:Y:S04]  /*0410*/  LDG.E.64.CONSTANT R8, desc[UR6][R14.64] ;  /* 0x000000060e087981 */ /* 0x000ea8000c1e9b00 */
[----:B------:R-:W3:Y:S04]  /*0420*/  LDG.E.64.CONSTANT R10, desc[UR6][R14.64+0x1000] ;  /* 0x001000060e0a7981 */ /* 0x000ee8000c1e9b00 */
[----:B------:R-:W4:Y:S01]  /*0430*/  LDG.E.64.CONSTANT R12, desc[UR6][R14.64+0x2000] ;  /* 0x002000060e0c7981 */ /* 0x000f22000c1e9b00 */
[----:B------:R-:W-:-:S03]  /*0440*/  VIADD R41, R7, 0x800 ;  /* 0x0000080007297836 */ /* 0x000fc60000000000 */
[----:B------:R-:W4:Y:S01]  /*0450*/  LDG.E.64.CONSTANT R30, desc[UR6][R14.64+0x3000] ;  /* 0x003000060e1e7981 */ /* 0x000f22000c1e9b00 */
[----:B------:R-:W-:-:S05]  /*0460*/  IMAD.WIDE R40, R41, 0x8, R32 ;  /* 0x0000000829287825 */ /* 0x000fca00078e0220 */
[----:B------:R-:W4:Y:S04]  /*0470*/  LDG.E.64.CONSTANT R28, desc[UR6][R40.64] ;  /* 0x00000006281c7981 */ /* 0x000f28000c1e9b00 */
[----:B------:R-:W4:Y:S04]  /*0480*/  LDG.E.64.CONSTANT R26, desc[UR6][R40.64+0x1000] ;  /* 0x00100006281a7981 */ /* 0x000f28000c1e9b00 */
        /* <DEDUP_REMOVED lines=12> */
[----:B------:R-:W4:Y:S04]  /*0550*/  LDG.E.64.CONSTANT R34, desc[UR6][R44.64+0x2000] ;  /* 0x002000062c227981 */ /* 0x000f28000c1e9b00 */
[----:B------:R-:W4:Y:S01]  /*0560*/  LDG.E.64.CONSTANT R32, desc[UR6][R44.64+0x3000] ;  /* 0x003000062c207981 */ /* 0x000f22000c1e9b00 */
[----:B------:R-:W-:-:S05]  /*0570*/  VIADD R7, R7, 0x2000 ;  /* 0x0000200007077836 */ /* 0x000fca0000000000 */
[----:B------:R-:W-:Y:S01]  /*0580*/  ISETP.GE.AND P1, PT, R7, R0, PT ;  /* 0x000000000700720c */ /* 0x000fe20003f26270 */
[----:B--2--5:R-:W-:-:S08]  /*0590*/  DADD R8, R8, R2 ;  /* 0x0000000008087229 */ /* 0x024fd00000000002 */
[----:B---3--:R-:W-:-:S08]  /*05a0*/  DADD R8, R8, R10 ;  /* 0x0000000008087229 */ /* 0x008fd0000000000a */
[----:B----4-:R-:W-:-:S08]  /*05b0*/  DADD R8, R8, R12 ;  /* 0x0000000008087229 */ /* 0x010fd0000000000c */
[----:B------:R-:W-:-:S08]  /*05c0*/  DADD R8, R8, R30 ;  /* 0x0000000008087229 */ /* 0x000fd0000000001e */
        /* <DEDUP_REMOVED lines=11> */
[----:B------:R-:W-:Y:S01]  /*0680*/  DADD R2, R8, R32 ;  /* 0x0000000008027229 */ /* 0x000fe20000000020 */
[----:B------:R-:W-:Y:S10]  /*0690*/  @!P1 BRA `(.L_x_12) ;  /* 0xfffffffc00549947 */ /* 0x000ff4000383ffff */
.L_x_11:
[----:B------:R-:W-:Y:S05]  /*06a0*/  BSYNC.RECONVERGENT B2 ;  /* 0x0000000000027941 */ /* 0x000fea0003800200 */
.L_x_10:
[----:B------:R-:W-:Y:S01]  /*06b0*/  IMAD.IADD R0, R4, 0x1, -R7 ;  /* 0x0000000104007824 */ /* 0x000fe200078e0a07 */
[----:B------:R-:W-:Y:S04]  /*06c0*/  BSSY.RECONVERGENT B2, `(.L_x_13) ;  /* 0x0000019000027945 */ /* 0x000fe80003800200 */
[----:B------:R-:W-:-:S13]  /*06d0*/  ISETP.GT.AND P1, PT, R0, 0x800, PT ;  /* 0x000008000000780c */ /* 0x000fda0003f24270 */
[----:B------:R-:W-:Y:S05]  /*06e0*/  @!P1 BRA `(.L_x_14) ;  /* 0x0000000000589947 */ /* 0x000fea0003800000 */
        /* <DEDUP_REMOVED lines=12> */
[----:B------:R-:W-:Y:S01]  /*07b0*/  PLOP3.LUT P0, PT, PT, PT, PT, 0x8, 0x80 ;  /* 0x000000000080781c */ /* 0x000fe20003f0e170 */
[----:B------:R-:W-:Y:S01]  /*07c0*/  VIADD R7, R7, 0x1000 ;  /* 0x0000100007077836 */ /* 0x000fe20000000000 */
[----:B--2--5:R-:W-:-:S08]  /*07d0*/  DADD R10, R2, R10 ;  /* 0x00000000020a7229 */ /* 0x024fd0000000000a */
[----:B---3--:R-:W-:-:S08]  /*07e0*/  DADD R10, R10, R12 ;  /* 0x000000000a0a7229 */ /* 0x008fd0000000000c */
[----:B----4-:R-:W-:-:S08]  /*07f0*/  DADD R10, R10, R14 ;  /* 0x000000000a0a7229 */ /* 0x010fd0000000000e */
[----:B------:R-:W-:-:S08]  /*0800*/  DADD R10, R10, R16 ;  /* 0x000000000a0a7229 */ /* 0x000fd00000000010 */
[----:B------:R-:W-:-:S08]  /*0810*/  DADD R10, R10, R20 ;  /* 0x000000000a0a7229 */ /* 0x000fd00000000014 */
[----:B------:R-:W-:-:S08]  /*0820*/  DADD R10, R10, R22 ;  /* 0x000000000a0a7229 */ /* 0x000fd00000000016 */
[----:B------:R-:W-:-:S08]  /*0830*/  DADD R10, R10, R24 ;  /* 0x000000000a0a7229 */ /* 0x000fd00000000018 */
[----:B------:R-:W-:-:S11]  /*0840*/  DADD R2, R10, R26 ;  /* 0x000000000a027229 */ /* 0x000fd6000000001a */
.L_x_14:
[----:B------:R-:W-:Y:S05]  /*0850*/  BSYNC.RECONVERGENT B2 ;  /* 0x0000000000027941 */ /* 0x000fea0003800200 */
.L_x_13:
[----:B------:R-:W-:-:S13]  /*0860*/  ISETP.LT.OR P0, PT, R7, R4, P0 ;  /* 0x000000040700720c */ /* 0x000fda0000701670 */
[----:B------:R-:W-:Y:S05]  /*0870*/  @!P0 BRA `(.L_x_6) ;  /* 0x0000000000288947 */ /* 0x000fea0003800000 */
[----:B------:R-:W0:Y:S02]  /*0880*/  LDC.64 R8, c[0x0][0x380] ;  /* 0x0000e000ff087b82 */ /* 0x000e240000000a00 */
[----:B0-----:R-:W-:-:S05]  /*0890*/  IMAD.WIDE R6, R7, 0x8, R8 ;  /* 0x0000000807067825 */ /* 0x001fca00078e0208 */
[----:B------:R-:W2:Y:S04]  /*08a0*/  LDG.E.64.CONSTANT R8, desc[UR6][R6.64] ;  /* 0x0000000606087981 */ /* 0x000ea8000c1e9b00 */
[----:B------:R-:W3:Y:S04]  /*08b0*/  LDG.E.64.CONSTANT R10, desc[UR6][R6.64+0x1000] ;  /* 0x00100006060a7981 */ /* 0x000ee8000c1e9b00 */
[----:B------:R-:W4:Y:S04]  /*08c0*/  LDG.E.64.CONSTANT R12, desc[UR6][R6.64+0x2000] ;  /* 0x00200006060c7981 */ /* 0x000f28000c1e9b00 */
[----:B------:R-:W4:Y:S01]  /*08d0*/  LDG.E.64.CONSTANT R14, desc[UR6][R6.64+0x3000] ;  /* 0x00300006060e7981 */ /* 0x000f22000c1e9b00 */
[----:B--2--5:R-:W-:-:S08]  /*08e0*/  DADD R8, R2, R8 ;  /* 0x0000000002087229 */ /* 0x024fd00000000008 */
[----:B---3--:R-:W-:-:S08]  /*08f0*/  DADD R8, R8, R10 ;  /* 0x0000000008087229 */ /* 0x008fd0000000000a */
[----:B----4-:R-:W-:-:S08]  /*0900*/  DADD R8, R8, R12 ;  /* 0x0000000008087229 */ /* 0x010fd0000000000c */
[----:B------:R-:W-:-:S11]  /*0910*/  DADD R2, R8, R14 ;  /* 0x0000000008027229 */ /* 0x000fd6000000000e */
.L_x_6:
[----:B------:R-:W-:Y:S05]  /*0920*/  BSYNC.RECONVERGENT B1 ;  /* 0x0000000000017941 */ /* 0x000fea0003800200 */
.L_x_5:
[----:B------:R-:W-:-:S13]  /*0930*/  ISETP.GE.AND P0, PT, R4, 0x200, PT ;  /* 0x000002000400780c */ /* 0x000fda0003f06270 */
[----:B------:R-:W-:Y:S05]  /*0940*/  @!P0 BRA `(.L_x_15) ;  /* 0x0000000400148947 */ /* 0x000fea0003800000 */
[----:B------:R-:W0:Y:S01]  /*0950*/  S2R R12, SR_LANEID ;  /* 0x00000000000c7919 */ /* 0x000e220000000000 */
[----:B-----5:R-:W-:Y:S04]  /*0960*/  SHFL.DOWN PT, R6, R2, 0x1, 0x1f ;  /* 0x08201f0002067f89 */ /* 0x020fe800000e0000 */
[----:B------:R-:W1:Y:S02]  /*0970*/  SHFL.DOWN PT, R7, R3, 0x1, 0x1f ;  /* 0x08201f0003077f89 */ /* 0x000e6400000e0000 */
[----:B-1----:R-:W-:Y:S01]  /*0980*/  DADD R6, R6, R2 ;  /* 0x0000000006067229 */ /* 0x002fe20000000002 */
[C---:B0-----:R-:W-:Y:S02]  /*0990*/  ISETP.GT.AND P0, PT, R12.reuse, 0x1e, PT ;  /* 0x0000001e0c00780c */ /* 0x041fe40003f04270 */
[----:B------:R-:W-:-:S07]  /*09a0*/  ISETP.NE.AND P1, PT, R12, RZ, PT ;  /* 0x000000ff0c00720c */ /* 0x000fce0003f25270 */
[----:B------:R-:W-:Y:S02]  /*09b0*/  FSEL R8, R2, R6, P0 ;  /* 0x0000000602087208 */ /* 0x000fe40000000000 */
[----:B------:R-:W-:Y:S02]  /*09c0*/  FSEL R9, R3, R7, P0 ;  /* 0x0000000703097208 */ /* 0x000fe40000000000 */
[----:B------:R-:W-:Y:S01]  /*09d0*/  ISETP.GT.AND P0, PT, R12, 0x1d, PT ;  /* 0x0000001d0c00780c */ /* 0x000fe20003f04270 */
[----:B------:R-:W-:Y:S01]  /*09e0*/  SHFL.DOWN PT, R6, R8, 0x2, 0x1f ;  /* 0x08401f0008067f89 */ /* 0x000fe200000e0000 */
[----:B------:R-:W-:Y:S02]  /*09f0*/  @!P1 MOV R4, 0x400 ;  /* 0x0000040000049802 */ /* 0x000fe40000000f00 */
[----:B------:R-:W-:Y:S01]  /*0a00*/  @!P1 SHF.R.U32.HI R0, RZ, 0x2, R5 ;  /* 0x00000002ff009819 */ /* 0x000fe20000011605 */
[----:B------:R-:W0:Y:S03]  /*0a10*/  SHFL.DOWN PT, R7, R9, 0x2, 0x1f ;  /* 0x08401f0009077f89 */ /* 0x000e2600000e0000 */
[----:B------:R-:W-:Y:S01]  /*0a20*/  @!P1 LOP3.LUT R0, R0, 0xf8, RZ, 0xc0, !PT ;  /* 0x000000f800009812 */ /* 0x000fe200078ec0ff */
[----:B0-----:R-:W-:-:S10]  /*0a30*/  DADD R6, R6, R8 ;  /* 0x0000000006067229 */ /* 0x001fd40000000008 */
[----:B------:R-:W-:Y:S02]  /*0a40*/  FSEL R6, R8, R6, P0 ;  /* 0x0000000608067208 */ /* 0x000fe40000000000 */
[----:B------:R-:W-:Y:S02]  /*0a50*/  FSEL R7, R9, R7, P0 ;  /* 0x0000000709077208 */ /* 0x000fe40000000000 */
[----:B------:R-:W-:Y:S01]  /*0a60*/  ISETP.GT.AND P0, PT, R12, 0x1b, PT ;  /* 0x0000001b0c00780c */ /* 0x000fe20003f04270 */
[----:B------:R-:W-:Y:S04]  /*0a70*/  SHFL.DOWN PT, R2, R6, 0x4, 0x1f ;  /* 0x08801f0006027f89 */ /* 0x000fe800000e0000 */
[----:B------:R-:W0:Y:S01]  /*0a80*/  SHFL.DOWN PT, R3, R7, 0x4, 0x1f ;  /* 0x08801f0007037f89 */ /* 0x000e2200000e0000 */
[----:B------:R-:W1:Y:S01]  /*0a90*/  @!P1 S2R R9, SR_CgaCtaId ;  /* 0x0000000000099919 */ /* 0x000e620000008800 */
[----:B0-----:R-:W-:-:S10]  /*0aa0*/  DADD R2, R2, R6 ;  /* 0x0000000002027229 */ /* 0x001fd40000000006 */
[----:B------:R-:W-:Y:S02]  /*0ab0*/  FSEL R10, R6, R2, P0 ;  /* 0x00000002060a7208 */ /* 0x000fe40000000000 */
[----:B------:R-:W-:Y:S02]  /*0ac0*/  FSEL R11, R7, R3, P0 ;  /* 0x00000003070b7208 */ /* 0x000fe40000000000 */
[----:B------:R-:W-:Y:S01]  /*0ad0*/  ISETP.GT.AND P0, PT, R12, 0x17, PT ;  /* 0x000000170c00780c */ /* 0x000fe20003f04270 */
[----:B------:R-:W-:Y:S04]  /*0ae0*/  SHFL.DOWN PT, R2, R10, 0x8, 0x1f ;  /* 0x09001f000a027f89 */ /* 0x000fe800000e0000 */
[----:B------:R-:W0:Y:S02]  /*0af0*/  SHFL.DOWN PT, R3, R11, 0x8, 0x1f ;  /* 0x09001f000b037f89 */ /* 0x000e2400000e0000 */
[----:B0-----:R-:W-:-:S10]  /*0b00*/  DADD R2, R2, R10 ;  /* 0x0000000002027229 */ /* 0x001fd4000000000a */
[----:B------:R-:W-:Y:S02]  /*0b10*/  FSEL R6, R10, R2, P0 ;  /* 0x000000020a067208 */ /* 0x000fe40000000000 */
[----:B------:R-:W-:Y:S02]  /*0b20*/  FSEL R7, R11, R3, P0 ;  /* 0x000000030b077208 */ /* 0x000fe40000000000 */
[----:B-1----:R-:W-:Y:S01]  /*0b30*/  @!P1 LEA R11, R9, R4, 0x18 ;  /* 0x00000004090b9211 */ /* 0x002fe200078ec0ff */
[----:B------:R-:W-:Y:S01]  /*0b40*/  SHFL.DOWN PT, R2, R6, 0x10, 0x1f ;  /* 0x0a001f0006027f89 */ /* 0x000fe200000e0000 */
[----:B------:R-:W-:-:S03]  /*0b50*/  ISETP.NE.AND P0, PT, R5, RZ, PT ;  /* 0x000000ff0500720c */ /* 0x000fc60003f05270 */
[----:B------:R-:W0:Y:S01]  /*0b60*/  SHFL.DOWN PT, R3, R7, 0x10, 0x1f ;  /* 0x0a001f0007037f89 */ /* 0x000e2200000e0000 */
[----:B------:R-:W-:Y:S01]  /*0b70*/  @!P1 IMAD.IADD R11, R0, 0x1, R11 ;  /* 0x00000001000b9824 */ /* 0x000fe200078e020b */
[----:B0-----:R-:W-:-:S07]  /*0b80*/  DADD R8, R2, R6 ;  /* 0x0000000002087229 */ /* 0x001fce0000000006 */
[----:B------:R1:W-:Y:S01]  /*0b90*/  @!P1 STS.64 [R11+0x10], R8 ;  /* 0x000010080b009388 */ /* 0x0003e20000000a00 */
[----:B------:R-:W-:Y:S01]  /*0ba0*/  BAR.SYNC.DEFER_BLOCKING 0x0 ;  /* 0x0000000000007b1d */ /* 0x000fe20000010000 */
[----:B------:R-:W-:-:S04]  /*0bb0*/  ISETP.GT.AND P1, PT, R12, 0xf, PT ;  /* 0x0000000f0c00780c */ /* 0x000fc80003f24270 */
[----:B------:R-:W-:Y:S02]  /*0bc0*/  FSEL R2, R6, R8, P1 ;  /* 0x0000000806027208 */ /* 0x000fe40000800000 */
[----:B------:R-:W-:Y:S01]  /*0bd0*/  FSEL R3, R7, R9, P1 ;  /* 0x0000000907037208 */ /* 0x000fe20000800000 */
[----:B------:R-:W-:Y:S06]  /*0be0*/  @P0 BRA `(.L_x_16) ;  /* 0x0000001800440947 */ /* 0x000fec0003800000 */
[----:B------:R-:W0:Y:S01]  /*0bf0*/  S2UR UR5, SR_CgaCtaId ;  /* 0x00000000000579c3 */ /* 0x000e220000008800 */
[----:B------:R-:W-:Y:S02]  /*0c00*/  UMOV UR4, 0x400 ;  /* 0x0000040000047882 */ /* 0x000fe40000000000 */
[----:B0-----:R-:W-:-:S09]  /*0c10*/  ULEA UR4, UR5, UR4, 0x18 ;  /* 0x0000000405047291 */ /* 0x001fd2000f8ec0ff */
[----:B------:R-:W0:Y:S04]  /*0c20*/  LDS.64 R4, [UR4+0x18] ;  /* 0x00001804ff047984 */ /* 0x000e280008000a00 */
[----:B-1----:R-:W1:Y:S04]  /*0c30*/  LDS.128 R8, [UR4+0x20] ;  /* 0x00002004ff087984 */ /* 0x002e680008000c00 */
[----:B------:R-:W2:Y:S01]  /*0c40*/  LDS.128 R12, [UR4+0x30] ;  /* 0x00003004ff0c7984 */ /* 0x000ea20008000c00 */
[----:B0-----:R-:W-:-:S03]  /*0c50*/  DADD R2, R2, R4 ;  /* 0x0000000002027229 */ /* 0x001fc60000000004 */
[----:B------:R-:W0:Y:S05]  /*0c60*/  LDS.128 R4, [UR4+0x40] ;  /* 0x00004004ff047984 */ /* 0x000e2a0008000c00 */
[----:B-1----:R-:W-:-:S08]  /*0c70*/  DADD R2, R2, R8 ;  /* 0x0000000002027229 */ /* 0x002fd00000000008 */
[----:B------:R-:W-:Y:S01]  /*0c80*/  DADD R2, R2, R10 ;  /* 0x0000000002027229 */ /* 0x000fe2000000000a */
[----:B------:R-:W1:Y:S07]  /*0c90*/  LDS.128 R8, [UR4+0x50] ;  /* 0x00005004ff087984 */ /* 0x000e6e0008000c00 */
[----:B--2---:R-:W-:-:S08]  /*0ca0*/  DADD R2, R2, R12 ;  /* 0x0000000002027229 */ /* 0x004fd0000000000c */
[----:B------:R-:W-:Y:S01]  /*0cb0*/  DADD R2, R2, R14 ;  /* 0x0000000002027229 */ /* 0x000fe2000000000e */
[----:B------:R-:W2:Y:S07]  /*0cc0*/  LDS.128 R12, [UR4+0x60] ;  /* 0x00006004ff0c7984 */ /* 0x000eae0008000c00 */
[----:B0-----:R-:W-:-:S08]  /*0cd0*/  DADD R2, R2, R4 ;  /* 0x0000000002027229 */ /* 0x001fd00000000004 */
[----:B------:R-:W-:Y:S01]  /*0ce0*/  DADD R2, R2, R6 ;  /* 0x0000000002027229 */ /* 0x000fe20000000006 */
[----:B------:R-:W0:Y:S07]  /*0cf0*/  LDS.128 R4, [UR4+0x70] ;  /* 0x00007004ff047984 */ /* 0x000e2e0008000c00 */
[----:B-1----:R-:W-:-:S08]  /*0d00*/  DADD R2, R2, R8 ;  /* 0x0000000002027229 */ /* 0x002fd00000000008 */
[----:B------:R-:W-:Y:S01]  /*0d10*/  DADD R2, R2, R10 ;  /* 0x0000000002027229 */ /* 0x000fe2000000000a */
[----:B------:R-:W1:Y:S07]  /*0d20*/  LDS.128 R8, [UR4+0x80] ;  /* 0x00008004ff087984 */ /* 0x000e6e0008000c00 */
[----:B--2---:R-:W-:-:S08]  /*0d30*/  DADD R2, R2, R12 ;  /* 0x0000000002027229 */ /* 0x004fd0000000000c */
[----:B------:R-:W-:-:S08]  /*0d40*/  DADD R2, R2, R14 ;  /* 0x0000000002027229 */ /* 0x000fd0000000000e */
[----:B0-----:R-:W-:-:S08]  /*0d50*/  DADD R2, R2, R4 ;  /* 0x0000000002027229 */ /* 0x001fd00000000004 */
[----:B------:R-:W-:-:S08]  /*0d60*/  DADD R2, R2, R6 ;  /* 0x0000000002027229 */ /* 0x000fd00000000006 */
[----:B-1----:R-:W-:-:S08]  /*0d70*/  DADD R2, R2, R8 ;  /* 0x0000000002027229 */ /* 0x002fd00000000008 */
[----:B------:R-:W-:Y:S01]  /*0d80*/  DADD R2, R2, R10 ;  /* 0x0000000002027229 */ /* 0x000fe2000000000a */
[----:B------:R-:W-:Y:S10]  /*0d90*/  BRA `(.L_x_16) ;  /* 0x0000001400d87947 */ /* 0x000ff40003800000 */
.L_x_15:
[----:B------:R-:W-:Y:S01]  /*0da0*/  LOP3.LUT R0, R5, 0x3e0, RZ, 0xc0, !PT ;  /* 0x000003e005007812 */ /* 0x000fe200078ec0ff */
[----:B------:R-:W0:Y:S03]  /*0db0*/  S2R R10, SR_LANEID ;  /* 0x00000000000a7919 */ /* 0x000e260000000000 */
[----:B------:R-:W-:Y:S01]  /*0dc0*/  LOP3.LUT R9, RZ, R0, RZ, 0x33, !PT ;  /* 0x00000000ff097212 */ /* 0x000fe200078e33ff */
[----:B------:R-:W-:-:S04]  /*0dd0*/  VIADD R7, R0, 0x20 ;  /* 0x0000002000077836 */ /* 0x000fc80000000000 */
[----:B------:R-:W-:Y:S01]  /*0de0*/  IMAD.IADD R9, R9, 0x1, R4 ;  /* 0x0000000109097824 */ /* 0x000fe200078e0204 */
[----:B------:R-:W-:-:S04]  /*0df0*/  ISETP.GT.AND P0, PT, R7, R4, PT ;  /* 0x000000040700720c */ /* 0x000fc80003f04270 */
[----:B------:R-:W-:-:S05]  /*0e00*/  SEL R11, R9, 0x1f, P0 ;  /* 0x0000001f090b7807 */ /* 0x000fca0000000000 */
[----:B-----5:R-:W-:Y:S04]  /*0e10*/  SHFL.DOWN PT, R6, R2, 0x1, R11 ;  /* 0x0820000002067989 */ /* 0x020fe800000e000b */
[----:B------:R-:W1:Y:S01]  /*0e20*/  SHFL.DOWN PT, R7, R3, 0x1, R11 ;  /* 0x0820000003077989 */ /* 0x000e6200000e000b */
[C---:B0-----:R-:W-:Y:S01]  /*0e30*/  ISETP.GE.AND P0, PT, R10.reuse, R11, PT ;  /* 0x0000000b0a00720c */ /* 0x041fe20003f06270 */
[C---:B------:R-:W-:Y:S01]  /*0e40*/  VIADD R0, R10.reuse, 0x2 ;  /* 0x000000020a007836 */ /* 0x040fe20000000000 */
[----:B------:R-:W-:Y:S01]  /*0e50*/  ISETP.NE.AND P1, PT, R10, RZ, PT ;  /* 0x000000ff0a00720c */ /* 0x000fe20003f25270 */
[----:B-1----:R-:W-:-:S12]  /*0e60*/  DADD R6, R6, R2 ;  /* 0x0000000006067229 */ /* 0x002fd80000000002 */
[----:B------:R-:W0:Y:S01]  /*0e70*/  @!P1 S2R R12, SR_CgaCtaId ;  /* 0x00000000000c9919 */ /* 0x000e220000008800 */
[----:B------:R-:W-:Y:S02]  /*0e80*/  FSEL R8, R6, R2, !P0 ;  /* 0x0000000206087208 */ /* 0x000fe40004000000 */
[----:B------:R-:W-:Y:S02]  /*0e90*/  FSEL R9, R7, R3, !P0 ;  /* 0x0000000307097208 */ /* 0x000fe40004000000 */
[----:B------:R-:W-:Y:S01]  /*0ea0*/  ISETP.GT.AND P0, PT, R0, R11, PT ;  /* 0x0000000b0000720c */ /* 0x000fe20003f04270 */
[----:B------:R-:W-:Y:S01]  /*0eb0*/  SHFL.DOWN PT, R6, R8, 0x2, R11 ;  /* 0x0840000008067989 */ /* 0x000fe200000e000b */
[----:B------:R-:W-:-:S03]  /*0ec0*/  VIADD R0, R10, 0x4 ;  /* 0x000000040a007836 */ /* 0x000fc60000000000 */
[----:B------:R-:W1:Y:S02]  /*0ed0*/  SHFL.DOWN PT, R7, R9, 0x2, R11 ;  /* 0x0840000009077989 */ /* 0x000e6400000e000b */
[----:B-1----:R-:W-:-:S10]  /*0ee0*/  DADD R6, R6, R8 ;  /* 0x0000000006067229 */ /* 0x002fd40000000008 */
[----:B------:R-:W-:Y:S02]  /*0ef0*/  FSEL R6, R8, R6, P0 ;  /* 0x0000000608067208 */ /* 0x000fe40000000000 */
[----:B------:R-:W-:Y:S02]  /*0f00*/  FSEL R7, R9, R7, P0 ;  /* 0x0000000709077208 */ /* 0x000fe40000000000 */
        /* <DEDUP_REMOVED lines=16> */
[----:B------:R-:W-:Y:S02]  /*1010*/  @!P1 MOV R9, 0x400 ;  /* 0x0000040000099802 */ /* 0x000fe40000000f00 */
[----:B------:R-:W-:Y:S01]  /*1020*/  @!P1 SHF.R.U32.HI R8, RZ, 0x2, R5 ;  /* 0x00000002ff089819 */ /* 0x000fe20000011605 */
[----:B------:R-:W1:Y:S01]  /*1030*/  SHFL.DOWN PT, R3, R7, 0x10, R11 ;  /* 0x0a00000007037989 */ /* 0x000e6200000e000b */
[----:B0-----:R-:W-:-:S02]  /*1040*/  @!P1 LEA R9, R12, R9, 0x18 ;  /* 0x000000090c099211 */ /* 0x001fc400078ec0ff */
[----:B------:R-:W-:-:S05]  /*1050*/  @!P1 LOP3.LUT R8, R8, 0xf8, RZ, 0xc0, !PT ;  /* 0x000000f808089812 */ /* 0x000fca00078ec0ff */
[----:B------:R-:W-:Y:S01]  /*1060*/  @!P1 IMAD.IADD R9, R8, 0x1, R9 ;  /* 0x0000000108099824 */ /* 0x000fe200078e0209 */
[----:B-1----:R-:W-:-:S10]  /*1070*/  DADD R2, R2, R6 ;  /* 0x0000000002027229 */ /* 0x002fd40000000006 */
[----:B------:R-:W-:Y:S02]  /*1080*/  FSEL R2, R6, R2, P0 ;  /* 0x0000000206027208 */ /* 0x000fe40000000000 */
[----:B------:R-:W-:Y:S02]  /*1090*/  FSEL R3, R7, R3, P0 ;  /* 0x0000000307037208 */ /* 0x000fe40000000000 */
[----:B------:R-:W-:-:S03]  /*10a0*/  ISETP.NE.AND P0, PT, R5, RZ, PT ;  /* 0x000000ff0500720c */ /* 0x000fc60003f05270 */
[----:B------:R0:W-:Y:S01]  /*10b0*/  @!P1 STS.64 [R9+0x10], R2 ;  /* 0x0000100209009388 */ /* 0x0001e20000000a00 */
[----:B------:R-:W-:Y:S09]  /*10c0*/  BAR.SYNC.DEFER_BLOCKING 0x0 ;  /* 0x0000000000007b1d */ /* 0x000ff20000010000 */
[----:B------:R-:W-:Y:S05]  /*10d0*/  @P0 BRA `(.L_x_16) ;  /* 0x0000001400080947 */ /* 0x000fea0003800000 */
[----:B------:R-:W1:Y:S01]  /*10e0*/  S2UR UR5, SR_CgaCtaId ;  /* 0x00000000000579c3 */ /* 0x000e620000008800 */
[----:B------:R-:W-:Y:S01]  /*10f0*/  UMOV UR4, 0x400 ;  /* 0x0000040000047882 */ /* 0x000fe20000000000 */
[----:B------:R-:W-:Y:S01]  /*1100*/  ISETP.GT.AND P1, PT, R4, 0x20, PT ;  /* 0x000000200400780c */ /* 0x000fe20003f24270 */
[----:B-1----:R-:W-:-:S09]  /*1110*/  ULEA UR4, UR5, UR4, 0x18 ;  /* 0x0000000405047291 */ /* 0x002fd2000f8ec0ff */
[----:B------:R-:W1:Y:S04]  /*1120*/  LDS.64 R6, [UR4+0x18] ;  /* 0x00001804ff067984 */ /* 0x000e680008000a00 */
[----:B------:R-:W2:Y:S04]  /*1130*/  LDS.128 R12, [UR4+0x20] ;  /* 0x00002004ff0c7984 */ /* 0x000ea80008000c00 */
[----:B0-----:R-:W0:Y:S01]  /*1140*/  LDS.128 R8, [UR4+0x30] ;  /* 0x00003004ff087984 */ /* 0x001e220008000c00 */
[----:B-1----:R-:W-:-:S10]  /*1150*/  DADD R6, R2, R6 ;  /* 0x0000000002067229 */ /* 0x002fd40000000006 */
[----:B------:R-:W-:Y:S02]  /*1160*/  FSEL R2, R6, R2, P1 ;  /* 0x0000000206027208 */ /* 0x000fe40000800000 */
[----:B------:R-:W-:Y:S02]  /*1170*/  FSEL R3, R7, R3, P1 ;  /* 0x0000000307037208 */ /* 0x000fe40000800000 */
[----:B------:R-:W-:-:S04]  /*1180*/  ISETP.GT.AND P1, PT, R4, 0x40, PT ;  /* 0x000000400400780c */ /* 0x000fc80003f24270 */
[----:B--2---:R-:W-:-:S10]  /*1190*/  DADD R12, R12, R2 ;  /* 0x000000000c0c7229 */ /* 0x004fd40000000002 */
[----:B------:R-:W-:Y:S02]  /*11a0*/  FSEL R2, R12, R2, P1 ;  /* 0x000000020c027208 */ /* 0x000fe40000800000 */
[----:B------:R-:W-:Y:S02]  /*11b0*/  FSEL R3, R13, R3, P1 ;  /* 0x000000030d037208 */ /* 0x000fe40000800000 */
[----:B------:R-:W-:-:S04]  /*11c0*/  ISETP.GT.AND P1, PT, R4, 0x60, PT ;  /* 0x000000600400780c */ /* 0x000fc80003f24270 */
[----:B------:R-:W-:-:S10]  /*11d0*/  DADD R14, R2, R14 ;  /* 0x00000000020e7229 */ /* 0x000fd4000000000e */
[----:B------:R-:W-:Y:S02]  /*11e0*/  FSEL R2, R14, R2, P1 ;  /* 0x000000020e027208 */ /* 0x000fe40000800000 */
[----:B------:R-:W-:Y:S02]  /*11f0*/  FSEL R3, R15, R3, P1 ;  /* 0x000000030f037208 */ /* 0x000fe40000800000 */
[----:B------:R-:W1:Y:S01]  /*1200*/  LDS.128 R12, [UR4+0x40] ;  /* 0x00004004ff0c7984 */ /* 0x000e620008000c00 */
[----:B------:R-:W-:-:S03]  /*1210*/  ISETP.GT.AND P1, PT, R4, 0x80, PT ;  /* 0x000000800400780c */ /* 0x000fc60003f24270 */
[----:B0-----:R-:W-:-:S10]  /*1220*/  DADD R8, R8, R2 ;  /* 0x0000000008087229 */ /* 0x001fd40000000002 */
[----:B------:R-:W-:Y:S02]  /*1230*/  FSEL R2, R8, R2, P1 ;  /* 0x0000000208027208 */ /* 0x000fe40000800000 */
[----:B------:R-:W-:Y:S02]  /*1240*/  FSEL R3, R9, R3, P1 ;  /* 0x0000000309037208 */ /* 0x000fe40000800000 */
[----:B------:R-:W-:-:S04]  /*1250*/  ISETP.GT.AND P1, PT, R4, 0xa0, PT ;  /* 0x000000a00400780c */ /* 0x000fc80003f24270 */
[----:B------:R-:W-:-:S10]  /*1260*/  DADD R10, R2, R10 ;  /* 0x00000000020a7229 */ /* 0x000fd4000000000a */
[----:B------:R-:W-:Y:S02]  /*1270*/  FSEL R2, R10, R2, P1 ;  /* 0x000000020a027208 */ /* 0x000fe40000800000 */
[----:B------:R-:W-:Y:S02]  /*1280*/  FSEL R3, R11, R3, P1 ;  /* 0x000000030b037208 */ /* 0x000fe40000800000 */
[----:B------:R-:W0:Y:S01]  /*1290*/  LDS.128 R8, [UR4+0x50] ;  /* 0x00005004ff087984 */ /* 0x000e220008000c00 */
[----:B------:R-:W-:-:S03]  /*12a0*/  ISETP.GT.AND P1, PT, R4, 0xc0, PT ;  /* 0x000000c00400780c */ /* 0x000fc60003f24270 */
[----:B-1----:R-:W-:-:S10]  /*12b0*/  DADD R12, R12, R2 ;  /* 0x000000000c0c7229 */ /* 0x002fd40000000002 */
        /* <DEDUP_REMOVED lines=33> */
[----:B------:R-:W-:-:S04]  /*14d0*/  ISETP.GT.AND P1, PT, R4, 0x1c0, PT ;  /* 0x000001c00400780c */ /* 0x000fc80003f24270 */
[----:B-1----:R-:W-:-:S10]  /*14e0*/  DADD R12, R12, R2 ;  /* 0x000000000c0c7229 */ /* 0x002fd40000000002 */
[----:B------:R-:W-:Y:S02]  /*14f0*/  FSEL R2, R12, R2, P1 ;  /* 0x000000020c027208 */ /* 0x000fe40000800000 */
[----:B------:R-:W-:Y:S02]  /*1500*/  FSEL R3, R13, R3, P1 ;  /* 0x000000030d037208 */ /* 0x000fe40000800000 */
[----:B------:R-:W-:-:S04]  /*1510*/  ISETP.GT.AND P1, PT, R4, 0x1e0, PT ;  /* 0x000001e00400780c */ /* 0x000fc80003f24270 */
[----:B------:R-:W-:-:S10]  /*1520*/  DADD R14, R2, R14 ;  /* 0x00000000020e7229 */ /* 0x000fd4000000000e */
[----:B------:R-:W-:Y:S02]  /*1530*/  FSEL R2, R14, R2, P1 ;  /* 0x000000020e027208 */ /* 0x000fe40000800000 */
[----:B------:R-:W-:Y:S01]  /*1540*/  FSEL R3, R15, R3, P1 ;  /* 0x000000030f037208 */ /* 0x000fe20000800000 */
[----:B------:R-:W-:Y:S06]  /*1550*/  BRA `(.L_x_16) ;  /* 0x0000000c00e87947 */ /* 0x000fec0003800000 */
.L_x_2:
[----:B------:R-:W0:Y:S01]  /*1560*/  S2R R41, SR_TID.X ;  /* 0x0000000000297919 */ /* 0x000e220000002100 */
[----:B------:R-:W1:Y:S02]  /*1570*/  LDCU.64 UR4, c[0x0][0x380] ;  /* 0x00007000ff0477ac */ /* 0x000e640008000a00 */
[----:B-1----:R-:W-:Y:S02]  /*1580*/  IMAD.U32 R2, RZ, RZ, UR4 ;  /* 0x00000004ff027e24 */ /* 0x002fe4000f8e00ff */
[----:B------:R-:W-:Y:S02]  /*1590*/  IMAD.U32 R3, RZ, RZ, UR5 ;  /* 0x00000005ff037e24 */ /* 0x000fe4000f8e00ff */
[----:B0-----:R-:W-:-:S05]  /*15a0*/  IMAD.WIDE.U32 R18, R41, 0x8, R2 ;  /* 0x0000000829127825 */ /* 0x001fca00078e0002 */
[----:B------:R-:W2:Y:S04]  /*15b0*/  LDG.E.64.CONSTANT R20, desc[UR6][R18.64] ;  /* 0x0000000612147981 */ /* 0x000ea8000c1e9b00 */
[----:B------:R-:W2:Y:S04]  /*15c0*/  LDG.E.64.CONSTANT R6, desc[UR6][R18.64+0x1000] ;  /* 0x0010000612067981 */ /* 0x000ea8000c1e9b00 */
[----:B------:R-:W3:Y:S04]  /*15d0*/  LDG.E.64.CONSTANT R8, desc[UR6][R18.64+0x2000] ;  /* 0x0020000612087981 */ /* 0x000ee8000c1e9b00 */
[----:B------:R-:W4:Y:S04]  /*15e0*/  LDG.E.64.CONSTANT R10, desc[UR6][R18.64+0x3000] ;  /* 0x00300006120a7981 */ /* 0x000f28000c1e9b00 */
[----:B------:R-:W5:Y:S04]  /*15f0*/  LDG.E.64.CONSTANT R12, desc[UR6][R18.64+0x4000] ;  /* 0x00400006120c7981 */ /* 0x000f68000c1e9b00 */
[----:B------:R-:W5:Y:S04]  /*1600*/  LDG.E.64.CONSTANT R14, desc[UR6][R18.64+0x5000] ;  /* 0x00500006120e7981 */ /* 0x000f68000c1e9b00 */
[----:B------:R-:W5:Y:S01]  /*1610*/  LDG.E.64.CONSTANT R16, desc[UR6][R18.64+0x6000] ;  /* 0x0060000612107981 */ /* 0x000f62000c1e9b00 */
[----:B------:R-:W-:Y:S01]  /*1620*/  ISETP.GE.U32.AND P0, PT, R4, 0x1c00, PT ;  /* 0x00001c000400780c */ /* 0x000fe20003f06070 */
[----:B------:R-:W-:Y:S01]  /*1630*/  UMOV UR4, 0xe00 ;  /* 0x00000e0000047882 */ /* 0x000fe20000000000 */
[----:B--2---:R-:W-:-:S08]  /*1640*/  DADD R6, R20, R6 ;  /* 0x0000000014067229 */ /* 0x004fd00000000006 */
[----:B---3--:R-:W-:-:S08]  /*1650*/  DADD R6, R8, R6 ;  /* 0x0000000008067229 */ /* 0x008fd00000000006 */
[----:B----4-:R-:W-:-:S08]  /*1660*/  DADD R6, R10, R6 ;  /* 0x000000000a067229 */ /* 0x010fd00000000006 */
[----:B-----5:R-:W-:-:S08]  /*1670*/  DADD R6, R12, R6 ;  /* 0x000000000c067229 */ /* 0x020fd00000000006 */
[----:B------:R-:W-:-:S08]  /*1680*/  DADD R6, R14, R6 ;  /* 0x000000000e067229 */ /* 0x000fd00000000006 */
[----:B------:R-:W-:Y:S01]  /*1690*/  DADD R6, R16, R6 ;  /* 0x0000000010067229 */ /* 0x000fe20000000006 */
[----:B------:R-:W-:Y:S10]  /*16a0*/  @!P0 BRA `(.L_x_17) ;  /* 0x00000000006c8947 */ /* 0x000ff40003800000 */
[----:B------:R-:W0:Y:S01]  /*16b0*/  LDC R22, c[0x0][0x390] ;  /* 0x0000e400ff167b82 */ /* 0x000e220000000800 */
[----:B------:R-:W-:Y:S01]  /*16c0*/  VIADD R23, R4, 0xfffff200 ;  /* 0xfffff20004177836 */ /* 0x000fe20000000000 */
[----:B------:R-:W-:-:S06]  /*16d0*/  UMOV UR4, 0xe00 ;  /* 0x00000e0000047882 */ /* 0x000fcc0000000000 */
[----:B------:R-:W1:Y:S02]  /*16e0*/  LDC.64 R2, c[0x0][0x380] ;  /* 0x0000e000ff027b82 */ /* 0x000e640000000a00 */
.L_x_19:
[----:B------:R-:W-:-:S04]  /*16f0*/  VIADD R9, R41, UR4 ;  /* 0x0000000429097c36 */ /* 0x000fc80008000000 */
[----:B-1----:R-:W-:-:S05]  /*1700*/  IMAD.WIDE.U32 R8, R9, 0x8, R2 ;  /* 0x0000000809087825 */ /* 0x002fca00078e0002 */
[----:B------:R-:W2:Y:S04]  /*1710*/  LDG.E.64.CONSTANT R4, desc[UR6][R8.64] ;  /* 0x0000000608047981 */ /* 0x000ea8000c1e9b00 */
[----:B------:R-:W3:Y:S04]  /*1720*/  LDG.E.64.CONSTANT R10, desc[UR6][R8.64+0x1000] ;  /* 0x00100006080a7981 */ /* 0x000ee8000c1e9b00 */
[----:B------:R-:W4:Y:S04]  /*1730*/  LDG.E.64.CONSTANT R12, desc[UR6][R8.64+0x2000] ;  /* 0x00200006080c7981 */ /* 0x000f28000c1e9b00 */
[----:B------:R-:W5:Y:S04]  /*1740*/  LDG.E.64.CONSTANT R14, desc[UR6][R8.64+0x3000] ;  /* 0x00300006080e7981 */ /* 0x000f68000c1e9b00 */
[----:B------:R-:W5:Y:S04]  /*1750*/  LDG.E.64.CONSTANT R16, desc[UR6][R8.64+0x4000] ;  /* 0x0040000608107981 */ /* 0x000f68000c1e9b00 */
[----:B------:R-:W5:Y:S04]  /*1760*/  LDG.E.64.CONSTANT R18, desc[UR6][R8.64+0x5000] ;  /* 0x0050000608127981 */ /* 0x000f68000c1e9b00 */
[----:B------:R-:W5:Y:S01]  /*1770*/  LDG.E.64.CONSTANT R20, desc[UR6][R8.64+0x6000] ;  /* 0x0060000608147981 */ /* 0x000f62000c1e9b00 */
[----:B--2---:R-:W-:-:S08]  /*1780*/  DADD R4, R4, R6 ;  /* 0x0000000004047229 */ /* 0x004fd00000000006 */
[----:B---3--:R-:W-:-:S08]  /*1790*/  DADD R4, R10, R4 ;  /* 0x000000000a047229 */ /* 0x008fd00000000004 */
[----:B----4-:R-:W-:-:S08]  /*17a0*/  DADD R4, R12, R4 ;  /* 0x000000000c047229 */ /* 0x010fd00000000004 */
[----:B-----5:R-:W-:-:S08]  /*17b0*/  DADD R4, R14, R4 ;  /* 0x000000000e047229 */ /* 0x020fd00000000004 */
[----:B------:R-:W-:Y:S01]  /*17c0*/  DADD R16, R16, R4 ;  /* 0x0000000010107229 */ /* 0x000fe20000000004 */
[----:B0-----:R-:W-:-:S04]  /*17d0*/  IMAD.MOV.U32 R4, RZ, RZ, R22 ;  /* 0x000000ffff047224 */ /* 0x001fc800078e0016 */
[----:B------:R-:W-:-:S03]  /*17e0*/  VIADD R0, R4, -UR4 ;  /* 0x8000000404007c36 */ /* 0x000fc60008000000 */
[----:B------:R-:W-:Y:S02]  /*17f0*/  DADD R16, R18, R16 ;  /* 0x0000000012107229 */ /* 0x000fe40000000010 */
[----:B------:R-:W-:-:S06]  /*1800*/  ISETP.GE.AND P0, PT, R0, 0xe00, PT ;  /* 0x00000e000000780c */ /* 0x000fcc0003f06270 */
[----:B------:R-:W-:-:S07]  /*1810*/  DADD R6, R20, R16 ;  /* 0x0000000014067229 */ /* 0x000fce0000000010 */
[----:B------:R-:W-:Y:S05]  /*1820*/  @!P0 BRA `(.L_x_18) ;  /* 0x00000008001c8947 */ /* 0x000fea0003800000 */
[----:B------:R-:W-:-:S06]  /*1830*/  UIADD3 UR4, UPT, UPT, UR4, 0xe00, URZ ;  /* 0x00000e0004047890 */ /* 0x000fcc000fffe0ff */
[----:B------:R-:W-:-:S13]  /*1840*/  ISETP.LT.AND P0, PT, R23, UR4, PT ;  /* 0x0000000417007c0c */ /* 0x000fda000bf01270 */
[----:B------:R-:W-:Y:S05]  /*1850*/  @!P0 BRA `(.L_x_19) ;  /* 0xfffffffc00a48947 */ /* 0x000fea000383ffff */
.L_x_17:
[----:B------:R-:W-:-:S13]  /*1860*/  ISETP.LE.AND P0, PT, R4, UR4, PT ;  /* 0x0000000404007c0c */ /* 0x000fda000bf03270 */
[----:B------:R-:W-:Y:S05]  /*1870*/  @P0 BRA `(.L_x_18) ;  /* 0x0000000800080947 */ /* 0x000fea0003800000 */
[----:B------:R-:W-:Y:S01]  /*1880*/  VIADD R0, R4, -UR4 ;  /* 0x8000000404007c36 */ /* 0x000fe20008000000 */
[----:B------:R-:W-:Y:S04]  /*1890*/  BSSY.RECONVERGENT B1, `(.L_x_18) ;  /* 0x0000080000017945 */ /* 0x000fe80003800200 */
[----:B------:R-:W-:-:S13]  /*18a0*/  ISETP.GE.AND P0, PT, R41, R0, PT ;  /* 0x000000002900720c */ /* 0x000fda0003f06270 */
[----:B------:R-:W-:Y:S05]  /*18b0*/  @P0 BRA `(.L_x_20) ;  /* 0x0000000400f40947 */ /* 0x000fea0003800000 */
[----:B------:R-:W-:Y:S01]  /*18c0*/  LOP3.LUT R5, RZ, R41, RZ, 0x33, !PT ;  /* 0x00000029ff057212 */ /* 0x000fe200078e33ff */
[----:B------:R-:W-:Y:S01]  /*18d0*/  BSSY.RECONVERGENT B2, `(.L_x_21) ;  /* 0x0000014000027945 */ /* 0x000fe20003800200 */
[----:B------:R-:W-:Y:S02]  /*18e0*/  IMAD.MOV.U32 R45, RZ, RZ, R41 ;  /* 0x000000ffff2d7224 */ /* 0x000fe400078e0029 */
[----:B------:R-:W-:-:S04]  /*18f0*/  IADD3 R4, PT, PT, R4, -UR4, R5 ;  /* 0x8000000404047c10 */ /* 0x000fc8000fffe005 */
[C---:B------:R-:W-:Y:S02]  /*1900*/  LOP3.LUT R5, R4.reuse, 0x600, RZ, 0xc0, !PT ;  /* 0x0000060004057812 */ /* 0x040fe400078ec0ff */
[----:B------:R-:W-:Y:S02]  /*1910*/  ISETP.GE.U32.AND P1, PT, R4, 0x600, PT ;  /* 0x000006000400780c */ /* 0x000fe40003f26070 */
[----:B------:R-:W-:-:S13]  /*1920*/  ISETP.NE.AND P0, PT, R5, 0x600, PT ;  /* 0x000006000500780c */ /* 0x000fda0003f05270 */
[----:B------:R-:W-:Y:S05]  /*1930*/  @!P0 BRA `(.L_x_22) ;  /* 0x0000000000348947 */ /* 0x000fea0003800000 */
[----:B------:R-:W-:Y:S01]  /*1940*/  LEA.HI R4, R4, 0x1, RZ, 0x17 ;  /* 0x0000000104047811 */ /* 0x000fe200078fb8ff */
[----:B------:R-:W-:Y:S02]  /*1950*/  VIADD R9, R41, UR4 ;  /* 0x0000000429097c36 */ /* 0x000fe40008000000 */
[----:B------:R-:W-:Y:S01]  /*1960*/  IMAD.MOV.U32 R45, RZ, RZ, R41 ;  /* 0x000000ffff2d7224 */ /* 0x000fe200078e0029 */
[----:B------:R-:W-:-:S05]  /*1970*/  LOP3.LUT R4, R4, 0x3, RZ, 0xc0, !PT ;  /* 0x0000000304047812 */ /* 0x000fca00078ec0ff */
[----:B------:R-:W-:-:S07]  /*1980*/  IMAD.MOV R8, RZ, RZ, -R4 ;  /* 0x000000ffff087224 */ /* 0x000fce00078e0a04 */
.L_x_23:
[----:B------:R-:W-:-:S06]  /*1990*/  IMAD.WIDE.U32 R4, R9, 0x8, R2 ;  /* 0x0000000809047825 */ /* 0x000fcc00078e0002 */
[----:B------:R-:W2:Y:S01]  /*19a0*/  LDG.E.64.CONSTANT R4, desc[UR6][R4.64] ;  /* 0x0000000604047981 */ /* 0x000ea2000c1e9b00 */
[----:B------:R-:W-:Y:S02]  /*19b0*/  VIADD R8, R8, 0x1 ;  /* 0x0000000108087836 */ /* 0x000fe40000000000 */
[----:B------:R-:W-:Y:S02]  /*19c0*/  VIADD R45, R45, 0x200 ;  /* 0x000002002d2d7836 */ /* 0x000fe40000000000 */
[----:B------:R-:W-:Y:S01]  /*19d0*/  VIADD R9, R9, 0x200 ;  /* 0x0000020009097836 */ /* 0x000fe20000000000 */
[----:B------:R-:W-:Y:S01]  /*19e0*/  ISETP.NE.AND P0, PT, R8, RZ, PT ;  /* 0x000000ff0800720c */ /* 0x000fe20003f05270 */
[----:B--2---:R-:W-:-:S12]  /*19f0*/  DADD R6, R4, R6 ;  /* 0x0000000004067229 */ /* 0x004fd80000000006 */
[----:B------:R-:W-:Y:S05]  /*1a00*/  @P0 BRA `(.L_x_23) ;  /* 0xfffffffc00e00947 */ /* 0x000fea000383ffff */
.L_x_22:
[----:B------:R-:W-:Y:S05]  /*1a10*/  BSYNC.RECONVERGENT B2 ;  /* 0x0000000000027941 */ /* 0x000fea0003800200 */
.L_x_21:
[----:B------:R-:W-:Y:S05]  /*1a20*/  @!P1 BRA `(.L_x_20) ;  /* 0x0000000400989947 */ /* 0x000fea0003800000 */
[----:B------:R-:W0:Y:S01]  /*1a30*/  LDCU.64 UR8, c[0x0][0x380] ;  /* 0x00007000ff0877ac */ /* 0x000e220008000a00 */
[----:B------:R-:W-:Y:S01]  /*1a40*/  IMAD.IADD R9, R0, 0x1, -R45 ;  /* 0x0000000100097824 */ /* 0x000fe200078e0a2d */
[C---:B------:R-:W-:Y:S01]  /*1a50*/  IADD3 R5, P0, PT, R45.reuse, UR4, RZ ;  /* 0x000000042d057c10 */ /* 0x040fe2000ff1e0ff */
[----:B------:R-:W-:Y:S01]  /*1a60*/  BSSY.RECONVERGENT B2, `(.L_x_24) ;  /* 0x0000039000027945 */ /* 0x000fe20003800200 */
[----:B------:R-:W-:Y:S02]  /*1a70*/  VIADD R43, R45, UR4 ;  /* 0x000000042d2b7c36 */ /* 0x000fe40008000000 */
[----:B------:R-:W-:Y:S01]  /*1a80*/  ISETP.GT.AND P1, PT, R9, 0x1800, PT ;  /* 0x000018000900780c */ /* 0x000fe20003f24270 */
[----:B------:R-:W-:Y:S01]  /*1a90*/  IMAD.X R8, RZ, RZ, RZ, P0 ;  /* 0x000000ffff087224 */ /* 0x000fe200000e06ff */
[----:B0-----:R-:W-:-:S04]  /*1aa0*/  LEA R4, P0, R5, UR8, 0x3 ;  /* 0x0000000805047c11 */ /* 0x001fc8000f8018ff */
[----:B------:R-:W-:Y:S02]  /*1ab0*/  LEA.HI.X R5, R5, UR9, R8, 0x3, P0 ;  /* 0x0000000905057c11 */ /* 0x000fe400080f1c08 */
[----:B------:R-:W-:-:S05]  /*1ac0*/  IADD3 R4, P0, PT, R4, 0x2000, RZ ;  /* 0x0000200004047810 */ /* 0x000fca0007f1e0ff */
[----:B------:R-:W-:Y:S01]  /*1ad0*/  IMAD.X R5, RZ, RZ, R5, P0 ;  /* 0x000000ffff057224 */ /* 0x000fe200000e0605 */
[----:B------:R-:W-:Y:S01]  /*1ae0*/  PLOP3.LUT P0, PT, PT, PT, PT, 0x80, 0x8 ;  /* 0x000000000008781c */ /* 0x000fe20003f0f070 */
[----:B------:R-:W-:-:S12]  /*1af0*/  @!P1 BRA `(.L_x_25) ;  /* 0x0000000000bc9947 */ /* 0x000fd80003800000 */
[----:B------:R-:W-:Y:S01]  /*1b00*/  PLOP3.LUT P0, PT, PT, PT, PT, 0x8, 0x80 ;  /* 0x000000000080781c */ /* 0x000fe20003f0e170 */
[----:B------:R-:W-:-:S12]  /*1b10*/  VIADD R40, R0, 0xffffe800 ;  /* 0xffffe80000287836 */ /* 0x000fd80000000000 */
.L_x_26:
[C---:B------:R-:W-:Y:S01]  /*1b20*/  IMAD.WIDE.U32 R38, R43.reuse, 0x8, R2 ;  /* 0x000000082b267825 */ /* 0x040fe200078e0002 */
[----:B------:R-:W2:Y:S04]  /*1b30*/  LDG.E.64.CONSTANT R8, desc[UR6][R4.64+-0x1000] ;  /* 0xfff0000604087981 */ /* 0x000ea8000c1e9b00 */
[----:B------:R-:W3:Y:S04]  /*1b40*/  LDG.E.64.CONSTANT R10, desc[UR6][R4.64] ;  /* 0x00000006040a7981 */ /* 0x000ee8000c1e9b00 */
[----:B------:R-:W4:Y:S01]  /*1b50*/  LDG.E.64.CONSTANT R38, desc[UR6][R38.64] ;  /* 0x0000000626267981 */ /* 0x000f22000c1e9b00 */
[----:B------:R-:W-:-:S03]  /*1b60*/  VIADD R15, R43, 0x800 ;  /* 0x000008002b0f7836 */ /* 0x000fc60000000000 */
[----:B------:R-:W5:Y:S01]  /*1b70*/  LDG.E.64.CONSTANT R12, desc[UR6][R4.64+0x1000] ;  /* 0x00100006040c7981 */ /* 0x000f62000c1e9b00 */
[----:B------:R-:W-:-:S03]  /*1b80*/  IMAD.WIDE.U32 R14, R15, 0x8, R2 ;  /* 0x000000080f0e7825 */ /* 0x000fc600078e0002 */
[----:B------:R-:W5:Y:S04]  /*1b90*/  LDG.E.64.CONSTANT R16, desc[UR6][R4.64+0x3000] ;  /* 0x0030000604107981 */ /* 0x000f68000c1e9b00 */
[----:B------:R-:W5:Y:S04]  /*1ba0*/  LDG.E.64.CONSTANT R14, desc[UR6][R14.64] ;  /* 0x000000060e0e7981 */ /* 0x000f68000c1e9b00 */
[----:B------:R-:W5:Y:S01]  /*1bb0*/  LDG.E.64.CONSTANT R18, desc[UR6][R4.64+0x4000] ;  /* 0x0040000604127981 */ /* 0x000f62000c1e9b00 */
        /* <DEDUP_REMOVED lines=11> */
[----:B------:R-:W5:Y:S04]  /*1c70*/  LDG.E.64.CONSTANT R34, desc[UR6][R4.64+0xc000] ;  /* 0x00c0000604227981 */ /* 0x000f68000c1e9b00 */
[----:B------:R0:W5:Y:S01]  /*1c80*/  LDG.E.64.CONSTANT R36, desc[UR6][R4.64+0xd000] ;  /* 0x00d0000604247981 */ /* 0x000162000c1e9b00 */
[----:B------:R-:W-:-:S05]  /*1c90*/  VIADD R45, R45, 0x2000 ;  /* 0x000020002d2d7836 */ /* 0x000fca0000000000 */
[----:B------:R-:W-:Y:S02]  /*1ca0*/  ISETP.GE.AND P1, PT, R45, R40, PT ;  /* 0x000000282d00720c */ /* 0x000fe40003f26270 */
[----:B0-----:R-:W-:Y:S01]  /*1cb0*/  IADD3 R4, P2, PT, R4, 0x10000, RZ ;  /* 0x0001000004047810 */ /* 0x001fe20007f5e0ff */
[----:B------:R-:W-:-:S04]  /*1cc0*/  VIADD R43, R43, 0x2000 ;  /* 0x000020002b2b7836 */ /* 0x000fc80000000000 */
[----:B------:R-:W-:Y:S01]  /*1cd0*/  IMAD.X R5, RZ, RZ, R5, P2 ;  /* 0x000000ffff057224 */ /* 0x000fe200010e0605 */
[----:B----4-:R-:W-:-:S08]  /*1ce0*/  DADD R38, R38, R6 ;  /* 0x0000000026267229 */ /* 0x010fd00000000006 */
[----:B--2---:R-:W-:-:S08]  /*1cf0*/  DADD R8, R38, R8 ;  /* 0x0000000026087229 */ /* 0x004fd00000000008 */
[----:B---3--:R-:W-:-:S08]  /*1d00*/  DADD R8, R8, R10 ;  /* 0x0000000008087229 */ /* 0x008fd0000000000a */
[----:B-----5:R-:W-:-:S08]  /*1d10*/  DADD R8, R8, R12 ;  /* 0x0000000008087229 */ /* 0x020fd0000000000c */
        /* <DEDUP_REMOVED lines=13> */
.L_x_25:
[----:B------:R-:W-:Y:S05]  /*1df0*/  BSYNC.RECONVERGENT B2 ;  /* 0x0000000000027941 */ /* 0x000fea0003800200 */
.L_x_24:
[----:B------:R-:W-:Y:S01]  /*1e00*/  IMAD.IADD R8, R0, 0x1, -R45 ;  /* 0x0000000100087824 */ /* 0x000fe200078e0a2d */
[----:B------:R-:W-:Y:S04]  /*1e10*/  BSSY.RECONVERGENT B2, `(.L_x_27) ;  /* 0x000001c000027945 */ /* 0x000fe80003800200 */
[----:B------:R-:W-:-:S13]  /*1e20*/  ISETP.GT.AND P1, PT, R8, 0x800, PT ;  /* 0x000008000800780c */ /* 0x000fda0003f24270 */
[----:B------:R-:W-:Y:S05]  /*1e30*/  @!P1 BRA `(.L_x_28) ;  /* 0x0000000000649947 */ /* 0x000fea0003800000 */
        /* <DEDUP_REMOVED lines=9> */
[----:B------:R-:W5:Y:S04]  /*1ed0*/  LDG.E.64.CONSTANT R22, desc[UR6][R4.64+0x4000] ;  /* 0x0040000604167981 */ /* 0x000f68000c1e9b00 */
[----:B------:R0:W5:Y:S01]  /*1ee0*/  LDG.E.64.CONSTANT R8, desc[UR6][R4.64+0x5000] ;  /* 0x0050000604087981 */ /* 0x000162000c1e9b00 */
[----:B------:R-:W-:Y:S01]  /*1ef0*/  PLOP3.LUT P0, PT, PT, PT, PT, 0x8, 0x80 ;  /* 0x000000000080781c */ /* 0x000fe20003f0e170 */
[----:B------:R-:W-:-:S02]  /*1f00*/  VIADD R45, R45, 0x1000 ;  /* 0x000010002d2d7836 */ /* 0x000fc40000000000 */
[----:B------:R-:W-:Y:S01]  /*1f10*/  VIADD R43, R43, 0x1000 ;  /* 0x000010002b2b7836 */ /* 0x000fe20000000000 */
[----:B----4-:R-:W-:-:S08]  /*1f20*/  DADD R6, R6, R10 ;  /* 0x0000000006067229 */ /* 0x010fd0000000000a */
[----:B--2---:R-:W-:-:S08]  /*1f30*/  DADD R6, R6, R12 ;  /* 0x0000000006067229 */ /* 0x004fd0000000000c */
[----:B---3--:R-:W-:-:S08]  /*1f40*/  DADD R6, R6, R14 ;  /* 0x0000000006067229 */ /* 0x008fd0000000000e */
[----:B-----5:R-:W-:-:S08]  /*1f50*/  DADD R6, R6, R16 ;  /* 0x0000000006067229 */ /* 0x020fd00000000010 */
[----:B------:R-:W-:-:S08]  /*1f60*/  DADD R6, R6, R18 ;  /* 0x0000000006067229 */ /* 0x000fd00000000012 */
[----:B------:R-:W-:Y:S01]  /*1f70*/  DADD R6, R6, R20 ;  /* 0x0000000006067229 */ /* 0x000fe20000000014 */
[----:B------:R-:W-:-:S07]  /*1f80*/  IADD3 R10, P1, PT, R4, 0x8000, RZ ;  /* 0x00008000040a7810 */ /* 0x000fce0007f3e0ff */
[----:B------:R-:W-:Y:S01]  /*1f90*/  DADD R6, R6, R22 ;  /* 0x0000000006067229 */ /* 0x000fe20000000016 */
[----:B0-----:R-:W-:Y:S02]  /*1fa0*/  IMAD.X R5, RZ, RZ, R5, P1 ;  /* 0x000000ffff057224 */ /* 0x001fe400008e0605 */
[----:B------:R-:W-:-:S05]  /*1fb0*/  IMAD.MOV.U32 R4, RZ, RZ, R10 ;  /* 0x000000ffff047224 */ /* 0x000fca00078e000a */
[----:B------:R-:W-:-:S11]  /*1fc0*/  DADD R6, R6, R8 ;  /* 0x0000000006067229 */ /* 0x000fd60000000008 */
.L_x_28:
[----:B------:R-:W-:Y:S05]  /*1fd0*/  BSYNC.RECONVERGENT B2 ;  /* 0x0000000000027941 */ /* 0x000fea0003800200 */
.L_x_27:
[----:B------:R-:W-:-:S13]  /*1fe0*/  ISETP.LT.OR P0, PT, R45, R0, P0 ;  /* 0x000000002d00720c */ /* 0x000fda0000701670 */
[----:B------:R-:W-:Y:S05]  /*1ff0*/  @!P0 BRA `(.L_x_20) ;  /* 0x0000000000248947 */ /* 0x000fea0003800000 */
[----:B------:R-:W-:Y:S01]  /*2000*/  IMAD.WIDE.U32 R2, R43, 0x8, R2 ;  /* 0x000000082b027825 */ /* 0x000fe200078e0002 */
[----:B------:R-:W2:Y:S04]  /*2010*/  LDG.E.64.CONSTANT R8, desc[UR6][R4.64+-0x1000] ;  /* 0xfff0000604087981 */ /* 0x000ea8000c1e9b00 */
[----:B------:R-:W3:Y:S04]  /*2020*/  LDG.E.64.CONSTANT R10, desc[UR6][R4.64] ;  /* 0x00000006040a7981 */ /* 0x000ee8000c1e9b00 */
[----:B------:R-:W4:Y:S04]  /*2030*/  LDG.E.64.CONSTANT R2, desc[UR6][R2.64] ;  /* 0x0000000602027981 */ /* 0x000f28000c1e9b00 */
[----:B------:R-:W5:Y:S01]  /*2040*/  LDG.E.64.CONSTANT R12, desc[UR6][R4.64+0x1000] ;  /* 0x00100006040c7981 */ /* 0x000f62000c1e9b00 */
[----:B----4-:R-:W-:-:S08]  /*2050*/  DADD R6, R6, R2 ;  /* 0x0000000006067229 */ /* 0x010fd00000000002 */
[----:B--2---:R-:W-:-:S08]  /*2060*/  DADD R6, R6, R8 ;  /* 0x0000000006067229 */ /* 0x004fd00000000008 */
[----:B---3--:R-:W-:-:S08]  /*2070*/  DADD R6, R6, R10 ;  /* 0x0000000006067229 */ /* 0x008fd0000000000a */
[----:B-----5:R-:W-:-:S11]  /*2080*/  DADD R6, R6, R12 ;  /* 0x0000000006067229 */ /* 0x020fd6000000000c */
.L_x_20:
[----:B------:R-:W-:Y:S05]  /*2090*/  BSYNC.RECONVERGENT B1 ;  /* 0x0000000000017941 */ /* 0x000fea0003800200 */
.L_x_18:
[----:B------:R-:W0:Y:S01]  /*20a0*/  S2R R0, SR_LANEID ;  /* 0x0000000000007919 */ /* 0x000e220000000000 */
[----:B------:R-:W-:Y:S04]  /*20b0*/  SHFL.DOWN PT, R2, R6, 0x1, 0x1f ;  /* 0x08201f0006027f89 */ /* 0x000fe800000e0000 */
[----:B------:R-:W1:Y:S02]  /*20c0*/  SHFL.DOWN PT, R3, R7, 0x1, 0x1f ;  /* 0x08201f0007037f89 */ /* 0x000e6400000e0000 */
[----:B-1----:R-:W-:Y:S01]  /*20d0*/  DADD R2, R2, R6 ;  /* 0x0000000002027229 */ /* 0x002fe20000000006 */
[C---:B0-----:R-:W-:Y:S02]  /*20e0*/  ISETP.GT.AND P0, PT, R0.reuse, 0x1e, PT ;  /* 0x0000001e0000780c */ /* 0x041fe40003f04270 */
[----:B------:R-:W-:-:S07]  /*20f0*/  ISETP.NE.AND P1, PT, R0, RZ, PT ;  /* 0x000000ff0000720c */ /* 0x000fce0003f25270 */
        /* <DEDUP_REMOVED lines=15> */
[----:B------:R-:W-:Y:S01]  /*21f0*/  ISETP.GT.AND P0, PT, R0, 0x17, PT ;  /* 0x000000170000780c */ /* 0x000fe20003f04270 */
[----:B------:R-:W-:Y:S01]  /*2200*/  SHFL.DOWN PT, R2, R6, 0x8, 0x1f ;  /* 0x09001f0006027f89 */ /* 0x000fe200000e0000 */
[----:B------:R-:W-:-:S03]  /*2210*/  @!P1 MOV R8, 0x400 ;  /* 0x0000040000089802 */ /* 0x000fc60000000f00 */
[----:B------:R-:W0:Y:S01]  /*2220*/  SHFL.DOWN PT, R3, R7, 0x8, 0x1f ;  /* 0x09001f0007037f89 */ /* 0x000e2200000e0000 */
[----:B-1----:R-:W-:Y:S01]  /*2230*/  @!P1 LEA R11, R11, R8, 0x18 ;  /* 0x000000080b0b9211 */ /* 0x002fe200078ec0ff */
[----:B0-----:R-:W-:-:S10]  /*2240*/  DADD R2, R2, R6 ;  /* 0x0000000002027229 */ /* 0x001fd40000000006 */
[----:B------:R-:W-:Y:S02]  /*2250*/  FSEL R4, R6, R2, P0 ;  /* 0x0000000206047208 */ /* 0x000fe40000000000 */
[----:B------:R-:W-:Y:S02]  /*2260*/  FSEL R5, R7, R3, P0 ;  /* 0x0000000307057208 */ /* 0x000fe40000000000 */
[----:B------:R-:W-:Y:S01]  /*2270*/  @!P1 SHF.R.U32.HI R6, RZ, 0x2, R41 ;  /* 0x00000002ff069819 */ /* 0x000fe20000011629 */
[----:B------:R-:W-:Y:S01]  /*2280*/  SHFL.DOWN PT, R2, R4, 0x10, 0x1f ;  /* 0x0a001f0004027f89 */ /* 0x000fe200000e0000 */
[----:B------:R-:W-:Y:S02]  /*2290*/  ISETP.NE.AND P0, PT, R41, RZ, PT ;  /* 0x000000ff2900720c */ /* 0x000fe40003f05270 */
[----:B------:R-:W-:Y:S01]  /*22a0*/  @!P1 LOP3.LUT R6, R6, 0xf8, RZ, 0xc0, !PT ;  /* 0x000000f806069812 */ /* 0x000fe200078ec0ff */
[----:B------:R-:W0:Y:S04]  /*22b0*/  SHFL.DOWN PT, R3, R5, 0x10, 0x1f ;  /* 0x0a001f0005037f89 */ /* 0x000e2800000e0000 */
[----:B------:R-:W-:Y:S01]  /*22c0*/  @!P1 IMAD.IADD R11, R6, 0x1, R11 ;  /* 0x00000001060b9824 */ /* 0x000fe200078e020b */
[----:B0-----:R-:W-:-:S07]  /*22d0*/  DADD R2, R2, R4 ;  /* 0x0000000002027229 */ /* 0x001fce0000000004 */
[----:B------:R0:W-:Y:S01]  /*22e0*/  @!P1 STS.64 [R11+0x10], R2 ;  /* 0x000010020b009388 */ /* 0x0001e20000000a00 */
[----:B------:R-:W-:Y:S01]  /*22f0*/  BAR.SYNC.DEFER_BLOCKING 0x0 ;  /* 0x0000000000007b1d */ /* 0x000fe20000010000 */
[----:B------:R-:W-:-:S04]  /*2300*/  ISETP.GT.AND P1, PT, R0, 0xf, PT ;  /* 0x0000000f0000780c */ /* 0x000fc80003f24270 */
[----:B------:R-:W-:Y:S02]  /*2310*/  FSEL R0, R4, R2, P1 ;  /* 0x0000000204007208 */ /* 0x000fe40000800000 */
[----:B------:R-:W-:-:S03]  /*2320*/  FSEL R5, R5, R3, P1 ;  /* 0x0000000305057208 */ /* 0x000fc60000800000 */
[----:B0-----:R-:W-:Y:S02]  /*2330*/  IMAD.MOV.U32 R2, RZ, RZ, R0 ;  /* 0x000000ffff027224 */ /* 0x001fe400078e0000 */
[----:B------:R-:W-:Y:S01]  /*2340*/  IMAD.MOV.U32 R3, RZ, RZ, R5 ;  /* 0x000000ffff037224 */ /* 0x000fe200078e0005 */
[----:B------:R-:W-:Y:S06]  /*2350*/  @P0 BRA `(.L_x_16) ;  /* 0x0000000000680947 */ /* 0x000fec0003800000 */
[----:B------:R-:W0:Y:S01]  /*2360*/  S2UR UR5, SR_CgaCtaId ;  /* 0x00000000000579c3 */ /* 0x000e220000008800 */
[----:B------:R-:W-:Y:S02]  /*2370*/  UMOV UR4, 0x400 ;  /* 0x0000040000047882 */ /* 0x000fe40000000000 */
[----:B0-----:R-:W-:-:S09]  /*2380*/  ULEA UR4, UR5, UR4, 0x18 ;  /* 0x0000000405047291 */ /* 0x001fd2000f8ec0ff */
[----:B------:R-:W0:Y:S04]  /*2390*/  LDS.64 R4, [UR4+0x18] ;  /* 0x00001804ff047984 */ /* 0x000e280008000a00 */
[----:B------:R-:W1:Y:S04]  /*23a0*/  LDS.128 R8, [UR4+0x20] ;  /* 0x00002004ff087984 */ /* 0x000e680008000c00 */
        /* <DEDUP_REMOVED lines=20> */
[----:B------:R-:W-:-:S11]  /*24f0*/  DADD R2, R2, R10 ;  /* 0x0000000002027229 */ /* 0x000fd6000000000a */
.L_x_16:
[----:B------:R-:W-:Y:S05]  /*2500*/  BSYNC.RECONVERGENT B0 ;  /* 0x0000000000007941 */ /* 0x000fea0003800200 */
.L_x_1:
[----:B------:R-:W-:Y:S05]  /*2510*/  @P0 EXIT ;  /* 0x000000000000094d */ /* 0x000fea0003800000 */
[----:B------:R-:W0:Y:S01]  /*2520*/  LDCU.64 UR4, c[0x0][0x398] ;  /* 0x00007300ff0477ac */ /* 0x000e220008000a00 */
[----:B------:R-:W2:Y:S01]  /*2530*/  LDC.64 R4, c[0x0][0x388] ;  /* 0x0000e200ff047b82 */ /* 0x000ea20000000a00 */
[----:B0-----:R-:W-:-:S07]  /*2540*/  DADD R2, R2, UR4 ;  /* 0x0000000402027e29 */ /* 0x001fce0008000000 */
[----:B--2---:R-:W-:Y:S01]  /*2550*/  STG.E.64 desc[UR6][R4.64], R2 ;  /* 0x0000000204007986 */ /* 0x004fe2000c101b06 */
[----:B------:R-:W-:Y:S05]  /*2560*/  EXIT ;  /* 0x000000000000794d */ /* 0x000fea0003800000 */
.L_x_29:
[----:B------:R-:W-:-:S00]  /*2570*/  BRA `(.L_x_29) ;  /* 0xfffffffc00fc7947 */ /* 0x000fc0000383ffff */
[----:B------:R-:W-:-:S00]  /*2580*/  NOP ;  /* 0x0000000000007918 */ /* 0x000fc00000000000 */
[----:B------:R-:W-:-:S00]  /*2590*/  NOP ;  /* 0x0000000000007918 */ /* 0x000fc00000000000 */
[----:B------:R-:W-:-:S00]  /*25a0*/  NOP ;  /* 0x0000000000007918 */ /* 0x000fc00000000000 */
[----:B------:R-:W-:-:S00]  /*25b0*/  NOP ;  /* 0x0000000000007918 */ /* 0x000fc00000000000 */
[----:B------:R-:W-:-:S00]  /*25c0*/  NOP ;  /* 0x0000000000007918 */ /* 0x000fc00000000000 */
[----:B------:R-:W-:-:S00]  /*25d0*/  NOP ;  /* 0x0000000000007918 */ /* 0x000fc00000000000 */
[----:B------:R-:W-:-:S00]  /*25e0*/  NOP ;  /* 0x0000000000007918 */ /* 0x000fc00000000000 */
[----:B------:R-:W-:-:S00]  /*25f0*/  NOP ;  /* 0x0000000000007918 */ /* 0x000fc00000000000 */
.L_x_272:


//--------------------- .text._ZN3cub18CUB_300001_SM_10006detail6reduce18DeviceReduceKernelINS2_10policy_hubIdyN4cuda3std3__44plusIdEEE10Policy1000EN6thrust24THRUST_300001_SM_1000_NS6detail15normal_iteratorINSD_10device_ptrIdEEEEyS9_dNS7_10__identityEEEvT0_PT3_T1_NS0_13GridEvenShareISN_EET2_T4_ --------------------------
	.section	.text._ZN3cub18CUB_300001_SM_10006detail6reduce18DeviceReduceKernelINS2_10policy_hubIdyN4cuda3std3__44plusIdEEE10Policy1000EN6thrust24THRUST_300001_SM_1000_NS6detail15normal_iteratorINSD_10device_ptrIdEEEEyS9_dNS7_10__identityEEEvT0_PT3_T1_NS0_13GridEvenShareISN_EET2_T4_,"ax",@progbits
	.align	128
        .global         _ZN3cub18CUB_300001_SM_10006detail6reduce18DeviceReduceKernelINS2_10policy_hubIdyN4cuda3std3__44plusIdEEE10Policy1000EN6thrust24THRUST_300001_SM_1000_NS6detail15normal_iteratorINSD_10device_ptrIdEEEEyS9_dNS7_10__identityEEEvT0_PT3_T1_NS0_13GridEvenShareISN_EET2_T4_
        .type           _ZN3cub18CUB_300001_SM_10006detail6reduce18DeviceReduceKernelINS2_10policy_hubIdyN4cuda3std3__44plusIdEEE10Policy1000EN6thrust24THRUST_300001_SM_1000_NS6detail15normal_iteratorINSD_10device_ptrIdEEEEyS9_dNS7_10__identityEEEvT0_PT3_T1_NS0_13GridEvenShareISN_EET2_T4_,@function
        .size           _ZN3cub18CUB_300001_SM_10006detail6reduce18DeviceReduceKernelINS2_10policy_hubIdyN4cuda3std3__44plusIdEEE10Policy1000EN6thrust24THRUST_300001_SM_1000_NS6detail15normal_iteratorINSD_10device_ptrIdEEEEyS9_dNS7_10__identityEEEvT0_PT3_T1_NS0_13GridEvenShareISN_EET2_T4_,(.L_x_273 - _ZN3cub18CUB_300001_SM_10006detail6reduce18DeviceReduceKernelINS2_10policy_hubIdyN4cuda3std3__44plusIdEEE10Policy1000EN6thrust24THRUST_300001_SM_1000_NS6detail15normal_iteratorINSD_10device_ptrIdEEEEyS9_dNS7_10__identityEEEvT0_PT3_T1_NS0_13GridEvenShareISN_EET2_T4_)
        .other          _ZN3cub18CUB_300001_SM_10006detail6reduce18DeviceReduceKernelINS2_10policy_hubIdyN4cuda3std3__44plusIdEEE10Policy1000EN6thrust24THRUST_300001_SM_1000_NS6detail15normal_iteratorINSD_10device_ptrIdEEEEyS9_dNS7_10__identityEEEvT0_PT3_T1_NS0_13GridEvenShareISN_EET2_T4_,@"STO_CUDA_ENTRY STV_DEFAULT"
_ZN3cub18CUB_300001_SM_10006detail6reduce18DeviceReduceKernelINS2_10policy_hubIdyN4cuda3std3__44plusIdEEE10Policy1000EN6thrust24THRUST_300001_SM_1000_NS6detail15normal_iteratorINSD_10device_ptrIdEEEEyS9_dNS7_10__identityEEEvT0_PT3_T1_NS0_13GridEvenShareISN_EET2_T4_:
.text._ZN3cub18CUB_300001_SM_10006detail6reduce18DeviceReduceKernelINS2_10policy_hubIdyN4cuda3std3__44plusIdEEE10Policy1000EN6thrust24THRUST_300001_SM_1000_NS6detail15normal_iteratorINSD_10device_ptrIdEEEEyS9_dNS7_10__identityEEEvT0_PT3_T1_NS0_13GridEvenShareISN_EET2_T4_:
[----:B------:R-:W-:Y:S08]  /*0000*/  LDC R1, c[0x0][0x37c] ;  /* 0x0000df00ff017b82 */ /* 0x000ff00000000800 */
[----:B------:R-:W0:Y:S01]  /*0010*/  S2UR UR18, SR_CTAID.X ;  /* 0x00000000001279c3 */ /* 0x000e220000002500 */
[----:B------:R-:W1:Y:S01]  /*0020*/  LDCU.64 UR4, c[0x0][0x3b8] ;  /* 0x00007700ff0477ac */ /* 0x000e620008000a00 */
[----:B------:R-:W-:Y:S01]  /*0030*/  BSSY.RECONVERGENT B0, `(.L_x_30) ;  /* 0x0000277000007945 */ /* 0x000fe20003800200 */
[----:B------:R-:W2:Y:S01]  /*0040*/  LDCU UR11, c[0x0][0x3c0] ;  /* 0x00007800ff0b77ac */ /* 0x000ea20008000800 */
[----:B------:R-:W3:Y:S01]  /*0050*/  LDCU.64 UR16, c[0x0][0x358] ;  /* 0x00006b00ff1077ac */ /* 0x000ee20008000a00 */
[----:B-1----:R-:W-:-:S02]  /*0060*/  IMAD.U32 R12, RZ, RZ, UR4 ;  /* 0x00000004ff0c7e24 */ /* 0x002fc4000f8e00ff */
[----:B------:R-:W-:Y:S01]  /*0070*/  IMAD.U32 R3, RZ, RZ, UR5 ;  /* 0x00000005ff037e24 */ /* 0x000fe2000f8e00ff */
[----:B--2---:R-:W-:Y:S02]  /*0080*/  UIMAD UR5, UR11, 0xe00, URZ ;  /* 0x00000e000b0578a4 */ /* 0x004fe4000f8e02ff */
[----:B0-----:R-:W-:Y:S02]  /*0090*/  UIMAD UR9, UR18, 0xe00, URZ ;  /* 0x00000e00120978a4 */ /* 0x001fe4000f8e02ff */
[----:B------:R-:W-:-:S04]  /*00a0*/  USHF.R.S32.HI UR4, URZ, 0x1f, UR5 ;  /* 0x0000001fff047899 */ /* 0x000fc80008011405 */
[----:B------:R-:W-:-:S04]  /*00b0*/  IADD3 R13, P1, PT, R12, -UR9, RZ ;  /* 0x800000090c0d7c10 */ /* 0x000fc8000ff3e0ff */
[----:B------:R-:W-:Y:S02]  /*00c0*/  ISETP.GT.U32.AND P0, PT, R13, 0xdff, PT ;  /* 0x00000dff0d00780c */ /* 0x000fe40003f04070 */
[----:B------:R-:W-:-:S04]  /*00d0*/  IADD3.X R2, PT, PT, R3, -0x1, RZ, P1, !PT ;  /* 0xffffffff03027810 */ /* 0x000fc80000ffe4ff */
[----:B------:R-:W-:-:S13]  /*00e0*/  ISETP.GT.U32.AND.EX P0, PT, R2, RZ, PT, P0 ;  /* 0x000000ff0200720c */ /* 0x000fda0003f04100 */
[----:B---3--:R-:W-:Y:S05]  /*00f0*/  @P0 BRA `(.L_x_31) ;  /* 0x0000001400280947 */ /* 0x008fea0003800000 */
[----:B------:R-:W0:Y:S01]  /*0100*/  S2R R0, SR_TID.X ;  /* 0x0000000000007919 */ /* 0x000e220000002100 */
[----:B------:R-:W-:Y:S01]  /*0110*/  VIADD R3, R12, -UR9 ;  /* 0x800000090c037c36 */ /* 0x000fe20008000000 */
[----:B------:R-:W-:Y:S01]  /*0120*/  BSSY.RECONVERGENT B1, `(.L_x_32) ;  /* 0x000000a000017945 */ /* 0x000fe20003800200 */
[----:B------:R-:W-:-:S03]  /*0130*/  CS2R R8, SRZ ;  /* 0x0000000000087805 */ /* 0x000fc6000001ff00 */
[----:B0-----:R-:W-:Y:S01]  /*0140*/  ISETP.GE.AND P0, PT, R0, R3, PT ;  /* 0x000000030000720c */ /* 0x001fe20003f06270 */
[----:B------:R-:W-:-:S12]  /*0150*/  IMAD.MOV.U32 R2, RZ, RZ, R0 ;  /* 0x000000ffff027224 */ /* 0x000fd800078e0000 */
[----:B------:R-:W-:Y:S05]  /*0160*/  @P0 BRA `(.L_x_33) ;  /* 0x0000000000140947 */ /* 0x000fea0003800000 */
[----:B------:R-:W0:Y:S01]  /*0170*/  LDC.64 R8, c[0x0][0x380] ;  /* 0x0000e000ff087b82 */ /* 0x000e220000000a00 */
[----:B------:R-:W-:-:S04]  /*0180*/  VIADD R5, R0, UR9 ;  /* 0x0000000900057c36 */ /* 0x000fc80008000000 */
[----:B0-----:R-:W-:-:S06]  /*0190*/  IMAD.WIDE.U32 R8, R5, 0x8, R8 ;  /* 0x0000000805087825 */ /* 0x001fcc00078e0008 */
[----:B------:R-:W5:Y:S01]  /*01a0*/  LDG.E.64 R8, desc[UR16][R8.64] ;  /* 0x0000001008087981 */ /* 0x000f62000c1e1b00 */
[----:B------:R-:W-:-:S07]  /*01b0*/  VIADD R2, R0, 0x200 ;  /* 0x0000020000027836 */ /* 0x000fce0000000000 */
.L_x_33:
[----:B------:R-:W-:Y:S05]  /*01c0*/  BSYNC.RECONVERGENT B1 ;  /* 0x0000000000017941 */ /* 0x000fea0003800200 */
.L_x_32:
[----:B------:R-:W-:Y:S01]  /*01d0*/  ISETP.GE.AND P0, PT, R2, R3, PT ;  /* 0x000000030200720c */ /* 0x000fe20003f06270 */
[----:B------:R-:W-:-:S12]  /*01e0*/  BSSY.RECONVERGENT B1, `(.L_x_34) ;  /* 0x0000078000017945 */ /* 0x000fd80003800200 */
[----:B------:R-:W-:Y:S05]  /*01f0*/  @P0 BRA `(.L_x_35) ;  /* 0x0000000400d80947 */ /* 0x000fea0003800000 */
[----:B------:R-:W-:Y:S01]  /*0200*/  LOP3.LUT R5, RZ, R2, RZ, 0x33, !PT ;  /* 0x00000002ff057212 */ /* 0x000fe200078e33ff */
[----:B------:R-:W-:Y:S03]  /*0210*/  BSSY.RECONVERGENT B2, `(.L_x_36) ;  /* 0x0000036000027945 */ /* 0x000fe60003800200 */
[----:B------:R-:W-:-:S04]  /*0220*/  IADD3 R12, PT, PT, R12, -UR9, R5 ;  /* 0x800000090c0c7c10 */ /* 0x000fc8000fffe005 */
[C---:B------:R-:W-:Y:S02]  /*0230*/  ISETP.GE.U32.AND P1, PT, R12.reuse, 0x1e00, PT ;  /* 0x00001e000c00780c */ /* 0x040fe40003f26070 */
[----:B------:R-:W-:-:S04]  /*0240*/  LEA.HI R4, R12, 0x1, RZ, 0x17 ;  /* 0x000000010c047811 */ /* 0x000fc800078fb8ff */
[----:B------:R-:W-:-:S04]  /*0250*/  LOP3.LUT R5, R4, 0xf, RZ, 0xc0, !PT ;  /* 0x0000000f04057812 */ /* 0x000fc800078ec0ff */
[----:B------:R-:W-:-:S03]  /*0260*/  ISETP.NE.AND P0, PT, R5, RZ, PT ;  /* 0x000000ff0500720c */ /* 0x000fc60003f05270 */
[----:B------:R-:W-:Y:S10]  /*0270*/  @!P1 BRA `(.L_x_37) ;  /* 0x0000000000bc9947 */ /* 0x000ff40003800000 */
[----:B------:R-:W0:Y:S01]  /*0280*/  LDCU.64 UR4, c[0x0][0x380] ;  /* 0x00007000ff0477ac */ /* 0x000e220008000a00 */
[----:B------:R-:W-:Y:S01]  /*0290*/  IMAD.WIDE.U32 R6, R2, 0x8, RZ ;  /* 0x0000000802067825 */ /* 0x000fe200078e00ff */
[----:B------:R-:W-:-:S03]  /*02a0*/  LOP3.LUT R26, R4, 0xfffff0, RZ, 0xc0, !PT ;  /* 0x00fffff0041a7812 */ /* 0x000fc600078ec0ff */
[----:B------:R-:W-:Y:S02]  /*02b0*/  IMAD.U32 R11, RZ, RZ, UR18 ;  /* 0x00000012ff0b7e24 */ /* 0x000fe4000f8e00ff */
[----:B------:R-:W-:Y:S02]  /*02c0*/  IMAD.MOV R26, RZ, RZ, -R26 ;  /* 0x000000ffff1a7224 */ /* 0x000fe400078e0a1a */
[----:B------:R-:W-:-:S03]  /*02d0*/  IMAD.WIDE.U32 R6, R11, 0x7000, R6 ;  /* 0x000070000b067825 */ /* 0x000fc600078e0006 */
[----:B0-----:R-:W-:-:S04]  /*02e0*/  IADD3 R6, P1, PT, R6, UR4, RZ ;  /* 0x0000000406067c10 */ /* 0x001fc8000ff3e0ff */
[----:B------:R-:W-:-:S04]  /*02f0*/  IADD3 R6, P2, PT, R6, 0x8000, RZ ;  /* 0x0000800006067810 */ /* 0x000fc80007f5e0ff */
[----:B------:R-:W-:-:S09]  /*0300*/  IADD3.X R7, PT, PT, RZ, UR5, R7, P2, P1 ;  /* 0x00000005ff077c10 */ /* 0x000fd200097e2407 */
.L_x_38:
[----:B------:R-:W2:Y:S04]  /*0310*/  LDG.E.64 R10, desc[UR16][R6.64+-0x8000] ;  /* 0xff800010060a7981 */ /* 0x000ea8000c1e1b00 */
[----:B------:R-:W3:Y:S04]  /*0320*/  LDG.E.64 R12, desc[UR16][R6.64+-0x7000] ;  /* 0xff900010060c7981 */ /* 0x000ee8000c1e1b00 */
[----:B------:R-:W4:Y:S04]  /*0330*/  LDG.E.64 R14, desc[UR16][R6.64+-0x6000] ;  /* 0xffa00010060e7981 */ /* 0x000f28000c1e1b00 */
[----:B------:R-:W4:Y:S04]  /*0340*/  LDG.E.64 R16, desc[UR16][R6.64+-0x5000] ;  /* 0xffb0001006107981 */ /* 0x000f28000c1e1b00 */
[----:B------:R-:W4:Y:S04]  /*0350*/  LDG.E.64 R18, desc[UR16][R6.64+-0x4000] ;  /* 0xffc0001006127981 */ /* 0x000f28000c1e1b00 */
[----:B------:R-:W4:Y:S04]  /*0360*/  LDG.E.64 R20, desc[UR16][R6.64+-0x3000] ;  /* 0xffd0001006147981 */ /* 0x000f28000c1e1b00 */
[----:B------:R-:W4:Y:S04]  /*0370*/  LDG.E.64 R24, desc[UR16][R6.64+-0x2000] ;  /* 0xffe0001006187981 */ /* 0x000f28000c1e1b00 */
[----:B------:R-:W4:Y:S01]  /*0380*/  LDG.E.64 R22, desc[UR16][R6.64+-0x1000] ;  /* 0xfff0001006167981 */ /* 0x000f22000c1e1b00 */
[----:B--2--5:R-:W-:-:S03]  /*0390*/  DADD R10, R10, R8 ;  /* 0x000000000a0a7229 */ /* 0x024fc60000000008 */
[----:B------:R-:W2:Y:S05]  /*03a0*/  LDG.E.64 R8, desc[UR16][R6.64] ;  /* 0x0000001006087981 */ /* 0x000eaa000c1e1b00 */
[----:B---3--:R-:W-:Y:S02]  /*03b0*/  DADD R12, R10, R12 ;  /* 0x000000000a0c7229 */ /* 0x008fe4000000000c */
[----:B------:R-:W3:Y:S06]  /*03c0*/  LDG.E.64 R10, desc[UR16][R6.64+0x1000] ;  /* 0x00100010060a7981 */ /* 0x000eec000c1e1b00 */
[----:B----4-:R-:W-:-:S02]  /*03d0*/  DADD R14, R12, R14 ;  /* 0x000000000c0e7229 */ /* 0x010fc4000000000e */
[----:B------:R-:W4:Y:S06]  /*03e0*/  LDG.E.64 R12, desc[UR16][R6.64+0x2000] ;  /* 0x00200010060c7981 */ /* 0x000f2c000c1e1b00 */
[----:B------:R-:W-:Y:S02]  /*03f0*/  DADD R16, R14, R16 ;  /* 0x000000000e107229 */ /* 0x000fe40000000010 */
[----:B------:R-:W4:Y:S06]  /*0400*/  LDG.E.64 R14, desc[UR16][R6.64+0x3000] ;  /* 0x00300010060e7981 */ /* 0x000f2c000c1e1b00 */
[----:B------:R-:W-:-:S02]  /*0410*/  DADD R18, R16, R18 ;  /* 0x0000000010127229 */ /* 0x000fc40000000012 */
[----:B------:R-:W4:Y:S06]  /*0420*/  LDG.E.64 R16, desc[UR16][R6.64+0x4000] ;  /* 0x0040001006107981 */ /* 0x000f2c000c1e1b00 */
[----:B------:R-:W-:Y:S02]  /*0430*/  DADD R20, R18, R20 ;  /* 0x0000000012147229 */ /* 0x000fe40000000014 */
[----:B------:R-:W4:Y:S06]  /*0440*/  LDG.E.64 R18, desc[UR16][R6.64+0x5000] ;  /* 0x0050001006127981 */ /* 0x000f2c000c1e1b00 */
[----:B------:R-:W-:-:S02]  /*0450*/  DADD R24, R20, R24 ;  /* 0x0000000014187229 */ /* 0x000fc40000000018 */
[----:B------:R-:W4:Y:S06]  /*0460*/  LDG.E.64 R20, desc[UR16][R6.64+0x6000] ;  /* 0x0060001006147981 */ /* 0x000f2c000c1e1b00 */
[----:B------:R-:W-:Y:S02]  /*0470*/  DADD R22, R24, R22 ;  /* 0x0000000018167229 */ /* 0x000fe40000000016 */
[----:B------:R0:W4:Y:S01]  /*0480*/  LDG.E.64 R24, desc[UR16][R6.64+0x7000] ;  /* 0x0070001006187981 */ /* 0x000122000c1e1b00 */
[----:B------:R-:W-:Y:S02]  /*0490*/  VIADD R26, R26, 0x10 ;  /* 0x000000101a1a7836 */ /* 0x000fe40000000000 */
[----:B------:R-:W-:-:S03]  /*04a0*/  VIADD R2, R2, 0x2000 ;  /* 0x0000200002027836 */ /* 0x000fc60000000000 */
[----:B------:R-:W-:Y:S02]  /*04b0*/  ISETP.NE.AND P1, PT, R26, RZ, PT ;  /* 0x000000ff1a00720c */ /* 0x000fe40003f25270 */
[----:B0-----:R-:W-:-:S05]  /*04c0*/  IADD3 R6, P2, PT, R6, 0x10000, RZ ;  /* 0x0001000006067810 */ /* 0x001fca0007f5e0ff */
[----:B------:R-:W-:Y:S01]  /*04d0*/  IMAD.X R7, RZ, RZ, R7, P2 ;  /* 0x000000ffff077224 */ /* 0x000fe200010e0607 */
[----:B--2---:R-:W-:-:S08]  /*04e0*/  DADD R8, R22, R8 ;  /* 0x0000000016087229 */ /* 0x004fd00000000008 */
[----:B---3--:R-:W-:-:S08]  /*04f0*/  DADD R8, R8, R10 ;  /* 0x0000000008087229 */ /* 0x008fd0000000000a */
[----:B----4-:R-:W-:-:S08]  /*0500*/  DADD R8, R8, R12 ;  /* 0x0000000008087229 */ /* 0x010fd0000000000c */
[----:B------:R-:W-:-:S08]  /*0510*/  DADD R8, R8, R14 ;  /* 0x0000000008087229 */ /* 0x000fd0000000000e */
[----:B------:R-:W-:-:S08]  /*0520*/  DADD R8, R8, R16 ;  /* 0x0000000008087229 */ /* 0x000fd00000000010 */
[----:B------:R-:W-:-:S08]  /*0530*/  DADD R8, R8, R18 ;  /* 0x0000000008087229 */ /* 0x000fd00000000012 */
[----:B------:R-:W-:-:S08]  /*0540*/  DADD R8, R8, R20 ;  /* 0x0000000008087229 */ /* 0x000fd00000000014 */
[----:B------:R-:W-:Y:S01]  /*0550*/  DADD R8, R8, R24 ;  /* 0x0000000008087229 */ /* 0x000fe20000000018 */
[----:B------:R-:W-:Y:S10]  /*0560*/  @P1 BRA `(.L_x_38) ;  /* 0xfffffffc00681947 */ /* 0x000ff4000383ffff */
.L_x_37:
[----:B------:R-:W-:Y:S05]  /*0570*/  BSYNC.RECONVERGENT B2 ;  /* 0x0000000000027941 */ /* 0x000fea0003800200 */
.L_x_36:
[----:B------:R-:W-:Y:S05]  /*0580*/  @!P0 BRA `(.L_x_35) ;  /* 0x0000000000f48947 */ /* 0x000fea0003800000 */
[----:B------:R-:W-:Y:S01]  /*0590*/  ISETP.GE.U32.AND P1, PT, R5, 0x8, PT ;  /* 0x000000080500780c */ /* 0x000fe20003f26070 */
[----:B------:R-:W-:Y:S01]  /*05a0*/  BSSY.RECONVERGENT B2, `(.L_x_39) ;  /* 0x000001a000027945 */ /* 0x000fe20003800200 */
[----:B------:R-:W-:-:S04]  /*05b0*/  LOP3.LUT R26, R4, 0x7, RZ, 0xc0, !PT ;  /* 0x00000007041a7812 */ /* 0x000fc800078ec0ff */
[----:B------:R-:W-:-:S07]  /*05c0*/  ISETP.NE.AND P0, PT, R26, RZ, PT ;  /* 0x000000ff1a00720c */ /* 0x000fce0003f05270 */
[----:B------:R-:W-:Y:S06]  /*05d0*/  @!P1 BRA `(.L_x_40) ;  /* 0x0000000000589947 */ /* 0x000fec0003800000 */
[----:B------:R-:W0:Y:S01]  /*05e0*/  LDCU.64 UR4, c[0x0][0x380] ;  /* 0x00007000ff0477ac */ /* 0x000e220008000a00 */
[----:B------:R-:W-:-:S04]  /*05f0*/  IADD3 R5, P1, PT, R2, UR9, RZ ;  /* 0x0000000902057c10 */ /* 0x000fc8000ff3e0ff */
[----:B------:R-:W-:Y:S02]  /*0600*/  LEA.HI.X.SX32 R6, R2, RZ, 0x1, P1 ;  /* 0x000000ff02067211 */ /* 0x000fe400008f0eff */
[----:B0-----:R-:W-:-:S04]  /*0610*/  LEA R24, P1, R5, UR4, 0x3 ;  /* 0x0000000405187c11 */ /* 0x001fc8000f8218ff */
[----:B------:R-:W-:-:S05]  /*0620*/  LEA.HI.X R25, R5, UR5, R6, 0x3, P1 ;  /* 0x0000000505197c11 */ /* 0x000fca00088f1c06 */
        /* <DEDUP_REMOVED lines=17> */
.L_x_40:
[----:B------:R-:W-:Y:S05]  /*0740*/  BSYNC.RECONVERGENT B2 ;  /* 0x0000000000027941 */ /* 0x000fea0003800200 */
.L_x_39:
        /* <DEDUP_REMOVED lines=14> */
[----:B------:R-:W4:Y:S01]  /*0830*/  LDG.E.64 R14, desc[UR16][R4.64+0x3000] ;  /* 0x00300010040e7981 */ /* 0x000f22000c1e1b00 */
[----:B------:R-:W-:Y:S01]  /*0840*/  VIADD R2, R2, 0x800 ;  /* 0x0000080002027836 */ /* 0x000fe20000000000 */
[----:B--2--5:R-:W-:-:S08]  /*0850*/  DADD R6, R8, R6 ;  /* 0x0000000008067229 */ /* 0x024fd00000000006 */
[----:B---3--:R-:W-:-:S08]  /*0860*/  DADD R6, R6, R10 ;  /* 0x0000000006067229 */ /* 0x008fd0000000000a */
[----:B----4-:R-:W-:-:S08]  /*0870*/  DADD R6, R6, R12 ;  /* 0x0000000006067229 */ /* 0x010fd0000000000c */
[----:B------:R-:W-:-:S11]  /*0880*/  DADD R8, R6, R14 ;  /* 0x0000000006087229 */ /* 0x000fd6000000000e */
.L_x_42:
[----:B------:R-:W-:Y:S05]  /*0890*/  BSYNC.RECONVERGENT B2 ;  /* 0x0000000000027941 */ /* 0x000fea0003800200 */
.L_x_41:
[----:B------:R-:W-:Y:S05]  /*08a0*/  @!P0 BRA `(.L_x_35) ;  /* 0x00000000002c8947 */ /* 0x000fea0003800000 */
[----:B------:R-:W0:Y:S01]  /*08b0*/  LDC.64 R4, c[0x0][0x380] ;  /* 0x0000e000ff047b82 */ /* 0x000e220000000a00 */
[----:B------:R-:W-:Y:S02]  /*08c0*/  IMAD.U32 R7, RZ, RZ, UR18 ;  /* 0x00000012ff077e24 */ /* 0x000fe4000f8e00ff */
[----:B------:R-:W-:Y:S02]  /*08d0*/  IMAD.MOV R10, RZ, RZ, -R16 ;  /* 0x000000ffff0a7224 */ /* 0x000fe400078e0a10 */
[----:B0-----:R-:W-:-:S07]  /*08e0*/  IMAD.WIDE.U32 R4, R7, 0x7000, R4 ;  /* 0x0000700007047825 */ /* 0x001fce00078e0004 */
.L_x_43:
[----:B------:R-:W-:-:S06]  /*08f0*/  IMAD.WIDE R6, R2, 0x8, R4 ;  /* 0x0000000802067825 */ /* 0x000fcc00078e0204 */
[----:B------:R-:W2:Y:S01]  /*0900*/  LDG.E.64 R6, desc[UR16][R6.64] ;  /* 0x0000001006067981 */ /* 0x000ea2000c1e1b00 */
[----:B------:R-:W-:Y:S02]  /*0910*/  VIADD R10, R10, 0x1 ;  /* 0x000000010a0a7836 */ /* 0x000fe40000000000 */
[----:B------:R-:W-:-:S03]  /*0920*/  VIADD R2, R2, 0x200 ;  /* 0x0000020002027836 */ /* 0x000fc60000000000 */
[----:B------:R-:W-:Y:S01]  /*0930*/  ISETP.NE.AND P0, PT, R10, RZ, PT ;  /* 0x000000ff0a00720c */ /* 0x000fe20003f05270 */
[----:B--2--5:R-:W-:-:S12]  /*0940*/  DADD R8, R6, R8 ;  /* 0x0000000006087229 */ /* 0x024fd80000000008 */
[----:B------:R-:W-:Y:S05]  /*0950*/  @P0 BRA `(.L_x_43) ;  /* 0xfffffffc00e40947 */ /* 0x000fea000383ffff */
.L_x_35:
[----:B------:R-:W-:Y:S05]  /*0960*/  BSYNC.RECONVERGENT B1 ;  /* 0x0000000000017941 */ /* 0x000fea0003800200 */
.L_x_34:
        /* <DEDUP_REMOVED lines=12> */
[----:B------:R-:W-:-:S03]  /*0a30*/  @!P1 SHF.R.U32.HI R3, RZ, 0x2, R0 ;  /* 0x00000002ff039819 */ /* 0x000fc60000011600 */
[----:B------:R-:W0:Y:S01]  /*0a40*/  SHFL.DOWN PT, R5, R7, 0x2, 0x1f ;  /* 0x08401f0007057f89 */ /* 0x000e2200000e0000 */
[----:B------:R-:W-:Y:S01]  /*0a50*/  @!P1 LOP3.LUT R3, R3, 0xf8, RZ, 0xc0, !PT ;  /* 0x000000f803039812 */ /* 0x000fe200078ec0ff */
        /* <DEDUP_REMOVED lines=14> */
[----:B-1----:R-:W-:-:S05]  /*0b40*/  @!P1 LEA R10, R13, R10, 0x18 ;  /* 0x0000000a0d0a9211 */ /* 0x002fca00078ec0ff */
[----:B------:R-:W-:Y:S01]  /*0b50*/  @!P1 IMAD.IADD R3, R3, 0x1, R10 ;  /* 0x0000000103039824 */ /* 0x000fe200078e020a */
[----:B0-----:R-:W-:-:S10]  /*0b60*/  DADD R4, R4, R8 ;  /* 0x0000000004047229 */ /* 0x001fd40000000008 */
[----:B------:R-:W-:Y:S02]  /*0b70*/  FSEL R6, R8, R4, P0 ;  /* 0x0000000408067208 */ /* 0x000fe40000000000 */
[----:B------:R-:W-:Y:S02]  /*0b80*/  FSEL R7, R9, R5, P0 ;  /* 0x0000000509077208 */ /* 0x000fe40000000000 */
[----:B------:R-:W-:Y:S01]  /*0b90*/  ISETP.NE.AND P0, PT, R0, RZ, PT ;  /* 0x000000ff0000720c */ /* 0x000fe20003f05270 */
[----:B------:R-:W-:Y:S04]  /*0ba0*/  SHFL.DOWN PT, R4, R6, 0x10, 0x1f ;  /* 0x0a001f0006047f89 */ /* 0x000fe800000e0000 */
[----:B------:R-:W0:Y:S02]  /*0bb0*/  SHFL.DOWN PT, R5, R7, 0x10, 0x1f ;  /* 0x0a001f0007057f89 */ /* 0x000e2400000e0000 */
        /* <DEDUP_REMOVED lines=10> */
[----:B--2---:R-:W0:Y:S04]  /*0c60*/  LDS.64 R2, [UR4+0x18] ;  /* 0x00001804ff027984 */ /* 0x004e280008000a00 */
        /* <DEDUP_REMOVED lines=23> */
.L_x_44:
[----:B------:R-:W-:-:S05]  /*0de0*/  LOP3.LUT R2, R0, 0x3e0, RZ, 0xc0, !PT ;  /* 0x000003e000027812 */ /* 0x000fca00078ec0ff */
[----:B------:R-:W-:Y:S01]  /*0df0*/  VIADD R4, R2, 0x20 ;  /* 0x0000002002047836 */ /* 0x000fe20000000000 */
[----:B------:R-:W-:-:S04]  /*0e00*/  LOP3.LUT R2, RZ, R2, RZ, 0x33, !PT ;  /* 0x00000002ff027212 */ /* 0x000fc800078e33ff */
[----:B------:R-:W-:Y:S01]  /*0e10*/  ISETP.GT.AND P0, PT, R4, R3, PT ;  /* 0x000000030400720c */ /* 0x000fe20003f04270 */
[----:B------:R-:W-:-:S05]  /*0e20*/  IMAD.IADD R2, R3, 0x1, R2 ;  /* 0x0000000103027824 */ /* 0x000fca00078e0202 */
[----:B------:R-:W-:Y:S02]  /*0e30*/  SEL R5, R2, 0x1f, P0 ;  /* 0x0000001f02057807 */ /* 0x000fe40000000000 */
[----:B------:R-:W0:Y:S03]  /*0e40*/  S2R R2, SR_LANEID ;  /* 0x0000000000027919 */ /* 0x000e260000000000 */
[----:B-----5:R-:W-:Y:S04]  /*0e50*/  SHFL.DOWN PT, R6, R8, 0x1, R5 ;  /* 0x0820000008067989 */ /* 0x020fe800000e0005 */
[----:B------:R-:W1:Y:S02]  /*0e60*/  SHFL.DOWN PT, R7, R9, 0x1, R5 ;  /* 0x0820000009077989 */ /* 0x000e6400000e0005 */
[----:B-1----:R-:W-:Y:S01]  /*0e70*/  DADD R6, R6, R8 ;  /* 0x0000000006067229 */ /* 0x002fe20000000008 */
[C---:B0-----:R-:W-:Y:S01]  /*0e80*/  ISETP.GE.AND P0, PT, R2.reuse, R5, PT ;  /* 0x000000050200720c */ /* 0x041fe20003f06270 */
[C---:B------:R-:W-:Y:S01]  /*0e90*/  VIADD R4, R2.reuse, 0x2 ;  /* 0x0000000202047836 */ /* 0x040fe20000000000 */
[----:B------:R-:W-:-:S07]  /*0ea0*/  ISETP.NE.AND P1, PT, R2, RZ, PT ;  /* 0x000000ff0200720c */ /* 0x000fce0003f25270 */
[----:B------:R-:W-:Y:S02]  /*0eb0*/  FSEL R10, R6, R8, !P0 ;  /* 0x00000008060a7208 */ /* 0x000fe40004000000 */
[----:B------:R-:W-:Y:S02]  /*0ec0*/  FSEL R11, R7, R9, !P0 ;  /* 0x00000009070b7208 */ /* 0x000fe40004000000 */
[----:B------:R-:W-:Y:S01]  /*0ed0*/  ISETP.GT.AND P0, PT, R4, R5, PT ;  /* 0x000000050400720c */ /* 0x000fe20003f04270 */
[----:B------:R-:W-:Y:S01]  /*0ee0*/  SHFL.DOWN PT, R6, R10, 0x2, R5 ;  /* 0x084000000a067989 */ /* 0x000fe200000e0005 */
[----:B------:R-:W-:-:S03]  /*0ef0*/  VIADD R4, R2, 0x4 ;  /* 0x0000000402047836 */ /* 0x000fc60000000000 */
[----:B------:R-:W0:Y:S02]  /*0f00*/  SHFL.DOWN PT, R7, R11, 0x2, R5 ;  /* 0x084000000b077989 */ /* 0x000e2400000e0005 */
[----:B0-----:R-:W-:-:S10]  /*0f10*/  DADD R6, R6, R10 ;  /* 0x0000000006067229 */ /* 0x001fd4000000000a */
[----:B------:R-:W-:Y:S02]  /*0f20*/  FSEL R12, R10, R6, P0 ;  /* 0x000000060a0c7208 */ /* 0x000fe40000000000 */
[----:B------:R-:W-:Y:S02]  /*0f30*/  FSEL R13, R11, R7, P0 ;  /* 0x000000070b0d7208 */ /* 0x000fe40000000000 */
[----:B------:R-:W-:Y:S01]  /*0f40*/  ISETP.GT.AND P0, PT, R4, R5, PT ;  /* 0x000000050400720c */ /* 0x000fe20003f04270 */
[----:B------:R-:W-:Y:S01]  /*0f50*/  SHFL.DOWN PT, R6, R12, 0x4, R5 ;  /* 0x088000000c067989 */ /* 0x000fe200000e0005 */
[C---:B------:R-:W-:Y:S02]  /*0f60*/  VIADD R4, R2.reuse, 0x8 ;  /* 0x0000000802047836 */ /* 0x040fe40000000000 */
[----:B------:R-:W-:Y:S01]  /*0f70*/  VIADD R2, R2, 0x10 ;  /* 0x0000001002027836 */ /* 0x000fe20000000000 */
[----:B------:R-:W0:Y:S02]  /*0f80*/  SHFL.DOWN PT, R7, R13, 0x4, R5 ;  /* 0x088000000d077989 */ /* 0x000e2400000e0005 */
[----:B0-----:R-:W-:-:S10]  /*0f90*/  DADD R6, R6, R12 ;  /* 0x0000000006067229 */ /* 0x001fd4000000000c */
[----:B------:R-:W-:Y:S02]  /*0fa0*/  FSEL R8, R12, R6, P0 ;  /* 0x000000060c087208 */ /* 0x000fe40000000000 */
[----:B------:R-:W-:Y:S02]  /*0fb0*/  FSEL R9, R13, R7, P0 ;  /* 0x000000070d097208 */ /* 0x000fe40000000000 */
[----:B------:R-:W-:Y:S01]  /*0fc0*/  ISETP.GT.AND P0, PT, R4, R5, PT ;  /* 0x000000050400720c */ /* 0x000fe20003f04270 */
[----:B------:R-:W-:Y:S01]  /*0fd0*/  SHFL.DOWN PT, R6, R8, 0x8, R5 ;  /* 0x0900000008067989 */ /* 0x000fe200000e0005 */
[----:B------:R-:W-:-:S03]  /*0fe0*/  @!P1 SHF.R.U32.HI R4, RZ, 0x2, R0 ;  /* 0x00000002ff049819 */ /* 0x000fc60000011600 */
[----:B------:R-:W0:Y:S01]  /*0ff0*/  SHFL.DOWN PT, R7, R9, 0x8, R5 ;  /* 0x0900000009077989 */ /* 0x000e2200000e0005 */
[----:B------:R-:W-:Y:S01]  /*1000*/  @!P1 LOP3.LUT R4, R4, 0xf8, RZ, 0xc0, !PT ;  /* 0x000000f804049812 */ /* 0x000fe200078ec0ff */
[----:B------:R-:W1:Y:S01]  /*1010*/  @!P1 S2R R13, SR_CgaCtaId ;  /* 0x00000000000d9919 */ /* 0x000e620000008800 */
[----:B0-----:R-:W-:-:S10]  /*1020*/  DADD R6, R6, R8 ;  /* 0x0000000006067229 */ /* 0x001fd40000000008 */
[----:B------:R-:W-:Y:S02]  /*1030*/  FSEL R10, R8, R6, P0 ;  /* 0x00000006080a7208 */ /* 0x000fe40000000000 */
[----:B------:R-:W-:Y:S02]  /*1040*/  FSEL R11, R9, R7, P0 ;  /* 0x00000007090b7208 */ /* 0x000fe40000000000 */
[----:B------:R-:W-:Y:S01]  /*1050*/  @!P1 MOV R8, 0x400 ;  /* 0x0000040000089802 */ /* 0x000fe20000000f00 */
[----:B------:R-:W-:Y:S01]  /*1060*/  SHFL.DOWN PT, R6, R10, 0x10, R5 ;  /* 0x0a0000000a067989 */ /* 0x000fe200000e0005 */
[----:B------:R-:W-:Y:S02]  /*1070*/  ISETP.GT.AND P0, PT, R2, R5, PT ;  /* 0x000000050200720c */ /* 0x000fe40003f04270 */
[----:B-1----:R-:W-:Y:S01]  /*1080*/  @!P1 LEA R13, R13, R8, 0x18 ;  /* 0x000000080d0d9211 */ /* 0x002fe200078ec0ff */
[----:B------:R-:W0:Y:S04]  /*1090*/  SHFL.DOWN PT, R7, R11, 0x10, R5 ;  /* 0x0a0000000b077989 */ /* 0x000e2800000e0005 */
[----:B------:R-:W-:Y:S01]  /*10a0*/  @!P1 IMAD.IADD R13, R4, 0x1, R13 ;  /* 0x00000001040d9824 */ /* 0x000fe200078e020d */
[----:B0-----:R-:W-:-:S10]  /*10b0*/  DADD R6, R6, R10 ;  /* 0x0000000006067229 */ /* 0x001fd4000000000a */
[----:B------:R-:W-:Y:S02]  /*10c0*/  FSEL R8, R10, R6, P0 ;  /* 0x000000060a087208 */ /* 0x000fe40000000000 */
[----:B------:R-:W-:Y:S02]  /*10d0*/  FSEL R9, R11, R7, P0 ;  /* 0x000000070b097208 */ /* 0x000fe40000000000 */
[----:B------:R-:W-:-:S03]  /*10e0*/  ISETP.NE.AND P0, PT, R0, RZ, PT ;  /* 0x000000ff0000720c */ /* 0x000fc60003f05270 */
[----:B------:R1:W-:Y:S01]  /*10f0*/  @!P1 STS.64 [R13+0x10], R8 ;  /* 0x000010080d009388 */ /* 0x0003e20000000a00 */
[----:B------:R-:W-:Y:S09]  /*1100*/  BAR.SYNC.DEFER_BLOCKING 0x0 ;  /* 0x0000000000007b1d */ /* 0x000ff20000010000 */
[----:B------:R-:W-:Y:S05]  /*1110*/  @P0 BRA `(.L_x_45) ;  /* 0x0000001400a00947 */ /* 0x000fea0003800000 */
[----:B------:R-:W0:Y:S01]  /*1120*/  S2UR UR5, SR_CgaCtaId ;  /* 0x00000000000579c3 */ /* 0x000e220000008800 */
[----:B------:R-:W-:Y:S01]  /*1130*/  UMOV UR4, 0x400 ;  /* 0x0000040000047882 */ /* 0x000fe20000000000 */
[----:B------:R-:W-:Y:S01]  /*1140*/  ISETP.GT.AND P1, PT, R3, 0x20, PT ;  /* 0x000000200300780c */ /* 0x000fe20003f24270 */
[----:B0-----:R-:W-:-:S09]  /*1150*/  ULEA UR4, UR5, UR4, 0x18 ;  /* 0x0000000405047291 */ /* 0x001fd2000f8ec0ff */
[----:B------:R-:W0:Y:S04]  /*1160*/  LDS.64 R10, [UR4+0x18] ;  /* 0x00001804ff0a7984 */ /* 0x000e280008000a00 */
[----:B------:R-:W2:Y:S01]  /*1170*/  LDS.128 R4, [UR4+0x20] ;  /* 0x00002004ff047984 */ /* 0x000ea20008000c00 */
[----:B0-----:R-:W-:-:S10]  /*1180*/  DADD R10, R8, R10 ;  /* 0x00000000080a7229 */ /* 0x001fd4000000000a */
[----:B------:R-:W-:Y:S02]  /*1190*/  FSEL R12, R10, R8, P1 ;  /* 0x000000080a0c7208 */ /* 0x000fe40000800000 */
[----:B-1----:R-:W-:Y:S02]  /*11a0*/  FSEL R13, R11, R9, P1 ;  /* 0x000000090b0d7208 */ /* 0x002fe40000800000 */
[----:B------:R-:W0:Y:S01]  /*11b0*/  LDS.128 R8, [UR4+0x30] ;  /* 0x00003004ff087984 */ /* 0x000e220008000c00 */
[----:B------:R-:W-:-:S03]  /*11c0*/  ISETP.GT.AND P1, PT, R3, 0x40, PT ;  /* 0x000000400300780c */ /* 0x000fc60003f24270 */
        /* <DEDUP_REMOVED lines=61> */
.L_x_31:
[----:B------:R-:W0:Y:S01]  /*15a0*/  S2R R0, SR_TID.X ;  /* 0x0000000000007919 */ /* 0x000e220000002100 */
[----:B------:R-:W1:Y:S01]  /*15b0*/  LDC.64 R4, c[0x0][0x380] ;  /* 0x0000e000ff047b82 */ /* 0x000e620000000a00 */
[----:B0-----:R-:W-:-:S04]  /*15c0*/  VIADD R21, R0, UR9 ;  /* 0x0000000900157c36 */ /* 0x001fc80008000000 */
[----:B-1----:R-:W-:-:S05]  /*15d0*/  IMAD.WIDE.U32 R20, R21, 0x8, R4 ;  /* 0x0000000815147825 */ /* 0x002fca00078e0004 */
[----:B------:R-:W2:Y:S04]  /*15e0*/  LDG.E.64 R14, desc[UR16][R20.64] ;  /* 0x00000010140e7981 */ /* 0x000ea8000c1e1b00 */
[----:B------:R-:W2:Y:S04]  /*15f0*/  LDG.E.64 R16, desc[UR16][R20.64+0x1000] ;  /* 0x0010001014107981 */ /* 0x000ea8000c1e1b00 */
[----:B------:R-:W3:Y:S04]  /*1600*/  LDG.E.64 R18, desc[UR16][R20.64+0x2000] ;  /* 0x0020001014127981 */ /* 0x000ee8000c1e1b00 */
[----:B------:R-:W4:Y:S04]  /*1610*/  LDG.E.64 R10, desc[UR16][R20.64+0x3000] ;  /* 0x00300010140a7981 */ /* 0x000f28000c1e1b00 */
[----:B------:R-:W5:Y:S04]  /*1620*/  LDG.E.64 R6, desc[UR16][R20.64+0x4000] ;  /* 0x0040001014067981 */ /* 0x000f68000c1e1b00 */
[----:B------:R-:W5:Y:S04]  /*1630*/  LDG.E.64 R4, desc[UR16][R20.64+0x5000] ;  /* 0x0050001014047981 */ /* 0x000f68000c1e1b00 */
[----:B------:R-:W5:Y:S01]  /*1640*/  LDG.E.64 R8, desc[UR16][R20.64+0x6000] ;  /* 0x0060001014087981 */ /* 0x000f62000c1e1b00 */
[----:B------:R-:W-:-:S04]  /*1650*/  ISETP.GE.U32.AND P0, PT, R13, UR5, PT ;  /* 0x000000050d007c0c */ /* 0x000fc8000bf06070 */
[----:B------:R-:W-:Y:S01]  /*1660*/  ISETP.GE.U32.AND.EX P0, PT, R2, UR4, PT, P0 ;  /* 0x0000000402007c0c */ /* 0x000fe2000bf06100 */
[----:B--2---:R-:W-:-:S08]  /*1670*/  DADD R14, R14, R16 ;  /* 0x000000000e0e7229 */ /* 0x004fd00000000010 */
[----:B---3--:R-:W-:-:S08]  /*1680*/  DADD R14, R18, R14 ;  /* 0x00000000120e7229 */ /* 0x008fd0000000000e */
[----:B----4-:R-:W-:-:S08]  /*1690*/  DADD R10, R10, R14 ;  /* 0x000000000a0a7229 */ /* 0x010fd0000000000e */
[----:B-----5:R-:W-:-:S08]  /*16a0*/  DADD R6, R6, R10 ;  /* 0x0000000006067229 */ /* 0x020fd0000000000a */
[----:B------:R-:W-:-:S08]  /*16b0*/  DADD R4, R4, R6 ;  /* 0x0000000004047229 */ /* 0x000fd00000000006 */
[----:B------:R-:W-:Y:S01]  /*16c0*/  DADD R8, R8, R4 ;  /* 0x0000000008087229 */ /* 0x000fe20000000004 */
[----:B------:R-:W-:Y:S10]  /*16d0*/  @!P0 BRA `(.L_x_46) ;  /* 0x0000000c001c8947 */ /* 0x000ff40003800000 */
[----:B------:R-:W-:Y:S01]  /*16e0*/  UIADD3 UR7, UP0, UPT, UR5, UR9, URZ ;  /* 0x0000000905077290 */ /* 0x000fe2000ff1e0ff */
[----:B------:R-:W-:Y:S01]  /*16f0*/  IADD3 R23, P1, PT, R12, -0xe00, RZ ;  /* 0xfffff2000c177810 */ /* 0x000fe20007f3e0ff */
[----:B------:R-:W0:Y:S01]  /*1700*/  LDCU.64 UR12, c[0x0][0x380] ;  /* 0x00007000ff0c77ac */ /* 0x000e220008000a00 */
[----:B------:R-:W-:Y:S02]  /*1710*/  LOP3.LUT R5, RZ, R0, RZ, 0x33, !PT ;  /* 0x00000000ff057212 */ /* 0x000fe400078e33ff */
[----:B------:R-:W-:Y:S01]  /*1720*/  IADD3.X R22, PT, PT, R3, -0x1, RZ, P1, !PT ;  /* 0xffffffff03167810 */ /* 0x000fe20000ffe4ff */
[----:B------:R-:W-:Y:S01]  /*1730*/  UIADD3.X UR8, UPT, UPT, URZ, UR4, URZ, UP0, !UPT ;  /* 0x00000004ff087290 */ /* 0x000fe200087fe4ff */
[----:B------:R-:W-:Y:S01]  /*1740*/  ISETP.LT.U32.AND P0, PT, R23, UR7, PT ;  /* 0x0000000717007c0c */ /* 0x000fe2000bf01070 */
[----:B------:R-:W-:Y:S01]  /*1750*/  UMOV UR6, UR5 ;  /* 0x0000000500067c82 */ /* 0x000fe20008000000 */
[----:B------:R-:W-:Y:S01]  /*1760*/  IADD3 R7, P2, PT, R0, UR7, RZ ;  /* 0x0000000700077c10 */ /* 0x000fe2000ff5e0ff */
[----:B------:R-:W-:Y:S01]  /*1770*/  UMOV UR4, URZ ;  /* 0x000000ff00047c82 */ /* 0x000fe20008000000 */
[----:B------:R-:W-:Y:S01]  /*1780*/  IADD3 R5, PT, PT, R12, -UR5, R5 ;  /* 0x800000050c057c10 */ /* 0x000fe2000fffe005 */
[----:B------:R-:W-:Y:S01]  /*1790*/  IMAD.U32 R11, RZ, RZ, UR8 ;  /* 0x00000008ff0b7e24 */ /* 0x000fe2000f8e00ff */
[----:B------:R-:W-:Y:S01]  /*17a0*/  UMOV UR10, UR8 ;  /* 0x00000008000a7c82 */ /* 0x000fe20008000000 */
[----:B------:R-:W-:-:S03]  /*17b0*/  IMAD.X R0, RZ, RZ, UR8, P2 ;  /* 0x00000008ff007e24 */ /* 0x000fc600090e06ff */
[----:B------:R-:W-:Y:S02]  /*17c0*/  ISETP.GT.U32.AND.EX P0, PT, R11, R22, PT, P0 ;  /* 0x000000160b00720c */ /* 0x000fe40003f04100 */
[----:B0-----:R-:W-:-:S04]  /*17d0*/  LEA R6, P1, R7, UR12, 0x3 ;  /* 0x0000000c07067c11 */ /* 0x001fc8000f8218ff */
[----:B------:R-:W-:Y:S02]  /*17e0*/  IADD3 R6, P2, PT, R6, 0x8000, RZ ;  /* 0x0000800006067810 */ /* 0x000fe40007f5e0ff */
[----:B------:R-:W-:Y:S01]  /*17f0*/  LEA.HI.X R7, R7, UR13, R0, 0x3, P1 ;  /* 0x0000000d07077c11 */ /* 0x000fe200088f1c00 */
[----:B------:R-:W-:Y:S01]  /*1800*/  VIADD R0, R5, -UR9 ;  /* 0x8000000905007c36 */ /* 0x000fe20008000000 */
[----:B------:R-:W-:-:S03]  /*1810*/  UMOV UR9, UR7 ;  /* 0x0000000700097c82 */ /* 0x000fc60008000000 */
[----:B------:R-:W-:Y:S01]  /*1820*/  IMAD.X R7, RZ, RZ, R7, P2 ;  /* 0x000000ffff077224 */ /* 0x000fe200010e0607 */
[----:B------:R-:W-:Y:S06]  /*1830*/  @P0 BRA `(.L_x_47) ;  /* 0x0000000000b80947 */ /* 0x000fec0003800000 */
[----:B------:R-:W0:Y:S01]  /*1840*/  LDC.64 R2, c[0x0][0x3b8] ;  /* 0x0000ee00ff027b82 */ /* 0x000e220000000a00 */
[----:B------:R-:W1:Y:S01]  /*1850*/  LDCU UR11, c[0x0][0x3c0] ;  /* 0x00007800ff0b77ac */ /* 0x000e620008000800 */
[----:B------:R-:W2:Y:S01]  /*1860*/  LDCU.64 UR12, c[0x0][0x380] ;  /* 0x00007000ff0c77ac */ /* 0x000ea20008000a00 */
[----:B------:R-:W-:Y:S01]  /*1870*/  NOP ;  /* 0x0000000000007918 */ /* 0x000fe20000000000 */
.L_x_48:
[----:B------:R-:W3:Y:S02]  /*1880*/  S2R R4, SR_TID.X ;  /* 0x0000000000047919 */ /* 0x000ee40000002100 */
[----:B---3--:R-:W-:-:S05]  /*1890*/  IADD3 R4, P0, PT, R4, UR7, RZ ;  /* 0x0000000704047c10 */ /* 0x008fca000ff1e0ff */
[----:B------:R-:W-:Y:S01]  /*18a0*/  IMAD.X R5, RZ, RZ, UR8, P0 ;  /* 0x00000008ff057e24 */ /* 0x000fe200080e06ff */
[----:B--2---:R-:W-:-:S04]  /*18b0*/  LEA R24, P0, R4, UR12, 0x3 ;  /* 0x0000000c04187c11 */ /* 0x004fc8000f8018ff */
[----:B------:R-:W-:-:S05]  /*18c0*/  LEA.HI.X R25, R4, UR13, R5, 0x3, P0 ;  /* 0x0000000d04197c11 */ /* 0x000fca00080f1c05 */
[----:B------:R-:W2:Y:S04]  /*18d0*/  LDG.E.64 R12, desc[UR16][R24.64] ;  /* 0x00000010180c7981 */ /* 0x000ea8000c1e1b00 */
[----:B------:R-:W3:Y:S04]  /*18e0*/  LDG.E.64 R14, desc[UR16][R24.64+0x1000] ;  /* 0x00100010180e7981 */ /* 0x000ee8000c1e1b00 */
[----:B------:R-:W4:Y:S04]  /*18f0*/  LDG.E.64 R16, desc[UR16][R24.64+0x2000] ;  /* 0x0020001018107981 */ /* 0x000f28000c1e1b00 */
[----:B------:R-:W5:Y:S04]  /*1900*/  LDG.E.64 R18, desc[UR16][R24.64+0x3000] ;  /* 0x0030001018127981 */ /* 0x000f68000c1e1b00 */
[----:B------:R-:W5:Y:S04]  /*1910*/  LDG.E.64 R20, desc[UR16][R24.64+0x4000] ;  /* 0x0040001018147981 */ /* 0x000f68000c1e1b00 */
[----:B------:R-:W5:Y:S04]  /*1920*/  LDG.E.64 R4, desc[UR16][R24.64+0x5000] ;  /* 0x0050001018047981 */ /* 0x000f68000c1e1b00 */
[----:B------:R-:W5:Y:S01]  /*1930*/  LDG.E.64 R10, desc[UR16][R24.64+0x6000] ;  /* 0x00600010180a7981 */ /* 0x000f62000c1e1b00 */
[----:B-1----:R-:W-:-:S04]  /*1940*/  UIMAD UR14, UR11, 0xe00, URZ ;  /* 0x00000e000b0e78a4 */ /* 0x002fc8000f8e02ff */
[----:B------:R-:W-:Y:S02]  /*1950*/  USHF.R.S32.HI UR15, URZ, 0x1f, UR14 ;  /* 0x0000001fff0f7899 */ /* 0x000fe4000801140e */
[----:B------:R-:W-:-:S04]  /*1960*/  UIADD3 UR5, UP0, UPT, UR14, UR9, URZ ;  /* 0x000000090e057290 */ /* 0x000fc8000ff1e0ff */
[----:B------:R-:W-:Y:S01]  /*1970*/  UIADD3.X UR6, UPT, UPT, UR15, UR10, URZ, UP0, !UPT ;  /* 0x0000000a0f067290 */ /* 0x000fe200087fe4ff */
[----:B--2---:R-:W-:-:S08]  /*1980*/  DADD R12, R12, R8 ;  /* 0x000000000c0c7229 */ /* 0x004fd00000000008 */
[----:B---3--:R-:W-:-:S08]  /*1990*/  DADD R12, R14, R12 ;  /* 0x000000000e0c7229 */ /* 0x008fd0000000000c */
[----:B----4-:R-:W-:-:S08]  /*19a0*/  DADD R12, R16, R12 ;  /* 0x00000000100c7229 */ /* 0x010fd0000000000c */
[----:B-----5:R-:W-:-:S08]  /*19b0*/  DADD R12, R18, R12 ;  /* 0x00000000120c7229 */ /* 0x020fd0000000000c */
[----:B------:R-:W-:Y:S01]  /*19c0*/  DADD R20, R20, R12 ;  /* 0x0000000014147229 */ /* 0x000fe2000000000c */
[----:B0-----:R-:W-:-:S05]  /*19d0*/  IMAD.MOV.U32 R12, RZ, RZ, R2 ;  /* 0x000000ffff0c7224 */ /* 0x001fca00078e0002 */
[----:B------:R-:W-:Y:S02]  /*19e0*/  IADD3 R8, P1, PT, R12, -UR7, RZ ;  /* 0x800000070c087c10 */ /* 0x000fe4000ff3e0ff */
[----:B------:R-:W-:Y:S02]  /*19f0*/  DADD R4, R4, R20 ;  /* 0x0000000004047229 */ /* 0x000fe40000000014 */
[----:B------:R-:W-:Y:S02]  /*1a00*/  ISETP.GE.U32.AND P0, PT, R8, UR14, PT ;  /* 0x0000000e08007c0c */ /* 0x000fe4000bf06070 */
[----:B------:R-:W-:-:S04]  /*1a10*/  IADD3.X R8, PT, PT, R3, ~UR8, RZ, P1, !PT ;  /* 0x8000000803087c10 */ /* 0x000fc80008ffe4ff */
[----:B------:R-:W-:Y:S01]  /*1a20*/  ISETP.GE.U32.AND.EX P0, PT, R8, UR15, PT, P0 ;  /* 0x0000000f08007c0c */ /* 0x000fe2000bf06100 */
[----:B------:R-:W-:-:S12]  /*1a30*/  DADD R8, R10, R4 ;  /* 0x000000000a087229 */ /* 0x000fd80000000004 */
[----:B------:R-:W-:Y:S05]  /*1a40*/  @!P0 BRA `(.L_x_46) ;  /* 0x0000000800408947 */ /* 0x000fea0003800000 */
[----:B------:R-:W-:Y:S02]  /*1a50*/  UIADD3 UR7, UP0, UPT, UR14, UR7, URZ ;  /* 0x000000070e077290 */ /* 0x000fe4000ff1e0ff */
[----:B------:R-:W-:Y:S01]  /*1a60*/  IMAD.U32 R5, RZ, RZ, UR14 ;  /* 0x0000000eff057e24 */ /* 0x000fe2000f8e00ff */
[----:B------:R-:W-:Y:S01]  /*1a70*/  UIADD3 UR4, UPT, UPT, UR4, 0x1, URZ ;  /* 0x0000000104047890 */ /* 0x000fe2000fffe0ff */
[----:B------:R-:W-:Y:S01]  /*1a80*/  VIADD R0, R0, -UR14 ;  /* 0x8000000e00007c36 */ /* 0x000fe20008000000 */
[----:B------:R-:W-:Y:S01]  /*1a90*/  UIADD3.X UR8, UPT, UPT, UR15, UR8, URZ, UP0, !UPT ;  /* 0x000000080f087290 */ /* 0x000fe200087fe4ff */
[----:B------:R-:W-:Y:S01]  /*1aa0*/  IMAD.WIDE R6, R5, 0x8, R6 ;  /* 0x0000000805067825 */ /* 0x000fe200078e0206 */
[----:B------:R-:W-:Y:S01]  /*1ab0*/  ISETP.LT.U32.AND P0, PT, R23, UR7, PT ;  /* 0x0000000717007c0c */ /* 0x000fe2000bf01070 */
[----:B------:R-:W-:Y:S01]  /*1ac0*/  UMOV UR9, UR5 ;  /* 0x0000000500097c82 */ /* 0x000fe20008000000 */
[----:B------:R-:W-:Y:S02]  /*1ad0*/  UMOV UR10, UR6 ;  /* 0x00000006000a7c82 */ /* 0x000fe40008000000 */
[----:B------:R-:W-:-:S05]  /*1ae0*/  IMAD.U32 R11, RZ, RZ, UR8 ;  /* 0x00000008ff0b7e24 */ /* 0x000fca000f8e00ff */
[----:B------:R-:W-:-:S13]  /*1af0*/  ISETP.GT.U32.AND.EX P0, PT, R11, R22, PT, P0 ;  /* 0x000000160b00720c */ /* 0x000fda0003f04100 */
[----:B------:R-:W-:Y:S05]  /*1b00*/  @!P0 BRA `(.L_x_48) ;  /* 0xfffffffc005c8947 */ /* 0x000fea000383ffff */
[----:B------:R-:W-:-:S05]  /*1b10*/  UMOV UR6, UR14 ;  /* 0x0000000e00067c82 */ /* 0x000fca0008000000 */
.L_x_47:
[----:B------:R-:W0:Y:S01]  /*1b20*/  S2R R11, SR_TID.X ;  /* 0x00000000000b7919 */ /* 0x000e220000002100 */
[C---:B------:R-:W-:Y:S01]  /*1b30*/  VIADD R2, R12.reuse, -UR7 ;  /* 0x800000070c027c36 */ /* 0x040fe20008000000 */
[----:B------:R-:W-:Y:S01]  /*1b40*/  ISETP.LE.U32.AND P1, PT, R12, UR7, PT ;  /* 0x000000070c007c0c */ /* 0x000fe2000bf23070 */
[----:B------:R-:W-:Y:S01]  /*1b50*/  IMAD.U32 R4, RZ, RZ, UR8 ;  /* 0x00000008ff047e24 */ /* 0x000fe2000f8e00ff */
[----:B------:R-:W-:Y:S02]  /*1b60*/  BSSY.RECONVERGENT B1, `(.L_x_46) ;  /* 0x000007e000017945 */ /* 0x000fe40003800200 */
[----:B0-----:R-:W-:-:S04]  /*1b70*/  ISETP.GE.AND P0, PT, R11, R2, PT ;  /* 0x000000020b00720c */ /* 0x001fc80003f06270 */
[----:B------:R-:W-:-:S13]  /*1b80*/  ISETP.GE.U32.OR.EX P0, PT, R4, R3, P0, P1 ;  /* 0x000000030400720c */ /* 0x000fda0000706510 */
[----:B------:R-:W-:Y:S05]  /*1b90*/  @P0 BRA `(.L_x_49) ;  /* 0x0000000400e80947 */ /* 0x000fea0003800000 */
[----:B------:R-:W-:Y:S01]  /*1ba0*/  UIMAD UR5, UR18, 0xe00, URZ ;  /* 0x00000e00120578a4 */ /* 0x000fe2000f8e02ff */
[----:B------:R-:W-:Y:S01]  /*1bb0*/  LOP3.LUT R3, RZ, R11, RZ, 0x33, !PT ;  /* 0x0000000bff037212 */ /* 0x000fe200078e33ff */
[----:B------:R-:W-:Y:S01]  /*1bc0*/  UIMAD UR14, UR4, UR11, URZ ;  /* 0x0000000b040e72a4 */ /* 0x000fe2000f8e02ff */
[----:B------:R-:W-:Y:S01]  /*1bd0*/  BSSY.RECONVERGENT B2, `(.L_x_50) ;  /* 0x0000035000027945 */ /* 0x000fe20003800200 */
[----:B------:R-:W-:Y:S01]  /*1be0*/  UIADD3 UR5, UPT, UPT, UR5, UR6, URZ ;  /* 0x0000000605057290 */ /* 0x000fe2000fffe0ff */
[----:B------:R-:W-:-:S03]  /*1bf0*/  IMAD.MOV.U32 R2, RZ, RZ, R11 ;  /* 0x000000ffff027224 */ /* 0x000fc600078e000b */
[----:B------:R-:W-:Y:S02]  /*1c00*/  IMAD.U32 R5, RZ, RZ, UR14 ;  /* 0x0000000eff057e24 */ /* 0x000fe4000f8e00ff */
[----:B------:R-:W-:-:S05]  /*1c10*/  IADD3 R12, PT, PT, R12, -UR5, R3 ;  /* 0x800000050c0c7c10 */ /* 0x000fca000fffe003 */
[----:B------:R-:W-:-:S05]  /*1c20*/  IMAD R12, R5, -0xe00, R12 ;  /* 0xfffff200050c7824 */ /* 0x000fca00078e020c */
[C---:B------:R-:W-:Y:S02]  /*1c30*/  ISETP.GE.U32.AND P1, PT, R12.reuse, 0x1e00, PT ;  /* 0x00001e000c00780c */ /* 0x040fe40003f26070 */
[----:B------:R-:W-:-:S04]  /*1c40*/  LEA.HI R3, R12, 0x1, RZ, 0x17 ;  /* 0x000000010c037811 */ /* 0x000fc800078fb8ff */
[----:B------:R-:W-:-:S04]  /*1c50*/  LOP3.LUT R4, R3, 0xf, RZ, 0xc0, !PT ;  /* 0x0000000f03047812 */ /* 0x000fc800078ec0ff */
[----:B------:R-:W-:-:S03]  /*1c60*/  ISETP.NE.AND P0, PT, R4, RZ, PT ;  /* 0x000000ff0400720c */ /* 0x000fc60003f05270 */
[----:B------:R-:W-:Y:S10]  /*1c70*/  @!P1 BRA `(.L_x_51) ;  /* 0x0000000000a89947 */ /* 0x000ff40003800000 */
[----:B------:R-:W-:-:S04]  /*1c80*/  LEA.HI R2, R0, 0x1, RZ, 0x17 ;  /* 0x0000000100027811 */ /* 0x000fc800078fb8ff */
[----:B------:R-:W-:Y:S01]  /*1c90*/  LOP3.LUT R5, R2, 0xfffff0, RZ, 0xc0, !PT ;  /* 0x00fffff002057812 */ /* 0x000fe200078ec0ff */
[----:B------:R-:W-:-:S04]  /*1ca0*/  IMAD.MOV.U32 R2, RZ, RZ, R11 ;  /* 0x000000ffff027224 */ /* 0x000fc800078e000b */
[----:B------:R-:W-:-:S07]  /*1cb0*/  IMAD.MOV R5, RZ, RZ, -R5 ;  /* 0x000000ffff057224 */ /* 0x000fce00078e0a05 */
.L_x_52:
[----:B------:R-:W2:Y:S04]  /*1cc0*/  LDG.E.64 R20, desc[UR16][R6.64+-0x8000] ;  /* 0xff80001006147981 */ /* 0x000ea8000c1e1b00 */
[----:B------:R-:W3:Y:S04]  /*1cd0*/  LDG.E.64 R18, desc[UR16][R6.64+-0x7000] ;  /* 0xff90001006127981 */ /* 0x000ee8000c1e1b00 */
[----:B------:R-:W4:Y:S04]  /*1ce0*/  LDG.E.64 R16, desc[UR16][R6.64+-0x6000] ;  /* 0xffa0001006107981 */ /* 0x000f28000c1e1b00 */
[----:B------:R-:W5:Y:S04]  /*1cf0*/  LDG.E.64 R14, desc[UR16][R6.64+-0x5000] ;  /* 0xffb00010060e7981 */ /* 0x000f68000c1e1b00 */
[----:B------:R-:W5:Y:S04]  /*1d00*/  LDG.E.64 R12, desc[UR16][R6.64+-0x4000] ;  /* 0xffc00010060c7981 */ /* 0x000f68000c1e1b00 */
[----:B------:R-:W5:Y:S04]  /*1d10*/  LDG.E.64 R10, desc[UR16][R6.64+-0x3000] ;  /* 0xffd00010060a7981 */ /* 0x000f68000c1e1b00 */
[----:B------:R-:W5:Y:S04]  /*1d20*/  LDG.E.64 R24, desc[UR16][R6.64+-0x2000] ;  /* 0xffe0001006187981 */ /* 0x000f68000c1e1b00 */
[----:B------:R-:W5:Y:S01]  /*1d30*/  LDG.E.64 R22, desc[UR16][R6.64+-0x1000] ;  /* 0xfff0001006167981 */ /* 0x000f62000c1e1b00 */
[----:B--2---:R-:W-:-:S03]  /*1d40*/  DADD R20, R20, R8 ;  /* 0x0000000014147229 */ /* 0x004fc60000000008 */
[----:B------:R-:W2:Y:S05]  /*1d50*/  LDG.E.64 R8, desc[UR16][R6.64] ;  /* 0x0000001006087981 */ /* 0x000eaa000c1e1b00 */
[----:B---3--:R-:W-:Y:S02]  /*1d60*/  DADD R18, R20, R18 ;  /* 0x0000000014127229 */ /* 0x008fe40000000012 */
[----:B------:R-:W3:Y:S06]  /*1d70*/  LDG.E.64 R20, desc[UR16][R6.64+0x1000] ;  /* 0x0010001006147981 */ /* 0x000eec000c1e1b00 */
[----:B----4-:R-:W-:-:S02]  /*1d80*/  DADD R16, R18, R16 ;  /* 0x0000000012107229 */ /* 0x010fc40000000010 */
[----:B------:R-:W4:Y:S06]  /*1d90*/  LDG.E.64 R18, desc[UR16][R6.64+0x2000] ;  /* 0x0020001006127981 */ /* 0x000f2c000c1e1b00 */
[----:B-----5:R-:W-:Y:S02]  /*1da0*/  DADD R14, R16, R14 ;  /* 0x00000000100e7229 */ /* 0x020fe4000000000e */
[----:B------:R-:W5:Y:S06]  /*1db0*/  LDG.E.64 R16, desc[UR16][R6.64+0x3000] ;  /* 0x0030001006107981 */ /* 0x000f6c000c1e1b00 */
[----:B------:R-:W-:-:S02]  /*1dc0*/  DADD R12, R14, R12 ;  /* 0x000000000e0c7229 */ /* 0x000fc4000000000c */
[----:B------:R-:W5:Y:S06]  /*1dd0*/  LDG.E.64 R14, desc[UR16][R6.64+0x4000] ;  /* 0x00400010060e7981 */ /* 0x000f6c000c1e1b00 */
[----:B------:R-:W-:Y:S02]  /*1de0*/  DADD R10, R12, R10 ;  /* 0x000000000c0a7229 */ /* 0x000fe4000000000a */
[----:B------:R-:W5:Y:S06]  /*1df0*/  LDG.E.64 R12, desc[UR16][R6.64+0x5000] ;  /* 0x00500010060c7981 */ /* 0x000f6c000c1e1b00 */
[----:B------:R-:W-:-:S02]  /*1e00*/  DADD R24, R10, R24 ;  /* 0x000000000a187229 */ /* 0x000fc40000000018 */
[----:B------:R-:W5:Y:S06]  /*1e10*/  LDG.E.64 R10, desc[UR16][R6.64+0x6000] ;  /* 0x00600010060a7981 */ /* 0x000f6c000c1e1b00 */
[----:B------:R-:W-:Y:S02]  /*1e20*/  DADD R22, R24, R22 ;  /* 0x0000000018167229 */ /* 0x000fe40000000016 */
[----:B------:R0:W5:Y:S01]  /*1e30*/  LDG.E.64 R24, desc[UR16][R6.64+0x7000] ;  /* 0x0070001006187981 */ /* 0x000162000c1e1b00 */
        /* <DEDUP_REMOVED lines=8> */
[----:B-----5:R-:W-:-:S08]  /*1ec0*/  DADD R8, R8, R16 ;  /* 0x0000000008087229 */ /* 0x020fd00000000010 */
[----:B------:R-:W-:-:S08]  /*1ed0*/  DADD R8, R8, R14 ;  /* 0x0000000008087229 */ /* 0x000fd0000000000e */
[----:B------:R-:W-:-:S08]  /*1ee0*/  DADD R8, R8, R12 ;  /* 0x0000000008087229 */ /* 0x000fd0000000000c */
[----:B------:R-:W-:-:S08]  /*1ef0*/  DADD R8, R8, R10 ;  /* 0x0000000008087229 */ /* 0x000fd0000000000a */
[----:B------:R-:W-:Y:S01]  /*1f00*/  DADD R8, R8, R24 ;  /* 0x0000000008087229 */ /* 0x000fe20000000018 */
[----:B------:R-:W-:Y:S10]  /*1f10*/  @P1 BRA `(.L_x_52) ;  /* 0xfffffffc00681947 */ /* 0x000ff4000383ffff */
.L_x_51:
[----:B------:R-:W-:Y:S05]  /*1f20*/  BSYNC.RECONVERGENT B2 ;  /* 0x0000000000027941 */ /* 0x000fea0003800200 */
.L_x_50:
[----:B------:R-:W-:Y:S05]  /*1f30*/  @!P0 BRA `(.L_x_49) ;  /* 0x0000000400008947 */ /* 0x000fea0003800000 */
[----:B------:R-:W-:Y:S01]  /*1f40*/  ISETP.GE.U32.AND P1, PT, R4, 0x8, PT ;  /* 0x000000080400780c */ /* 0x000fe20003f26070 */
[----:B------:R-:W-:Y:S01]  /*1f50*/  BSSY.RECONVERGENT B2, `(.L_x_53) ;  /* 0x0000019000027945 */ /* 0x000fe20003800200 */
[----:B------:R-:W-:-:S04]  /*1f60*/  LOP3.LUT R24, R3, 0x7, RZ, 0xc0, !PT ;  /* 0x0000000703187812 */ /* 0x000fc800078ec0ff */
[----:B------:R-:W-:-:S07]  /*1f70*/  ISETP.NE.AND P0, PT, R24, RZ, PT ;  /* 0x000000ff1800720c */ /* 0x000fce0003f05270 */
[----:B------:R-:W-:Y:S06]  /*1f80*/  @!P1 BRA `(.L_x_54) ;  /* 0x0000000000549947 */ /* 0x000fec0003800000 */
[----:B------:R-:W-:-:S05]  /*1f90*/  IADD3 R4, P1, PT, R2, UR7, RZ ;  /* 0x0000000702047c10 */ /* 0x000fca000ff3e0ff */
[----:B------:R-:W-:Y:S01]  /*1fa0*/  IMAD.X R5, RZ, RZ, UR8, P1 ;  /* 0x00000008ff057e24 */ /* 0x000fe200088e06ff */
[----:B------:R-:W-:-:S04]  /*1fb0*/  LEA R20, P1, R4, UR12, 0x3 ;  /* 0x0000000c04147c11 */ /* 0x000fc8000f8218ff */
[----:B------:R-:W-:-:S05]  /*1fc0*/  LEA.HI.X R21, R4, UR13, R5, 0x3, P1 ;  /* 0x0000000d04157c11 */ /* 0x000fca00088f1c05 */
        /* <DEDUP_REMOVED lines=8> */
[----:B------:R-:W-:Y:S01]  /*2050*/  VIADD R2, R2, 0x1000 ;  /* 0x0000100002027836 */ /* 0x000fe20000000000 */
[----:B--2---:R-:W-:-:S08]  /*2060*/  DADD R22, R8, R22 ;  /* 0x0000000008167229 */ /* 0x004fd00000000016 */
[----:B---3--:R-:W-:-:S08]  /*2070*/  DADD R16, R22, R16 ;  /* 0x0000000016107229 */ /* 0x008fd00000000010 */
[----:B----4-:R-:W-:-:S08]  /*2080*/  DADD R14, R16, R14 ;  /* 0x00000000100e7229 */ /* 0x010fd0000000000e */
[----:B-----5:R-:W-:-:S08]  /*2090*/  DADD R12, R14, R12 ;  /* 0x000000000e0c7229 */ /* 0x020fd0000000000c */
[----:B------:R-:W-:-:S08]  /*20a0*/  DADD R10, R12, R10 ;  /* 0x000000000c0a7229 */ /* 0x000fd0000000000a */
[----:B------:R-:W-:-:S08]  /*20b0*/  DADD R6, R10, R6 ;  /* 0x000000000a067229 */ /* 0x000fd00000000006 */
[----:B------:R-:W-:-:S08]  /*20c0*/  DADD R4, R6, R4 ;  /* 0x0000000006047229 */ /* 0x000fd00000000004 */
[----:B------:R-:W-:-:S11]  /*20d0*/  DADD R8, R4, R18 ;  /* 0x0000000004087229 */ /* 0x000fd60000000012 */
.L_x_54:
[----:B------:R-:W-:Y:S05]  /*20e0*/  BSYNC.RECONVERGENT B2 ;  /* 0x0000000000027941 */ /* 0x000fea0003800200 */
.L_x_53:
[----:B------:R-:W-:Y:S05]  /*20f0*/  @!P0 BRA `(.L_x_49) ;  /* 0x0000000000908947 */ /* 0x000fea0003800000 */
[----:B------:R-:W-:Y:S01]  /*2100*/  ISETP.GE.U32.AND P1, PT, R24, 0x4, PT ;  /* 0x000000041800780c */ /* 0x000fe20003f26070 */
[----:B------:R-:W-:Y:S01]  /*2110*/  BSSY.RECONVERGENT B2, `(.L_x_55) ;  /* 0x0000010000027945 */ /* 0x000fe20003800200 */
[----:B------:R-:W-:-:S11]  /*2120*/  LOP3.LUT P0, RZ, R3, 0x3, RZ, 0xc0, !PT ;  /* 0x0000000303ff7812 */ /* 0x000fd6000780c0ff */
[----:B------:R-:W-:Y:S05]  /*2130*/  @!P1 BRA `(.L_x_56) ;  /* 0x0000000000349947 */ /* 0x000fea0003800000 */
[----:B------:R-:W-:-:S05]  /*2140*/  IADD3 R3, P1, PT, R2, UR7, RZ ;  /* 0x0000000702037c10 */ /* 0x000fca000ff3e0ff */
[----:B------:R-:W-:Y:S01]  /*2150*/  IMAD.X R6, RZ, RZ, UR8, P1 ;  /* 0x00000008ff067e24 */ /* 0x000fe200088e06ff */
[----:B------:R-:W-:-:S04]  /*2160*/  LEA R4, P1, R3, UR12, 0x3 ;  /* 0x0000000c03047c11 */ /* 0x000fc8000f8218ff */
[----:B------:R-:W-:-:S05]  /*2170*/  LEA.HI.X R5, R3, UR13, R6, 0x3, P1 ;  /* 0x0000000d03057c11 */ /* 0x000fca00088f1c06 */
[----:B------:R-:W2:Y:S04]  /*2180*/  LDG.E.64 R6, desc[UR16][R4.64] ;  /* 0x0000001004067981 */ /* 0x000ea8000c1e1b00 */
[----:B------:R-:W3:Y:S04]  /*2190*/  LDG.E.64 R10, desc[UR16][R4.64+0x1000] ;  /* 0x00100010040a7981 */ /* 0x000ee8000c1e1b00 */
[----:B------:R-:W4:Y:S04]  /*21a0*/  LDG.E.64 R12, desc[UR16][R4.64+0x2000] ;  /* 0x00200010040c7981 */ /* 0x000f28000c1e1b00 */
[----:B------:R-:W5:Y:S01]  /*21b0*/  LDG.E.64 R14, desc[UR16][R4.64+0x3000] ;  /* 0x00300010040e7981 */ /* 0x000f62000c1e1b00 */
[----:B------:R-:W-:Y:S01]  /*21c0*/  VIADD R2, R2, 0x800 ;  /* 0x0000080002027836 */ /* 0x000fe20000000000 */
[----:B--2---:R-:W-:-:S08]  /*21d0*/  DADD R6, R8, R6 ;  /* 0x0000000008067229 */ /* 0x004fd00000000006 */
[----:B---3--:R-:W-:-:S08]  /*21e0*/  DADD R6, R6, R10 ;  /* 0x0000000006067229 */ /* 0x008fd0000000000a */
[----:B----4-:R-:W-:-:S08]  /*21f0*/  DADD R6, R6, R12 ;  /* 0x0000000006067229 */ /* 0x010fd0000000000c */
[----:B-----5:R-:W-:-:S11]  /*2200*/  DADD R8, R6, R14 ;  /* 0x0000000006087229 */ /* 0x020fd6000000000e */
.L_x_56:
[----:B------:R-:W-:Y:S05]  /*2210*/  BSYNC.RECONVERGENT B2 ;  /* 0x0000000000027941 */ /* 0x000fea0003800200 */
.L_x_55:
[----:B------:R-:W-:Y:S05]  /*2220*/  @!P0 BRA `(.L_x_49) ;  /* 0x0000000000448947 */ /* 0x000fea0003800000 */
[----:B------:R-:W-:Y:S02]  /*2230*/  LOP3.LUT R0, R0, 0xffff, RZ, 0xc0, !PT ;  /* 0x0000ffff00007812 */ /* 0x000fe400078ec0ff */
[----:B------:R-:W-:Y:S02]  /*2240*/  IADD3 R2, P0, PT, R2, UR9, RZ ;  /* 0x0000000902027c10 */ /* 0x000fe4000ff1e0ff */
[----:B------:R-:W-:Y:S02]  /*2250*/  LEA.HI R0, R0, 0x1, RZ, 0x17 ;  /* 0x0000000100007811 */ /* 0x000fe400078fb8ff */
[----:B------:R-:W-:Y:S01]  /*2260*/  LEA R4, P1, R2, UR12, 0x3 ;  /* 0x0000000c02047c11 */ /* 0x000fe2000f8218ff */
[----:B------:R-:W-:Y:S01]  /*2270*/  IMAD.X R5, RZ, RZ, UR10, P0 ;  /* 0x0000000aff057e24 */ /* 0x000fe200080e06ff */
[----:B------:R-:W-:-:S04]  /*2280*/  LOP3.LUT R0, R0, 0x3, RZ, 0xc0, !PT ;  /* 0x0000000300007812 */ /* 0x000fc800078ec0ff */
[----:B------:R-:W-:Y:S01]  /*2290*/  LEA.HI.X R5, R2, UR13, R5, 0x3, P1 ;  /* 0x0000000d02057c11 */ /* 0x000fe200088f1c05 */
[----:B------:R-:W-:-:S07]  /*22a0*/  IMAD.MOV R0, RZ, RZ, -R0 ;  /* 0x000000ffff007224 */ /* 0x000fce00078e0a00 */
.L_x_57:
[----:B------:R-:W-:Y:S02]  /*22b0*/  IMAD.MOV.U32 R2, RZ, RZ, R4 ;  /* 0x000000ffff027224 */ /* 0x000fe400078e0004 */
[----:B------:R-:W-:-:S06]  /*22c0*/  IMAD.MOV.U32 R3, RZ, RZ, R5 ;  /* 0x000000ffff037224 */ /* 0x000fcc00078e0005 */
[----:B------:R-:W2:Y:S01]  /*22d0*/  LDG.E.64 R2, desc[UR16][R2.64] ;  /* 0x0000001002027981 */ /* 0x000ea2000c1e1b00 */
[----:B------:R-:W-:Y:S01]  /*22e0*/  VIADD R0, R0, 0x1 ;  /* 0x0000000100007836 */ /* 0x000fe20000000000 */
[----:B------:R-:W-:-:S04]  /*22f0*/  IADD3 R4, P1, PT, R4, 0x1000, RZ ;  /* 0x0000100004047810 */ /* 0x000fc80007f3e0ff */
[----:B------:R-:W-:Y:S01]  /*2300*/  ISETP.NE.AND P0, PT, R0, RZ, PT ;  /* 0x000000ff0000720c */ /* 0x000fe20003f05270 */
[----:B------:R-:W-:Y:S01]  /*2310*/  IMAD.X R5, RZ, RZ, R5, P1 ;  /* 0x000000ffff057224 */ /* 0x000fe200008e0605 */
[----:B--2---:R-:W-:-:S11]  /*2320*/  DADD R8, R2, R8 ;  /* 0x0000000002087229 */ /* 0x004fd60000000008 */
[----:B------:R-:W-:Y:S05]  /*2330*/  @P0 BRA `(.L_x_57) ;  /* 0xfffffffc00dc0947 */ /* 0x000fea000383ffff */
.L_x_49:
[----:B------:R-:W-:Y:S05]  /*2340*/  BSYNC.RECONVERGENT B1 ;  /* 0x0000000000017941 */ /* 0x000fea0003800200 */
.L_x_46:
[----:B------:R-:W0:Y:S01]  /*2350*/  S2R R0, SR_LANEID ;  /* 0x0000000000007919 */ /* 0x000e220000000000 */
[----:B------:R-:W-:Y:S04]  /*2360*/  SHFL.DOWN PT, R2, R8, 0x1, 0x1f ;  /* 0x08201f0008027f89 */ /* 0x000fe800000e0000 */
[----:B------:R-:W1:Y:S01]  /*2370*/  SHFL.DOWN PT, R3, R9, 0x1, 0x1f ;  /* 0x08201f0009037f89 */ /* 0x000e6200000e0000 */
[----:B------:R-:W2:Y:S01]  /*2380*/  S2R R11, SR_TID.X ;  /* 0x00000000000b7919 */ /* 0x000ea20000002100 */
        /* <DEDUP_REMOVED lines=20> */
[----:B------:R-:W-:Y:S02]  /*24d0*/  @!P1 MOV R7, 0x400 ;  /* 0x0000040000079802 */ /* 0x000fe40000000f00 */
[----:B--2---:R-:W-:Y:S01]  /*24e0*/  @!P1 SHF.R.U32.HI R6, RZ, 0x2, R11 ;  /* 0x00000002ff069819 */ /* 0x004fe2000001160b */
[----:B------:R-:W0:Y:S01]  /*24f0*/  SHFL.DOWN PT, R3, R9, 0x8, 0x1f ;  /* 0x09001f0009037f89 */ /* 0x000e2200000e0000 */
[----:B-1----:R-:W-:-:S02]  /*2500*/  @!P1 LEA R7, R10, R7, 0x18 ;  /* 0x000000070a079211 */ /* 0x002fc400078ec0ff */
[----:B------:R-:W-:-:S05]  /*2510*/  @!P1 LOP3.LUT R6, R6, 0xf8, RZ, 0xc0, !PT ;  /* 0x000000f806069812 */ /* 0x000fca00078ec0ff */
        /* <DEDUP_REMOVED lines=14> */
[----:B------:R-:W1:Y:S01]  /*2600*/  S2UR UR5, SR_CgaCtaId ;  /* 0x00000000000579c3 */ /* 0x000e620000008800 */
[----:B------:R-:W-:Y:S02]  /*2610*/  UMOV UR4, 0x400 ;  /* 0x0000040000047882 */ /* 0x000fe40000000000 */
[----:B-1----:R-:W-:-:S09]  /*2620*/  ULEA UR4, UR5, UR4, 0x18 ;  /* 0x0000000405047291 */ /* 0x002fd2000f8ec0ff */
[----:B0-----:R-:W0:Y:S04]  /*2630*/  LDS.64 R2, [UR4+0x18] ;  /* 0x00001804ff027984 */ /* 0x001e280008000a00 */
        /* <DEDUP_REMOVED lines=22> */
.L_x_45:
[----:B------:R-:W-:Y:S05]  /*27a0*/  BSYNC.RECONVERGENT B0 ;  /* 0x0000000000007941 */ /* 0x000fea0003800200 */
.L_x_30:
[----:B------:R-:W-:Y:S05]  /*27b0*/  @P0 EXIT ;  /* 0x000000000000094d */ /* 0x000fea0003800000 */
[----:B------:R-:W3:Y:S02]  /*27c0*/  LDCU.64 UR4, c[0x0][0x388] ;  /* 0x00007100ff0477ac */ /* 0x000ee40008000a00 */
[----:B---3--:R-:W-:-:S06]  /*27d0*/  UIMAD.WIDE.U32 UR4, UR18, 0x8, UR4 ;  /* 0x00000008120478a5 */ /* 0x008fcc000f8e0004 */
[----:B0-----:R-:W-:Y:S02]  /*27e0*/  IMAD.U32 R2, RZ, RZ, UR4 ;  /* 0x00000004ff027e24 */ /* 0x001fe4000f8e00ff */
[----:B--2---:R-:W-:-:S05]  /*27f0*/  IMAD.U32 R3, RZ, RZ, UR5 ;  /* 0x00000005ff037e24 */ /* 0x004fca000f8e00ff */
[----:B------:R-:W-:Y:S01]  /*2800*/  STG.E.64 desc[UR16][R2.64], R8 ;  /* 0x0000000802007986 */ /* 0x000fe2000c101b10 */
[----:B------:R-:W-:Y:S05]  /*2810*/  EXIT ;  /* 0x000000000000794d */ /* 0x000fea0003800000 */
.L_x_58:
        /* <DEDUP_REMOVED lines=14> */
.L_x_273:


//--------------------- .text._ZN3cub18CUB_300001_SM_10006detail6reduce28DeviceReduceSingleTileKernelINS2_10policy_hubIdyN4cuda3std3__44plusIdEEE10Policy1000EN6thrust24THRUST_300001_SM_1000_NS6detail15normal_iteratorINSD_10device_ptrIdEEEEPdyS9_ddNS7_10__identityEEEvT0_T1_T2_T3_T4_T6_ --------------------------
	.section	.text._ZN3cub18CUB_300001_SM_10006detail6reduce28DeviceReduceSingleTileKernelINS2_10policy_hubIdyN4cuda3std3__44plusIdEEE10Policy1000EN6thrust24THRUST_300001_SM_1000_NS6detail15normal_iteratorINSD_10device_ptrIdEEEEPdyS9_ddNS7_10__identityEEEvT0_T1_T2_T3_T4_T6_,"ax",@progbits
	.align	128
        .global         _ZN3cub18CUB_300001_SM_10006detail6reduce28DeviceReduceSingleTileKernelINS2_10policy_hubIdyN4cuda3std3__44plusIdEEE10Policy1000EN6thrust24THRUST_300001_SM_1000_NS6detail15normal_iteratorINSD_10device_ptrIdEEEEPdyS9_ddNS7_10__identityEEEvT0_T1_T2_T3_T4_T6_
        .type           _ZN3cub18CUB_300001_SM_10006detail6reduce28DeviceReduceSingleTileKernelINS2_10policy_hubIdyN4cuda3std3__44plusIdEEE10Policy1000EN6thrust24THRUST_300001_SM_1000_NS6detail15normal_iteratorINSD_10device_ptrIdEEEEPdyS9_ddNS7_10__identityEEEvT0_T1_T2_T3_T4_T6_,@function
        .size           _ZN3cub18CUB_300001_SM_10006detail6reduce28DeviceReduceSingleTileKernelINS2_10policy_hubIdyN4cuda3std3__44plusIdEEE10Policy1000EN6thrust24THRUST_300001_SM_1000_NS6detail15normal_iteratorINSD_10device_ptrIdEEEEPdyS9_ddNS7_10__identityEEEvT0_T1_T2_T3_T4_T6_,(.L_x_274 - _ZN3cub18CUB_300001_SM_10006detail6reduce28DeviceReduceSingleTileKernelINS2_10policy_hubIdyN4cuda3std3__44plusIdEEE10Policy1000EN6thrust24THRUST_300001_SM_1000_NS6detail15normal_iteratorINSD_10device_ptrIdEEEEPdyS9_ddNS7_10__identityEEEvT0_T1_T2_T3_T4_T6_)
        .other          _ZN3cub18CUB_300001_SM_10006detail6reduce28DeviceReduceSingleTileKernelINS2_10policy_hubIdyN4cuda3std3__44plusIdEEE10Policy1000EN6thrust24THRUST_300001_SM_1000_NS6detail15normal_iteratorINSD_10device_ptrIdEEEEPdyS9_ddNS7_10__identityEEEvT0_T1_T2_T3_T4_T6_,@"STO_CUDA_ENTRY STV_DEFAULT"
_ZN3cub18CUB_300001_SM_10006detail6reduce28DeviceReduceSingleTileKernelINS2_10policy_hubIdyN4cuda3std3__44plusIdEEE10Policy1000EN6thrust24THRUST_300001_SM_1000_NS6detail15normal_iteratorINSD_10device_ptrIdEEEEPdyS9_ddNS7_10__identityEEEvT0_T1_T2_T3_T4_T6_:
.text._ZN3cub18CUB_300001_SM_10006detail6reduce28DeviceReduceSingleTileKernelINS2_10policy_hubIdyN4cuda3std3__44plusIdEEE10Policy1000EN6thrust24THRUST_300001_SM_1000_NS6detail15normal_iteratorINSD_10device_ptrIdEEEEPdyS9_ddNS7_10__identityEEEvT0_T1_T2_T3_T4_T6_:
[----:B------:R-:W-:Y:S01]  /*0000*/  LDC R1, c[0x0][0x37c] ;  /* 0x0000df00ff017b82 */ /* 0x000fe20000000800 */
[----:B------:R-:W0:Y:S01]  /*0010*/  LDCU.64 UR4, c[0x0][0x390] ;  /* 0x00007200ff0477ac */ /* 0x000e220008000a00 */
[----:B------:R-:W1:Y:S01]  /*0020*/  LDCU.64 UR6, c[0x0][0x358] ;  /* 0x00006b00ff0677ac */ /* 0x000e620008000a00 */
[----:B0-----:R-:W-:Y:S02]  /*0030*/  IMAD.U32 R8, RZ, RZ, UR4 ;  /* 0x00000004ff087e24 */ /* 0x001fe4000f8e00ff */
[----:B------:R-:W-:-:S03]  /*0040*/  IMAD.U32 R9, RZ, RZ, UR5 ;  /* 0x00000005ff097e24 */ /* 0x000fc6000f8e00ff */
[----:B------:R-:W-:-:S04]  /*0050*/  ISETP.NE.U32.AND P0, PT, R8, RZ, PT ;  /* 0x000000ff0800720c */ /* 0x000fc80003f05070 */
[----:B------:R-:W-:-:S13]  /*0060*/  ISETP.NE.AND.EX P0, PT, R9, RZ, PT, P0 ;  /* 0x000000ff0900720c */ /* 0x000fda0003f05300 */
        /* <DEDUP_REMOVED lines=8> */
.L_x_59:
[----:B------:R-:W-:Y:S01]  /*00f0*/  ISETP.GT.U32.AND P0, PT, R8, 0xdff, PT ;  /* 0x00000dff0800780c */ /* 0x000fe20003f04070 */
[----:B------:R-:W-:Y:S03]  /*0100*/  BSSY.RECONVERGENT B0, `(.L_x_60) ;  /* 0x000024d000007945 */ /* 0x000fe60003800200 */
[----:B------:R-:W-:-:S13]  /*0110*/  ISETP.GT.U32.AND.EX P0, PT, R9, RZ, PT, P0 ;  /* 0x000000ff0900720c */ /* 0x000fda0003f04100 */
[----:B------:R-:W-:Y:S05]  /*0120*/  @P0 BRA `(.L_x_61) ;  /* 0x0000001400340947 */ /* 0x000fea0003800000 */
[----:B------:R-:W0:Y:S01]  /*0130*/  S2R R0, SR_TID.X ;  /* 0x0000000000007919 */ /* 0x000e220000002100 */
[----:B------:R-:W-:Y:S01]  /*0140*/  BSSY.RECONVERGENT B1, `(.L_x_62) ;  /* 0x0000009000017945 */ /* 0x000fe20003800200 */
[----:B------:R-:W-:Y:S02]  /*0150*/  CS2R R4, SRZ ;  /* 0x0000000000047805 */ /* 0x000fe4000001ff00 */
[----:B0-----:R-:W-:Y:S01]  /*0160*/  ISETP.GE.U32.AND P0, PT, R0, R8, PT ;  /* 0x000000080000720c */ /* 0x001fe20003f06070 */
[----:B------:R-:W-:-:S12]  /*0170*/  IMAD.MOV.U32 R2, RZ, RZ, R0 ;  /* 0x000000ffff027224 */ /* 0x000fd800078e0000 */
[----:B------:R-:W-:Y:S05]  /*0180*/  @P0 BRA `(.L_x_63) ;  /* 0x0000000000100947 */ /* 0x000fea0003800000 */
[----:B------:R-:W0:Y:S02]  /*0190*/  LDC.64 R4, c[0x0][0x380] ;  /* 0x0000e000ff047b82 */ /* 0x000e240000000a00 */
[----:B0-----:R-:W-:-:S06]  /*01a0*/  IMAD.WIDE.U32 R4, R0, 0x8, R4 ;  /* 0x0000000800047825 */ /* 0x001fcc00078e0004 */
[----:B------:R-:W5:Y:S01]  /*01b0*/  LDG.E.64 R4, desc[UR6][R4.64] ;  /* 0x0000000604047981 */ /* 0x000f62000c1e1b00 */
[----:B------:R-:W-:-:S07]  /*01c0*/  VIADD R2, R0, 0x200 ;  /* 0x0000020000027836 */ /* 0x000fce0000000000 */
.L_x_63:
[----:B------:R-:W-:Y:S05]  /*01d0*/  BSYNC.RECONVERGENT B1 ;  /* 0x0000000000017941 */ /* 0x000fea0003800200 */
.L_x_62:
[----:B------:R-:W-:Y:S01]  /*01e0*/  ISETP.GE.U32.AND P0, PT, R2, R8, PT ;  /* 0x000000080200720c */ /* 0x000fe20003f06070 */
[----:B------:R-:W-:-:S12]  /*01f0*/  BSSY.RECONVERGENT B1, `(.L_x_64) ;  /* 0x000006d000017945 */ /* 0x000fd80003800200 */
[----:B------:R-:W-:Y:S05]  /*0200*/  @P0 BRA `(.L_x_65) ;  /* 0x0000000400ac0947 */ /* 0x000fea0003800000 */
[----:B------:R-:W-:Y:S01]  /*0210*/  LOP3.LUT R3, RZ, R2, RZ, 0x33, !PT ;  /* 0x00000002ff037212 */ /* 0x000fe200078e33ff */
[----:B------:R-:W-:Y:S04]  /*0220*/  BSSY.RECONVERGENT B2, `(.L_x_66) ;  /* 0x0000033000027945 */ /* 0x000fe80003800200 */
[----:B------:R-:W-:-:S05]  /*0230*/  IMAD.IADD R6, R3, 0x1, R8 ;  /* 0x0000000103067824 */ /* 0x000fca00078e0208 */
[C---:B------:R-:W-:Y:S02]  /*0240*/  ISETP.GE.U32.AND P1, PT, R6.reuse, 0x1e00, PT ;  /* 0x00001e000600780c */ /* 0x040fe40003f26070 */
[----:B------:R-:W-:-:S04]  /*0250*/  LEA.HI R3, R6, 0x1, RZ, 0x17 ;  /* 0x0000000106037811 */ /* 0x000fc800078fb8ff */
[----:B------:R-:W-:-:S04]  /*0260*/  LOP3.LUT R43, R3, 0xf, RZ, 0xc0, !PT ;  /* 0x0000000f032b7812 */ /* 0x000fc800078ec0ff */
[----:B------:R-:W-:-:S03]  /*0270*/  ISETP.NE.AND P0, PT, R43, RZ, PT ;  /* 0x000000ff2b00720c */ /* 0x000fc60003f05270 */
[----:B------:R-:W-:Y:S10]  /*0280*/  @!P1 BRA `(.L_x_67) ;  /* 0x0000000000b09947 */ /* 0x000ff40003800000 */
[----:B------:R-:W0:Y:S01]  /*0290*/  LDC.64 R6, c[0x0][0x380] ;  /* 0x0000e000ff067b82 */ /* 0x000e220000000a00 */
[----:B------:R-:W-:-:S05]  /*02a0*/  LOP3.LUT R42, R3, 0xfffff0, RZ, 0xc0, !PT ;  /* 0x00fffff0032a7812 */ /* 0x000fca00078ec0ff */
[----:B------:R-:W-:Y:S02]  /*02b0*/  IMAD.MOV R42, RZ, RZ, -R42 ;  /* 0x000000ffff2a7224 */ /* 0x000fe400078e0a2a */
[----:B0-----:R-:W-:-:S03]  /*02c0*/  IMAD.WIDE.U32 R6, R2, 0x8, R6 ;  /* 0x0000000802067825 */ /* 0x001fc600078e0006 */
[----:B------:R-:W-:-:S05]  /*02d0*/  IADD3 R6, P1, PT, R6, 0x8000, RZ ;  /* 0x0000800006067810 */ /* 0x000fca0007f3e0ff */
[----:B------:R-:W-:-:S08]  /*02e0*/  IMAD.X R7, RZ, RZ, R7, P1 ;  /* 0x000000ffff077224 */ /* 0x000fd000008e0607 */
.L_x_68:
[----:B------:R-:W2:Y:S04]  /*02f0*/  LDG.E.64 R10, desc[UR6][R6.64+-0x8000] ;  /* 0xff800006060a7981 */ /* 0x000ea8000c1e1b00 */
[----:B------:R-:W3:Y:S04]  /*0300*/  LDG.E.64 R12, desc[UR6][R6.64+-0x7000] ;  /* 0xff900006060c7981 */ /* 0x000ee8000c1e1b00 */
[----:B------:R-:W4:Y:S04]  /*0310*/  LDG.E.64 R14, desc[UR6][R6.64+-0x6000] ;  /* 0xffa00006060e7981 */ /* 0x000f28000c1e1b00 */
        /* <DEDUP_REMOVED lines=12> */
[----:B------:R0:W4:Y:S01]  /*03e0*/  LDG.E.64 R40, desc[UR6][R6.64+0x7000] ;  /* 0x0070000606287981 */ /* 0x000122000c1e1b00 */
[----:B------:R-:W-:-:S02]  /*03f0*/  VIADD R42, R42, 0x10 ;  /* 0x000000102a2a7836 */ /* 0x000fc40000000000 */
[----:B------:R-:W-:-:S03]  /*0400*/  VIADD R2, R2, 0x2000 ;  /* 0x0000200002027836 */ /* 0x000fc60000000000 */
[----:B------:R-:W-:Y:S02]  /*0410*/  ISETP.NE.AND P1, PT, R42, RZ, PT ;  /* 0x000000ff2a00720c */ /* 0x000fe40003f25270 */
[----:B0-----:R-:W-:-:S05]  /*0420*/  IADD3 R6, P2, PT, R6, 0x10000, RZ ;  /* 0x0001000006067810 */ /* 0x001fca0007f5e0ff */
[----:B------:R-:W-:Y:S01]  /*0430*/  IMAD.X R7, RZ, RZ, R7, P2 ;  /* 0x000000ffff077224 */ /* 0x000fe200010e0607 */
        /* <DEDUP_REMOVED lines=16> */
[----:B------:R-:W-:Y:S10]  /*0540*/  @P1 BRA `(.L_x_68) ;  /* 0xfffffffc00681947 */ /* 0x000ff4000383ffff */
.L_x_67:
[----:B------:R-:W-:Y:S05]  /*0550*/  BSYNC.RECONVERGENT B2 ;  /* 0x0000000000027941 */ /* 0x000fea0003800200 */
.L_x_66:
[----:B------:R-:W-:Y:S05]  /*0560*/  @!P0 BRA `(.L_x_65) ;  /* 0x0000000000d48947 */ /* 0x000fea0003800000 */
[----:B------:R-:W-:Y:S01]  /*0570*/  ISETP.GE.U32.AND P0, PT, R43, 0x8, PT ;  /* 0x000000082b00780c */ /* 0x000fe20003f06070 */
[----:B------:R-:W-:Y:S01]  /*0580*/  BSSY.RECONVERGENT B2, `(.L_x_69) ;  /* 0x0000017000027945 */ /* 0x000fe20003800200 */
[----:B------:R-:W-:-:S04]  /*0590*/  LOP3.LUT R26, R3, 0x7, RZ, 0xc0, !PT ;  /* 0x00000007031a7812 */ /* 0x000fc800078ec0ff */
[----:B------:R-:W-:-:S07]  /*05a0*/  ISETP.NE.AND P1, PT, R26, RZ, PT ;  /* 0x000000ff1a00720c */ /* 0x000fce0003f25270 */
[----:B------:R-:W-:Y:S06]  /*05b0*/  @!P0 BRA `(.L_x_70) ;  /* 0x00000000004c8947 */ /* 0x000fec0003800000 */
[----:B------:R-:W0:Y:S02]  /*05c0*/  LDC.64 R6, c[0x0][0x380] ;  /* 0x0000e000ff067b82 */ /* 0x000e240000000a00 */
[----:B0-----:R-:W-:-:S05]  /*05d0*/  IMAD.WIDE R6, R2, 0x8, R6 ;  /* 0x0000000802067825 */ /* 0x001fca00078e0206 */
        /* <DEDUP_REMOVED lines=17> */
.L_x_70:
[----:B------:R-:W-:Y:S05]  /*06f0*/  BSYNC.RECONVERGENT B2 ;  /* 0x0000000000027941 */ /* 0x000fea0003800200 */
.L_x_69:
        /* <DEDUP_REMOVED lines=17> */
.L_x_72:
[----:B------:R-:W-:Y:S05]  /*0810*/  BSYNC.RECONVERGENT B2 ;  /* 0x0000000000027941 */ /* 0x000fea0003800200 */
.L_x_71:
[----:B------:R-:W-:Y:S05]  /*0820*/  @!P1 BRA `(.L_x_65) ;  /* 0x0000000000249947 */ /* 0x000fea0003800000 */
[----:B------:R-:W0:Y:S01]  /*0830*/  LDC.64 R10, c[0x0][0x380] ;  /* 0x0000e000ff0a7b82 */ /* 0x000e220000000a00 */
[----:B------:R-:W-:-:S07]  /*0840*/  IMAD.MOV R3, RZ, RZ, -R3 ;  /* 0x000000ffff037224 */ /* 0x000fce00078e0a03 */
.L_x_73:
[----:B0-----:R-:W-:-:S06]  /*0850*/  IMAD.WIDE R6, R2, 0x8, R10 ;  /* 0x0000000802067825 */ /* 0x001fcc00078e020a */
[----:B------:R-:W2:Y:S01]  /*0860*/  LDG.E.64 R6, desc[UR6][R6.64] ;  /* 0x0000000606067981 */ /* 0x000ea2000c1e1b00 */
[----:B------:R-:W-:Y:S02]  /*0870*/  VIADD R3, R3, 0x1 ;  /* 0x0000000103037836 */ /* 0x000fe40000000000 */
[----:B------:R-:W-:-:S03]  /*0880*/  VIADD R2, R2, 0x200 ;  /* 0x0000020002027836 */ /* 0x000fc60000000000 */
[----:B------:R-:W-:Y:S01]  /*0890*/  ISETP.NE.AND P0, PT, R3, RZ, PT ;  /* 0x000000ff0300720c */ /* 0x000fe20003f05270 */
[----:B--2--5:R-:W-:-:S12]  /*08a0*/  DADD R4, R6, R4 ;  /* 0x0000000006047229 */ /* 0x024fd80000000004 */
[----:B------:R-:W-:Y:S05]  /*08b0*/  @P0 BRA `(.L_x_73) ;  /* 0xfffffffc00e40947 */ /* 0x000fea000383ffff */
.L_x_65:
[----:B------:R-:W-:Y:S05]  /*08c0*/  BSYNC.RECONVERGENT B1 ;  /* 0x0000000000017941 */ /* 0x000fea0003800200 */
.L_x_64:
[----:B------:R-:W-:-:S04]  /*08d0*/  ISETP.GE.U32.AND P0, PT, R8, 0x200, PT ;  /* 0x000002000800780c */ /* 0x000fc80003f06070 */
[----:B------:R-:W-:-:S13]  /*08e0*/  ISETP.GE.U32.AND.EX P0, PT, R9, RZ, PT, P0 ;  /* 0x000000ff0900720c */ /* 0x000fda0003f06100 */
        /* <DEDUP_REMOVED lines=32> */
[----:B------:R-:W-:Y:S02]  /*0af0*/  ISETP.GT.AND P0, PT, R10, 0xf, PT ;  /* 0x0000000f0a00780c */ /* 0x000fe40003f04270 */
[----:B------:R-:W-:Y:S01]  /*0b00*/  @!P1 LOP3.LUT R8, R4, 0xf8, RZ, 0xc0, !PT ;  /* 0x000000f804089812 */ /* 0x000fe200078ec0ff */
[----:B------:R-:W0:Y:S04]  /*0b10*/  SHFL.DOWN PT, R3, R7, 0x10, 0x1f ;  /* 0x0a001f0007037f89 */ /* 0x000e2800000e0000 */
[----:B------:R-:W-:Y:S01]  /*0b20*/  @!P1 IMAD.IADD R9, R8, 0x1, R9 ;  /* 0x0000000108099824 */ /* 0x000fe200078e0209 */
[----:B0-----:R-:W-:-:S07]  /*0b30*/  DADD R4, R2, R6 ;  /* 0x0000000002047229 */ /* 0x001fce0000000006 */
[----:B------:R0:W-:Y:S01]  /*0b40*/  @!P1 STS.64 [R9+0x10], R4 ;  /* 0x0000100409009388 */ /* 0x0001e20000000a00 */
[----:B------:R-:W-:Y:S01]  /*0b50*/  BAR.SYNC.DEFER_BLOCKING 0x0 ;  /* 0x0000000000007b1d */ /* 0x000fe20000010000 */
[----:B------:R-:W-:Y:S02]  /*0b60*/  ISETP.NE.AND P1, PT, R0, RZ, PT ;  /* 0x000000ff0000720c */ /* 0x000fe40003f25270 */
[----:B------:R-:W-:Y:S02]  /*0b70*/  FSEL R2, R6, R4, P0 ;  /* 0x0000000406027208 */ /* 0x000fe40000000000 */
[----:B------:R-:W-:-:S09]  /*0b80*/  FSEL R3, R7, R5, P0 ;  /* 0x0000000507037208 */ /* 0x000fd20000000000 */
[----:B0-----:R-:W-:Y:S05]  /*0b90*/  @P1 BRA `(.L_x_75) ;  /* 0x00000018008c1947 */ /* 0x001fea0003800000 */
        /* <DEDUP_REMOVED lines=27> */
.L_x_74:
[----:B------:R-:W-:Y:S01]  /*0d50*/  LOP3.LUT R2, R0, 0x3e0, RZ, 0xc0, !PT ;  /* 0x000003e000027812 */ /* 0x000fe200078ec0ff */
[----:B------:R-:W0:Y:S03]  /*0d60*/  S2R R12, SR_LANEID ;  /* 0x00000000000c7919 */ /* 0x000e260000000000 */
[----:B------:R-:W-:Y:S01]  /*0d70*/  LOP3.LUT R7, RZ, R2, RZ, 0x33, !PT ;  /* 0x00000002ff077212 */ /* 0x000fe200078e33ff */
[----:B------:R-:W-:-:S04]  /*0d80*/  VIADD R3, R2, 0x20 ;  /* 0x0000002002037836 */ /* 0x000fc80000000000 */
[----:B------:R-:W-:Y:S01]  /*0d90*/  IMAD.IADD R7, R7, 0x1, R8 ;  /* 0x0000000107077824 */ /* 0x000fe200078e0208 */
[----:B------:R-:W-:-:S04]  /*0da0*/  ISETP.GT.U32.AND P0, PT, R3, R8, PT ;  /* 0x000000080300720c */ /* 0x000fc80003f04070 */
[----:B------:R-:W-:-:S05]  /*0db0*/  SEL R13, R7, 0x1f, P0 ;  /* 0x0000001f070d7807 */ /* 0x000fca0000000000 */
[----:B-----5:R-:W-:Y:S04]  /*0dc0*/  SHFL.DOWN PT, R2, R4, 0x1, R13 ;  /* 0x0820000004027989 */ /* 0x020fe800000e000d */
[----:B------:R-:W1:Y:S01]  /*0dd0*/  SHFL.DOWN PT, R3, R5, 0x1, R13 ;  /* 0x0820000005037989 */ /* 0x000e6200000e000d */
[C---:B0-----:R-:W-:Y:S01]  /*0de0*/  ISETP.GE.AND P0, PT, R12.reuse, R13, PT ;  /* 0x0000000d0c00720c */ /* 0x041fe20003f06270 */
[C---:B------:R-:W-:Y:S01]  /*0df0*/  VIADD R10, R12.reuse, 0x2 ;  /* 0x000000020c0a7836 */ /* 0x040fe20000000000 */
[----:B------:R-:W-:Y:S01]  /*0e00*/  ISETP.NE.AND P1, PT, R12, RZ, PT ;  /* 0x000000ff0c00720c */ /* 0x000fe20003f25270 */
[----:B-1----:R-:W-:-:S10]  /*0e10*/  DADD R2, R2, R4 ;  /* 0x0000000002027229 */ /* 0x002fd40000000004 */
[----:B------:R-:W-:Y:S01]  /*0e20*/  FSEL R6, R2, R4, !P0 ;  /* 0x0000000402067208 */ /* 0x000fe20004000000 */
[----:B------:R-:W-:Y:S01]  /*0e30*/  VIADD R4, R12, 0x4 ;  /* 0x000000040c047836 */ /* 0x000fe20000000000 */
[----:B------:R-:W-:Y:S02]  /*0e40*/  FSEL R7, R3, R5, !P0 ;  /* 0x0000000503077208 */ /* 0x000fe40004000000 */
[----:B------:R-:W-:Y:S01]  /*0e50*/  ISETP.GT.AND P0, PT, R10, R13, PT ;  /* 0x0000000d0a00720c */ /* 0x000fe20003f04270 */
[----:B------:R-:W-:Y:S04]  /*0e60*/  SHFL.DOWN PT, R2, R6, 0x2, R13 ;  /* 0x0840000006027989 */ /* 0x000fe800000e000d */
[----:B------:R-:W0:Y:S02]  /*0e70*/  SHFL.DOWN PT, R3, R7, 0x2, R13 ;  /* 0x0840000007037989 */ /* 0x000e2400000e000d */
[----:B0-----:R-:W-:-:S10]  /*0e80*/  DADD R2, R2, R6 ;  /* 0x0000000002027229 */ /* 0x001fd40000000006 */
[----:B------:R-:W-:Y:S01]  /*0e90*/  FSEL R10, R6, R2, P0 ;  /* 0x00000002060a7208 */ /* 0x000fe20000000000 */
[----:B------:R-:W-:Y:S01]  /*0ea0*/  VIADD R6, R12, 0x8 ;  /* 0x000000080c067836 */ /* 0x000fe20000000000 */
[----:B------:R-:W-:Y:S02]  /*0eb0*/  FSEL R11, R7, R3, P0 ;  /* 0x00000003070b7208 */ /* 0x000fe40000000000 */
[----:B------:R-:W-:Y:S01]  /*0ec0*/  ISETP.GT.AND P0, PT, R4, R13, PT ;  /* 0x0000000d0400720c */ /* 0x000fe20003f04270 */
[----:B------:R-:W-:Y:S04]  /*0ed0*/  SHFL.DOWN PT, R2, R10, 0x4, R13 ;  /* 0x088000000a027989 */ /* 0x000fe800000e000d */
[----:B------:R-:W0:Y:S02]  /*0ee0*/  SHFL.DOWN PT, R3, R11, 0x4, R13 ;  /* 0x088000000b037989 */ /* 0x000e2400000e000d */
[----:B0-----:R-:W-:-:S10]  /*0ef0*/  DADD R2, R2, R10 ;  /* 0x0000000002027229 */ /* 0x001fd4000000000a */
[----:B------:R-:W-:Y:S02]  /*0f00*/  FSEL R4, R10, R2, P0 ;  /* 0x000000020a047208 */ /* 0x000fe40000000000 */
[----:B------:R-:W-:Y:S02]  /*0f10*/  FSEL R5, R11, R3, P0 ;  /* 0x000000030b057208 */ /* 0x000fe40000000000 */
[----:B------:R-:W-:Y:S01]  /*0f20*/  ISETP.GT.AND P0, PT, R6, R13, PT ;  /* 0x0000000d0600720c */ /* 0x000fe20003f04270 */
[----:B------:R-:W-:Y:S01]  /*0f30*/  SHFL.DOWN PT, R2, R4, 0x8, R13 ;  /* 0x0900000004027989 */ /* 0x000fe200000e000d */
[----:B------:R-:W-:-:S03]  /*0f40*/  @!P1 MOV R10, 0x400 ;  /* 0x00000400000a9802 */ /* 0x000fc60000000f00 */
[----:B------:R-:W0:Y:S01]  /*0f50*/  SHFL.DOWN PT, R3, R5, 0x8, R13 ;  /* 0x0900000005037989 */ /* 0x000e2200000e000d */
[----:B------:R-:W1:Y:S01]  /*0f60*/  @!P1 S2R R11, SR_CgaCtaId ;  /* 0x00000000000b9919 */ /* 0x000e620000008800 */
[----:B0-----:R-:W-:-:S10]  /*0f70*/  DADD R2, R2, R4 ;  /* 0x0000000002027229 */ /* 0x001fd40000000004 */
[----:B------:R-:W-:Y:S01]  /*0f80*/  FSEL R6, R4, R2, P0 ;  /* 0x0000000204067208 */ /* 0x000fe20000000000 */
[----:B------:R-:W-:Y:S01]  /*0f90*/  VIADD R4, R12, 0x10 ;  /* 0x000000100c047836 */ /* 0x000fe20000000000 */
[----:B------:R-:W-:Y:S02]  /*0fa0*/  FSEL R7, R5, R3, P0 ;  /* 0x0000000305077208 */ /* 0x000fe40000000000 */
[----:B------:R-:W-:Y:S01]  /*0fb0*/  @!P1 SHF.R.U32.HI R5, RZ, 0x2, R0 ;  /* 0x00000002ff059819 */ /* 0x000fe20000011600 */
[----:B------:R-:W-:Y:S01]  /*0fc0*/  SHFL.DOWN PT, R2, R6, 0x10, R13 ;  /* 0x0a00000006027989 */ /* 0x000fe200000e000d */
[----:B-1----:R-:W-:Y:S02]  /*0fd0*/  @!P1 LEA R10, R11, R10, 0x18 ;  /* 0x0000000a0b0a9211 */ /* 0x002fe400078ec0ff */
[----:B------:R-:W-:Y:S01]  /*0fe0*/  @!P1 LOP3.LUT R5, R5, 0xf8, RZ, 0xc0, !PT ;  /* 0x000000f805059812 */ /* 0x000fe200078ec0ff */
[----:B------:R-:W0:Y:S01]  /*0ff0*/  SHFL.DOWN PT, R3, R7, 0x10, R13 ;  /* 0x0a00000007037989 */ /* 0x000e2200000e000d */
[----:B------:R-:W-:-:S03]  /*1000*/  ISETP.GT.AND P0, PT, R4, R13, PT ;  /* 0x0000000d0400720c */ /* 0x000fc60003f04270 */
[----:B------:R-:W-:Y:S01]  /*1010*/  @!P1 IMAD.IADD R5, R5, 0x1, R10 ;  /* 0x0000000105059824 */ /* 0x000fe200078e020a */
[----:B0-----:R-:W-:-:S10]  /*1020*/  DADD R2, R2, R6 ;  /* 0x0000000002027229 */ /* 0x001fd40000000006 */
[----:B------:R-:W-:Y:S02]  /*1030*/  FSEL R2, R6, R2, P0 ;  /* 0x0000000206027208 */ /* 0x000fe40000000000 */
[----:B------:R-:W-:-:S05]  /*1040*/  FSEL R3, R7, R3, P0 ;  /* 0x0000000307037208 */ /* 0x000fca0000000000 */
[----:B------:R0:W-:Y:S01]  /*1050*/  @!P1 STS.64 [R5+0x10], R2 ;  /* 0x0000100205009388 */ /* 0x0001e20000000a00 */
[----:B------:R-:W-:Y:S01]  /*1060*/  BAR.SYNC.DEFER_BLOCKING 0x0 ;  /* 0x0000000000007b1d */ /* 0x000fe20000010000 */
[----:B------:R-:W-:-:S13]  /*1070*/  ISETP.NE.AND P1, PT, R0, RZ, PT ;  /* 0x000000ff0000720c */ /* 0x000fda0003f25270 */
[----:B0-----:R-:W-:Y:S05]  /*1080*/  @P1 BRA `(.L_x_75) ;  /* 0x0000001400501947 */ /* 0x001fea0003800000 */
[----:B------:R-:W0:Y:S01]  /*1090*/  S2UR UR5, SR_CgaCtaId ;  /* 0x00000000000579c3 */ /* 0x000e220000008800 */
[----:B------:R-:W-:Y:S01]  /*10a0*/  UMOV UR4, 0x400 ;  /* 0x0000040000047882 */ /* 0x000fe20000000000 */
[----:B------:R-:W-:-:S04]  /*10b0*/  ISETP.GT.U32.AND P0, PT, R8, 0x20, PT ;  /* 0x000000200800780c */ /* 0x000fc80003f04070 */
[----:B------:R-:W-:Y:S01]  /*10c0*/  ISETP.GT.U32.AND.EX P0, PT, R9, RZ, PT, P0 ;  /* 0x000000ff0900720c */ /* 0x000fe20003f04100 */
[----:B0-----:R-:W-:-:S09]  /*10d0*/  ULEA UR4, UR5, UR4, 0x18 ;  /* 0x0000000405047291 */ /* 0x001fd2000f8ec0ff */
[----:B------:R-:W0:Y:S04]  /*10e0*/  LDS.64 R4, [UR4+0x18] ;  /* 0x00001804ff047984 */ /* 0x000e280008000a00 */
[----:B------:R-:W1:Y:S01]  /*10f0*/  LDS.128 R12, [UR4+0x20] ;  /* 0x00002004ff0c7984 */ /* 0x000e620008000c00 */
[----:B0-----:R-:W-:-:S10]  /*1100*/  DADD R4, R2, R4 ;  /* 0x0000000002047229 */ /* 0x001fd40000000004 */
[----:B------:R-:W-:Y:S02]  /*1110*/  FSEL R2, R4, R2, P0 ;  /* 0x0000000204027208 */ /* 0x000fe40000000000 */
[----:B------:R-:W-:Y:S02]  /*1120*/  FSEL R3, R5, R3, P0 ;  /* 0x0000000305037208 */ /* 0x000fe40000000000 */
[----:B------:R-:W0:Y:S01]  /*1130*/  LDS.128 R4, [UR4+0x30] ;  /* 0x00003004ff047984 */ /* 0x000e220008000c00 */
[----:B------:R-:W-:-:S03]  /*1140*/  ISETP.GT.U32.AND P0, PT, R8, 0x40, PT ;  /* 0x000000400800780c */ /* 0x000fc60003f04070 */
[----:B-1----:R-:W-:Y:S01]  /*1150*/  DADD R12, R12, R2 ;  /* 0x000000000c0c7229 */ /* 0x002fe20000000002 */
[----:B------:R-:W-:-:S09]  /*1160*/  ISETP.GT.U32.AND.EX P0, PT, R9, RZ, PT, P0 ;  /* 0x000000ff0900720c */ /* 0x000fd20003f04100 */
[----:B------:R-:W-:Y:S02]  /*1170*/  FSEL R2, R12, R2, P0 ;  /* 0x000000020c027208 */ /* 0x000fe40000000000 */
[----:B------:R-:W-:Y:S02]  /*1180*/  FSEL R3, R13, R3, P0 ;  /* 0x000000030d037208 */ /* 0x000fe40000000000 */
[----:B------:R-:W-:-:S04]  /*1190*/  ISETP.GT.U32.AND P0, PT, R8, 0x60, PT ;  /* 0x000000600800780c */ /* 0x000fc80003f04070 */
[----:B------:R-:W-:Y:S01]  /*11a0*/  DADD R14, R2, R14 ;  /* 0x00000000020e7229 */ /* 0x000fe2000000000e */
[----:B------:R-:W-:-:S09]  /*11b0*/  ISETP.GT.U32.AND.EX P0, PT, R9, RZ, PT, P0 ;  /* 0x000000ff0900720c */ /* 0x000fd20003f04100 */
[----:B------:R-:W-:Y:S02]  /*11c0*/  FSEL R2, R14, R2, P0 ;  /* 0x000000020e027208 */ /* 0x000fe40000000000 */
[----:B------:R-:W-:Y:S02]  /*11d0*/  FSEL R3, R15, R3, P0 ;  /* 0x000000030f037208 */ /* 0x000fe40000000000 */
[----:B------:R-:W1:Y:S01]  /*11e0*/  LDS.128 R12, [UR4+0x40] ;  /* 0x00004004ff0c7984 */ /* 0x000e620008000c00 */
[----:B------:R-:W-:-:S03]  /*11f0*/  ISETP.GT.U32.AND P0, PT, R8, 0x80, PT ;  /* 0x000000800800780c */ /* 0x000fc60003f04070 */
[----:B0-----:R-:W-:Y:S01]  /*1200*/  DADD R4, R4, R2 ;  /* 0x0000000004047229 */ /* 0x001fe20000000002 */
        /* <DEDUP_REMOVED lines=52> */
[----:B------:R-:W-:-:S04]  /*1550*/  ISETP.GT.U32.AND P0, PT, R8, 0x1c0, PT ;  /* 0x000001c00800780c */ /* 0x000fc80003f04070 */
        /* <DEDUP_REMOVED lines=8> */
[----:B------:R-:W-:Y:S01]  /*15e0*/  FSEL R3, R15, R3, P0 ;  /* 0x000000030f037208 */ /* 0x000fe20000000000 */
[----:B------:R-:W-:Y:S06]  /*15f0*/  BRA `(.L_x_75) ;  /* 0x0000000c00f47947 */ /* 0x000fec0003800000 */
.L_x_61:
[----:B------:R-:W0:Y:S01]  /*1600*/  S2R R0, SR_TID.X ;  /* 0x0000000000007919 */ /* 0x000e220000002100 */
[----:B------:R-:W0:Y:S02]  /*1610*/  LDC.64 R4, c[0x0][0x380] ;  /* 0x0000e000ff047b82 */ /* 0x000e240000000a00 */
[----:B0-----:R-:W-:-:S05]  /*1620*/  IMAD.WIDE.U32 R4, R0, 0x8, R4 ;  /* 0x0000000800047825 */ /* 0x001fca00078e0004 */
[----:B------:R-:W2:Y:S04]  /*1630*/  LDG.E.64 R2, desc[UR6][R4.64] ;  /* 0x0000000604027981 */ /* 0x000ea8000c1e1b00 */
[----:B------:R-:W2:Y:S04]  /*1640*/  LDG.E.64 R6, desc[UR6][R4.64+0x1000] ;  /* 0x0010000604067981 */ /* 0x000ea8000c1e1b00 */
[----:B------:R-:W3:Y:S04]  /*1650*/  LDG.E.64 R10, desc[UR6][R4.64+0x2000] ;  /* 0x00200006040a7981 */ /* 0x000ee8000c1e1b00 */
[----:B------:R-:W4:Y:S04]  /*1660*/  LDG.E.64 R12, desc[UR6][R4.64+0x3000] ;  /* 0x00300006040c7981 */ /* 0x000f28000c1e1b00 */
[----:B------:R-:W5:Y:S04]  /*1670*/  LDG.E.64 R14, desc[UR6][R4.64+0x4000] ;  /* 0x00400006040e7981 */ /* 0x000f68000c1e1b00 */
[----:B------:R-:W5:Y:S04]  /*1680*/  LDG.E.64 R16, desc[UR6][R4.64+0x5000] ;  /* 0x0050000604107981 */ /* 0x000f68000c1e1b00 */
[----:B------:R-:W5:Y:S01]  /*1690*/  LDG.E.64 R18, desc[UR6][R4.64+0x6000] ;  /* 0x0060000604127981 */ /* 0x000f62000c1e1b00 */
[----:B--2---:R-:W-:-:S08]  /*16a0*/  DADD R2, R2, R6 ;  /* 0x0000000002027229 */ /* 0x004fd00000000006 */
[----:B---3--:R-:W-:-:S08]  /*16b0*/  DADD R2, R10, R2 ;  /* 0x000000000a027229 */ /* 0x008fd00000000002 */
[----:B----4-:R-:W-:Y:S01]  /*16c0*/  DADD R2, R12, R2 ;  /* 0x000000000c027229 */ /* 0x010fe20000000002 */
[----:B------:R-:W-:-:S04]  /*16d0*/  IADD3 R12, P1, PT, R8, -0xe00, RZ ;  /* 0xfffff200080c7810 */ /* 0x000fc80007f3e0ff */
[----:B------:R-:W-:Y:S02]  /*16e0*/  ISETP.GE.U32.AND P0, PT, R12, 0xe00, PT ;  /* 0x00000e000c00780c */ /* 0x000fe40003f06070 */
[----:B------:R-:W-:Y:S01]  /*16f0*/  IADD3.X R13, PT, PT, R9, -0x1, RZ, P1, !PT ;  /* 0xffffffff090d7810 */ /* 0x000fe20000ffe4ff */
[----:B-----5:R-:W-:-:S03]  /*1700*/  DADD R2, R14, R2 ;  /* 0x000000000e027229 */ /* 0x020fc60000000002 */
[----:B------:R-:W-:-:S05]  /*1710*/  ISETP.GE.U32.AND.EX P0, PT, R13, RZ, PT, P0 ;  /* 0x000000ff0d00720c */ /* 0x000fca0003f06100 */
[----:B------:R-:W-:-:S08]  /*1720*/  DADD R2, R16, R2 ;  /* 0x0000000010027229 */ /* 0x000fd00000000002 */
[----:B------:R-:W-:Y:S01]  /*1730*/  DADD R6, R18, R2 ;  /* 0x0000000012067229 */ /* 0x000fe20000000002 */
[----:B------:R-:W-:Y:S02]  /*1740*/  IMAD.MOV.U32 R3, RZ, RZ, 0xe00 ;  /* 0x00000e00ff037424 */ /* 0x000fe400078e00ff */
[----:B------:R-:W-:Y:S01]  /*1750*/  IMAD.MOV.U32 R2, RZ, RZ, RZ ;  /* 0x000000ffff027224 */ /* 0x000fe200078e00ff */
[----:B------:R-:W-:Y:S07]  /*1760*/  @!P0 BRA `(.L_x_76) ;  /* 0x0000000000748947 */ /* 0x000fee0003800000 */
[----:B------:R-:W0:Y:S01]  /*1770*/  LDC.64 R8, c[0x0][0x390] ;  /* 0x0000e400ff087b82 */ /* 0x000e220000000a00 */
[----:B------:R-:W-:Y:S02]  /*1780*/  IMAD.MOV.U32 R3, RZ, RZ, 0xe00 ;  /* 0x00000e00ff037424 */ /* 0x000fe400078e00ff */
[----:B------:R-:W-:-:S07]  /*1790*/  IMAD.MOV.U32 R2, RZ, RZ, RZ ;  /* 0x000000ffff027224 */ /* 0x000fce00078e00ff */
.L_x_78:
[----:B------:R-:W-:-:S04]  /*17a0*/  LEA R16, P0, R3, R4, 0x3 ;  /* 0x0000000403107211 */ /* 0x000fc800078018ff */
[----:B------:R-:W-:-:S05]  /*17b0*/  LEA.HI.X R17, R3, R5, R2, 0x3, P0 ;  /* 0x0000000503117211 */ /* 0x000fca00000f1c02 */
[----:B------:R-:W2:Y:S04]  /*17c0*/  LDG.E.64 R18, desc[UR6][R16.64] ;  /* 0x0000000610127981 */ /* 0x000ea8000c1e1b00 */
[----:B------:R-:W3:Y:S04]  /*17d0*/  LDG.E.64 R20, desc[UR6][R16.64+0x1000] ;  /* 0x0010000610147981 */ /* 0x000ee8000c1e1b00 */
[----:B------:R-:W4:Y:S04]  /*17e0*/  LDG.E.64 R22, desc[UR6][R16.64+0x2000] ;  /* 0x0020000610167981 */ /* 0x000f28000c1e1b00 */
[----:B------:R-:W5:Y:S04]  /*17f0*/  LDG.E.64 R24, desc[UR6][R16.64+0x3000] ;  /* 0x0030000610187981 */ /* 0x000f68000c1e1b00 */
[----:B------:R-:W5:Y:S04]  /*1800*/  LDG.E.64 R26, desc[UR6][R16.64+0x4000] ;  /* 0x00400006101a7981 */ /* 0x000f68000c1e1b00 */
[----:B------:R-:W5:Y:S04]  /*1810*/  LDG.E.64 R10, desc[UR6][R16.64+0x5000] ;  /* 0x00500006100a7981 */ /* 0x000f68000c1e1b00 */
[----:B------:R-:W5:Y:S01]  /*1820*/  LDG.E.64 R14, desc[UR6][R16.64+0x6000] ;  /* 0x00600006100e7981 */ /* 0x000f62000c1e1b00 */
[----:B--2---:R-:W-:Y:S01]  /*1830*/  DADD R18, R18, R6 ;  /* 0x0000000012127229 */ /* 0x004fe20000000006 */
[----:B0-----:R-:W-:-:S04]  /*1840*/  IADD3 R6, P1, PT, -R3, R8, RZ ;  /* 0x0000000803067210 */ /* 0x001fc80007f3e1ff */
[----:B------:R-:W-:Y:S01]  /*1850*/  ISETP.GE.U32.AND P0, PT, R6, 0xe00, PT ;  /* 0x00000e000600780c */ /* 0x000fe20003f06070 */
[----:B------:R-:W-:Y:S02]  /*1860*/  IMAD.X R6, R9, 0x1, ~R2, P1 ;  /* 0x0000000109067824 */ /* 0x000fe400008e0e02 */
[----:B---3--:R-:W-:-:S03]  /*1870*/  DADD R18, R20, R18 ;  /* 0x0000000014127229 */ /* 0x008fc60000000012 */
[----:B------:R-:W-:-:S05]  /*1880*/  ISETP.GE.U32.AND.EX P0, PT, R6, RZ, PT, P0 ;  /* 0x000000ff0600720c */ /* 0x000fca0003f06100 */
[----:B----4-:R-:W-:-:S08]  /*1890*/  DADD R18, R22, R18 ;  /* 0x0000000016127229 */ /* 0x010fd00000000012 */
[----:B-----5:R-:W-:-:S08]  /*18a0*/  DADD R18, R24, R18 ;  /* 0x0000000018127229 */ /* 0x020fd00000000012 */
[----:B------:R-:W-:-:S08]  /*18b0*/  DADD R18, R26, R18 ;  /* 0x000000001a127229 */ /* 0x000fd00000000012 */
[----:B------:R-:W-:-:S08]  /*18c0*/  DADD R10, R10, R18 ;  /* 0x000000000a0a7229 */ /* 0x000fd00000000012 */
[----:B------:R-:W-:Y:S01]  /*18d0*/  DADD R6, R14, R10 ;  /* 0x000000000e067229 */ /* 0x000fe2000000000a */
[----:B------:R-:W-:Y:S10]  /*18e0*/  @!P0 BRA `(.L_x_77) ;  /* 0x0000000800208947 */ /* 0x000ff40003800000 */
[----:B------:R-:W-:-:S05]  /*18f0*/  IADD3 R3, P0, PT, R3, 0xe00, RZ ;  /* 0x00000e0003037810 */ /* 0x000fca0007f1e0ff */
[----:B------:R-:W-:Y:S01]  /*1900*/  IMAD.X R2, RZ, RZ, R2, P0 ;  /* 0x000000ffff027224 */ /* 0x000fe200000e0602 */
[----:B------:R-:W-:-:S04]  /*1910*/  ISETP.GT.U32.AND P0, PT, R3, R12, PT ;  /* 0x0000000c0300720c */ /* 0x000fc80003f04070 */
[----:B------:R-:W-:-:S13]  /*1920*/  ISETP.GT.U32.AND.EX P0, PT, R2, R13, PT, P0 ;  /* 0x0000000d0200720c */ /* 0x000fda0003f04100 */
[----:B------:R-:W-:Y:S05]  /*1930*/  @!P0 BRA `(.L_x_78) ;  /* 0xfffffffc00988947 */ /* 0x000fea000383ffff */
.L_x_76:
[----:B------:R-:W-:Y:S01]  /*1940*/  IMAD.IADD R5, R8, 0x1, -R3 ;  /* 0x0000000108057824 */ /* 0x000fe200078e0a03 */
[----:B------:R-:W-:Y:S01]  /*1950*/  ISETP.GE.U32.AND P1, PT, R3, R8, PT ;  /* 0x000000080300720c */ /* 0x000fe20003f26070 */
[----:B------:R-:W-:Y:S03]  /*1960*/  BSSY.RECONVERGENT B1, `(.L_x_77) ;  /* 0x0000080000017945 */ /* 0x000fe60003800200 */
[----:B------:R-:W-:-:S04]  /*1970*/  ISETP.GE.AND P0, PT, R0, R5, PT ;  /* 0x000000050000720c */ /* 0x000fc80003f06270 */
[----:B------:R-:W-:-:S13]  /*1980*/  ISETP.GE.U32.OR.EX P0, PT, R2, R9, P0, P1 ;  /* 0x000000090200720c */ /* 0x000fda0000706510 */
[----:B------:R-:W-:Y:S05]  /*1990*/  @P0 BRA `(.L_x_79) ;  /* 0x0000000400f00947 */ /* 0x000fea0003800000 */
[----:B------:R-:W-:Y:S01]  /*19a0*/  LOP3.LUT R4, RZ, R0, RZ, 0x33, !PT ;  /* 0x00000000ff047212 */ /* 0x000fe200078e33ff */
[----:B------:R-:W-:Y:S01]  /*19b0*/  BSSY.RECONVERGENT B2, `(.L_x_80) ;  /* 0x0000038000027945 */ /* 0x000fe20003800200 */
[----:B------:R-:W-:Y:S02]  /*19c0*/  IMAD.MOV.U32 R42, RZ, RZ, R0 ;  /* 0x000000ffff2a7224 */ /* 0x000fe400078e0000 */
[----:B------:R-:W-:-:S04]  /*19d0*/  IADD3 R8, PT, PT, -R3, R8, R4 ;  /* 0x0000000803087210 */ /* 0x000fc80007ffe104 */
[C---:B------:R-:W-:Y:S02]  /*19e0*/  ISETP.GE.U32.AND P1, PT, R8.reuse, 0x1e00, PT ;  /* 0x00001e000800780c */ /* 0x040fe40003f26070 */
[----:B------:R-:W-:-:S04]  /*19f0*/  LEA.HI R4, R8, 0x1, RZ, 0x17 ;  /* 0x0000000108047811 */ /* 0x000fc800078fb8ff */
[----:B------:R-:W-:-:S04]  /*1a00*/  LOP3.LUT R5, R4, 0xf, RZ, 0xc0, !PT ;  /* 0x0000000f04057812 */ /* 0x000fc800078ec0ff */
[----:B------:R-:W-:-:S03]  /*1a10*/  ISETP.NE.AND P0, PT, R5, RZ, PT ;  /* 0x000000ff0500720c */ /* 0x000fc60003f05270 */
[----:B------:R-:W-:Y:S10]  /*1a20*/  @!P1 BRA `(.L_x_81) ;  /* 0x0000000000c09947 */ /* 0x000ff40003800000 */
[----:B------:R-:W0:Y:S01]  /*1a30*/  LDCU.64 UR4, c[0x0][0x380] ;  /* 0x00007000ff0477ac */ /* 0x000e220008000a00 */
[----:B------:R-:W-:Y:S01]  /*1a40*/  IADD3 R9, P2, PT, R0, R3, RZ ;  /* 0x0000000300097210 */ /* 0x000fe20007f5e0ff */
[----:B------:R-:W-:Y:S01]  /*1a50*/  IMAD.MOV.U32 R42, RZ, RZ, R0 ;  /* 0x000000ffff2a7224 */ /* 0x000fe200078e0000 */
[----:B------:R-:W-:-:S03]  /*1a60*/  LOP3.LUT R43, R4, 0xfffff0, RZ, 0xc0, !PT ;  /* 0x00fffff0042b7812 */ /* 0x000fc600078ec0ff */
[----:B------:R-:W-:Y:S02]  /*1a70*/  IMAD.X R10, RZ, RZ, R2, P2 ;  /* 0x000000ffff0a7224 */ /* 0x000fe400010e0602 */
[----:B------:R-:W-:Y:S01]  /*1a80*/  IMAD.MOV R43, RZ, RZ, -R43 ;  /* 0x000000ffff2b7224 */ /* 0x000fe200078e0a2b */
[----:B0-----:R-:W-:-:S04]  /*1a90*/  LEA R8, P1, R9, UR4, 0x3 ;  /* 0x0000000409087c11 */ /* 0x001fc8000f8218ff */
[----:B------:R-:W-:Y:S02]  /*1aa0*/  IADD3 R8, P2, PT, R8, 0x8000, RZ ;  /* 0x0000800008087810 */ /* 0x000fe40007f5e0ff */
[----:B------:R-:W-:-:S05]  /*1ab0*/  LEA.HI.X R9, R9, UR5, R10, 0x3, P1 ;  /* 0x0000000509097c11 */ /* 0x000fca00088f1c0a */
[----:B------:R-:W-:-:S07]  /*1ac0*/  IMAD.X R9, RZ, RZ, R9, P2 ;  /* 0x000000ffff097224 */ /* 0x000fce00010e0609 */
.L_x_82:
[----:B------:R-:W2:Y:S04]  /*1ad0*/  LDG.E.64 R10, desc[UR6][R8.64+-0x8000] ;  /* 0xff800006080a7981 */ /* 0x000ea8000c1e1b00 */
[----:B------:R-:W3:Y:S04]  /*1ae0*/  LDG.E.64 R12, desc[UR6][R8.64+-0x7000] ;  /* 0xff900006080c7981 */ /* 0x000ee8000c1e1b00 */
[----:B------:R-:W4:Y:S04]  /*1af0*/  LDG.E.64 R14, desc[UR6][R8.64+-0x6000] ;  /* 0xffa00006080e7981 */ /* 0x000f28000c1e1b00 */
[----:B------:R-:W5:Y:S04]  /*1b00*/  LDG.E.64 R16, desc[UR6][R8.64+-0x5000] ;  /* 0xffb0000608107981 */ /* 0x000f68000c1e1b00 */
        /* <DEDUP_REMOVED lines=11> */
[----:B------:R0:W5:Y:S01]  /*1bc0*/  LDG.E.64 R40, desc[UR6][R8.64+0x7000] ;  /* 0x0070000608287981 */ /* 0x000162000c1e1b00 */
[----:B------:R-:W-:-:S02]  /*1bd0*/  VIADD R43, R43, 0x10 ;  /* 0x000000102b2b7836 */ /* 0x000fc40000000000 */
        /* <DEDUP_REMOVED lines=21> */
.L_x_81:
[----:B------:R-:W-:Y:S05]  /*1d30*/  BSYNC.RECONVERGENT B2 ;  /* 0x0000000000027941 */ /* 0x000fea0003800200 */
.L_x_80:
[----:B------:R-:W-:Y:S05]  /*1d40*/  @!P0 BRA `(.L_x_79) ;  /* 0x0000000400048947 */ /* 0x000fea0003800000 */
[----:B------:R-:W-:Y:S01]  /*1d50*/  ISETP.GE.U32.AND P1, PT, R5, 0x8, PT ;  /* 0x000000080500780c */ /* 0x000fe20003f26070 */
[----:B------:R-:W-:Y:S01]  /*1d60*/  BSSY.RECONVERGENT B2, `(.L_x_83) ;  /* 0x000001a000027945 */ /* 0x000fe20003800200 */
[----:B------:R-:W-:-:S04]  /*1d70*/  LOP3.LUT R26, R4, 0x7, RZ, 0xc0, !PT ;  /* 0x00000007041a7812 */ /* 0x000fc800078ec0ff */
[----:B------:R-:W-:-:S07]  /*1d80*/  ISETP.NE.AND P0, PT, R26, RZ, PT ;  /* 0x000000ff1a00720c */ /* 0x000fce0003f05270 */
[----:B------:R-:W-:Y:S06]  /*1d90*/  @!P1 BRA `(.L_x_84) ;  /* 0x0000000000589947 */ /* 0x000fec0003800000 */
[----:B------:R-:W0:Y:S01]  /*1da0*/  LDCU.64 UR4, c[0x0][0x380] ;  /* 0x00007000ff0477ac */ /* 0x000e220008000a00 */
[----:B------:R-:W-:-:S05]  /*1db0*/  IADD3 R5, P1, PT, R42, R3, RZ ;  /* 0x000000032a057210 */ /* 0x000fca0007f3e0ff */
[----:B------:R-:W-:Y:S01]  /*1dc0*/  IMAD.X R10, RZ, RZ, R2, P1 ;  /* 0x000000ffff0a7224 */ /* 0x000fe200008e0602 */
[----:B0-----:R-:W-:-:S04]  /*1dd0*/  LEA R8, P1, R5, UR4, 0x3 ;  /* 0x0000000405087c11 */ /* 0x001fc8000f8218ff */
        /* <DEDUP_REMOVED lines=18> */
.L_x_84:
[----:B------:R-:W-:Y:S05]  /*1f00*/  BSYNC.RECONVERGENT B2 ;  /* 0x0000000000027941 */ /* 0x000fea0003800200 */
.L_x_83:
        /* <DEDUP_REMOVED lines=20> */
.L_x_86:
[----:B------:R-:W-:Y:S05]  /*2050*/  BSYNC.RECONVERGENT B2 ;  /* 0x0000000000027941 */ /* 0x000fea0003800200 */
.L_x_85:
[----:B------:R-:W-:Y:S05]  /*2060*/  @!P0 BRA `(.L_x_79) ;  /* 0x00000000003c8947 */ /* 0x000fea0003800000 */
[----:B------:R-:W0:Y:S01]  /*2070*/  LDCU.64 UR4, c[0x0][0x380] ;  /* 0x00007000ff0477ac */ /* 0x000e220008000a00 */
[----:B------:R-:W-:Y:S01]  /*2080*/  IADD3 R3, P0, PT, R42, R3, RZ ;  /* 0x000000032a037210 */ /* 0x000fe20007f1e0ff */
[----:B------:R-:W-:-:S04]  /*2090*/  IMAD.MOV R4, RZ, RZ, -R16 ;  /* 0x000000ffff047224 */ /* 0x000fc800078e0a10 */
[----:B------:R-:W-:Y:S01]  /*20a0*/  IMAD.X R2, RZ, RZ, R2, P0 ;  /* 0x000000ffff027224 */ /* 0x000fe200000e0602 */
[----:B0-----:R-:W-:-:S04]  /*20b0*/  LEA R5, P1, R3, UR4, 0x3 ;  /* 0x0000000403057c11 */ /* 0x001fc8000f8218ff */
[----:B------:R-:W-:-:S09]  /*20c0*/  LEA.HI.X R8, R3, UR5, R2, 0x3, P1 ;  /* 0x0000000503087c11 */ /* 0x000fd200088f1c02 */
.L_x_87:
        /* <DEDUP_REMOVED lines=9> */
.L_x_79:
[----:B------:R-:W-:Y:S05]  /*2160*/  BSYNC.RECONVERGENT B1 ;  /* 0x0000000000017941 */ /* 0x000fea0003800200 */
.L_x_77:
        /* <DEDUP_REMOVED lines=40> */
[----:B------:R-:W-:-:S03]  /*23f0*/  FSEL R5, R5, R3, P0 ;  /* 0x0000000305057208 */ /* 0x000fc60000000000 */
[----:B0-----:R-:W-:Y:S02]  /*2400*/  IMAD.MOV.U32 R2, RZ, RZ, R0 ;  /* 0x000000ffff027224 */ /* 0x001fe400078e0000 */
[----:B------:R-:W-:-:S04]  /*2410*/  IMAD.MOV.U32 R3, RZ, RZ, R5 ;  /* 0x000000ffff037224 */ /* 0x000fc800078e0005 */
[----:B------:R-:W-:Y:S05]  /*2420*/  @P1 BRA `(.L_x_75) ;  /* 0x0000000000681947 */ /* 0x000fea0003800000 */
        /* <DEDUP_REMOVED lines=26> */
.L_x_75:
[----:B------:R-:W-:Y:S05]  /*25d0*/  BSYNC.RECONVERGENT B0 ;  /* 0x0000000000007941 */ /* 0x000fea0003800200 */
.L_x_60:
[----:B------:R-:W-:Y:S05]  /*25e0*/  @P1 EXIT ;  /* 0x000000000000194d */ /* 0x000fea0003800000 */
[----:B------:R-:W0:Y:S01]  /*25f0*/  LDCU.64 UR4, c[0x0][0x3a0] ;  /* 0x00007400ff0477ac */ /* 0x000e220008000a00 */
[----:B------:R-:W1:Y:S01]  /*2600*/  LDC.64 R4, c[0x0][0x388] ;  /* 0x0000e200ff047b82 */ /* 0x000e620000000a00 */
[----:B0-----:R-:W-:-:S07]  /*2610*/  DADD R2, R2, UR4 ;  /* 0x0000000402027e29 */ /* 0x001fce0008000000 */
[----:B-1----:R-:W-:Y:S01]  /*2620*/  STG.E.64 desc[UR6][R4.64], R2 ;  /* 0x0000000204007986 */ /* 0x002fe2000c101b06 */
[----:B------:R-:W-:Y:S05]  /*2630*/  EXIT ;  /* 0x000000000000794d */ /* 0x000fea0003800000 */
.L_x_88:
        /* <DEDUP_REMOVED lines=12> */
.L_x_274:


//--------------------- .text._ZN3cub18CUB_300001_SM_10006detail6reduce28DeviceReduceSingleTileKernelINS2_10policy_hubIdjN4cuda3std3__44plusIdEEE10Policy1000EPdSC_iS9_ddNS7_10__identityEEEvT0_T1_T2_T3_T4_T6_ --------------------------
	.section	.text._ZN3cub18CUB_300001_SM_10006detail6reduce28DeviceReduceSingleTileKernelINS2_10policy_hubIdjN4cuda3std3__44plusIdEEE10Policy1000EPdSC_iS9_ddNS7_10__identityEEEvT0_T1_T2_T3_T4_T6_,"ax",@progbits
	.align	128
        .global         _ZN3cub18CUB_300001_SM_10006detail6reduce28DeviceReduceSingleTileKernelINS2_10policy_hubIdjN4cuda3std3__44plusIdEEE10Policy1000EPdSC_iS9_ddNS7_10__identityEEEvT0_T1_T2_T3_T4_T6_
        .type           _ZN3cub18CUB_300001_SM_10006detail6reduce28DeviceReduceSingleTileKernelINS2_10policy_hubIdjN4cuda3std3__44plusIdEEE10Policy1000EPdSC_iS9_ddNS7_10__identityEEEvT0_T1_T2_T3_T4_T6_,@function
        .size           _ZN3cub18CUB_300001_SM_10006detail6reduce28DeviceReduceSingleTileKernelINS2_10policy_hubIdjN4cuda3std3__44plusIdEEE10Policy1000EPdSC_iS9_ddNS7_10__identityEEEvT0_T1_T2_T3_T4_T6_,(.L_x_275 - _ZN3cub18CUB_300001_SM_10006detail6reduce28DeviceReduceSingleTileKernelINS2_10policy_hubIdjN4cuda3std3__44plusIdEEE10Policy1000EPdSC_iS9_ddNS7_10__identityEEEvT0_T1_T2_T3_T4_T6_)
        .other          _ZN3cub18CUB_300001_SM_10006detail6reduce28DeviceReduceSingleTileKernelINS2_10policy_hubIdjN4cuda3std3__44plusIdEEE10Policy1000EPdSC_iS9_ddNS7_10__identityEEEvT0_T1_T2_T3_T4_T6_,@"STO_CUDA_ENTRY STV_DEFAULT"
_ZN3cub18CUB_300001_SM_10006detail6reduce28DeviceReduceSingleTileKernelINS2_10policy_hubIdjN4cuda3std3__44plusIdEEE10Policy1000EPdSC_iS9_ddNS7_10__identityEEEvT0_T1_T2_T3_T4_T6_:
.text._ZN3cub18CUB_300001_SM_10006detail6reduce28DeviceReduceSingleTileKernelINS2_10policy_hubIdjN4cuda3std3__44plusIdEEE10Policy1000EPdSC_iS9_ddNS7_10__identityEEEvT0_T1_T2_T3_T4_T6_:
        /* <DEDUP_REMOVED lines=13> */
.L_x_89:
        /* <DEDUP_REMOVED lines=13> */
.L_x_93:
[----:B------:R-:W-:Y:S05]  /*01a0*/  BSYNC.RECONVERGENT B1 ;  /* 0x0000000000017941 */ /* 0x000fea0003800200 */
.L_x_92:
[----:B------:R-:W-:Y:S01]  /*01b0*/  ISETP.GE.AND P0, PT, R5, R4, PT ;  /* 0x000000040500720c */ /* 0x000fe20003f06270 */
[----:B------:R-:W-:-:S12]  /*01c0*/  BSSY.RECONVERGENT B1, `(.L_x_94) ;  /* 0x0000078000017945 */ /* 0x000fd80003800200 */
[----:B------:R-:W-:Y:S05]  /*01d0*/  @P0 BRA `(.L_x_95) ;  /* 0x0000000400d80947 */ /* 0x000fea0003800000 */
[----:B------:R-:W-:Y:S01]  /*01e0*/  LOP3.LUT R9, RZ, R5, RZ, 0x33, !PT ;  /* 0x00000005ff097212 */ /* 0x000fe200078e33ff */
[----:B------:R-:W-:Y:S04]  /*01f0*/  BSSY.RECONVERGENT B2, `(.L_x_96) ;  /* 0x0000019000027945 */ /* 0x000fe80003800200 */
[----:B------:R-:W-:-:S04]  /*0200*/  IMAD.IADD R9, R9, 0x1, R4 ;  /* 0x0000000109097824 */ /* 0x000fc800078e0204 */
[C---:B------:R-:W-:Y:S01]  /*0210*/  IMAD.HI.U32 R0, R9.reuse, -0x33333333, RZ ;  /* 0xcccccccd09007827 */ /* 0x040fe200078e00ff */
[----:B------:R-:W-:-:S04]  /*0220*/  ISETP.GE.U32.AND P0, PT, R9, 0x780, PT ;  /* 0x000007800900780c */ /* 0x000fc80003f06070 */
[----:B------:R-:W-:-:S04]  /*0230*/  SHF.R.U32.HI R0, RZ, 0x9, R0 ;  /* 0x00000009ff007819 */ /* 0x000fc80000011600 */
[----:B------:R-:W-:-:S04]  /*0240*/  LOP3.LUT R2, R0, 0x3, RZ, 0xc0, !PT ;  /* 0x0000000300027812 */ /* 0x000fc800078ec0ff */
[----:B------:R-:W-:-:S13]  /*0250*/  ISETP.NE.AND P1, PT, R2, 0x3, PT ;  /* 0x000000030200780c */ /* 0x000fda0003f25270 */
[----:B------:R-:W-:Y:S05]  /*0260*/  @!P1 BRA `(.L_x_97) ;  /* 0x0000000000449947 */ /* 0x000fea0003800000 */
[----:B------:R-:W0:Y:S01]  /*0270*/  LDC.64 R8, c[0x0][0x380] ;  /* 0x0000e000ff087b82 */ /* 0x000e220000000a00 */
[----:B------:R-:W-:-:S05]  /*0280*/  VIADD R0, R0, 0x1 ;  /* 0x0000000100007836 */ /* 0x000fca0000000000 */
[----:B------:R-:W-:-:S05]  /*0290*/  LOP3.LUT R0, R0, 0x3, RZ, 0xc0, !PT ;  /* 0x0000000300007812 */ /* 0x000fca00078ec0ff */
[----:B------:R-:W-:Y:S02]  /*02a0*/  IMAD.MOV R0, RZ, RZ, -R0 ;  /* 0x000000ffff007224 */ /* 0x000fe400078e0a00 */
[----:B0-----:R-:W-:-:S04]  /*02b0*/  IMAD.WIDE.U32 R8, R5, 0x8, R8 ;  /* 0x0000000805087825 */ /* 0x001fc800078e0008 */
[----:B------:R-:W-:Y:S02]  /*02c0*/  IMAD.MOV.U32 R2, RZ, RZ, R8 ;  /* 0x000000ffff027224 */ /* 0x000fe400078e0008 */
[----:B------:R-:W-:-:S07]  /*02d0*/  IMAD.MOV.U32 R11, RZ, RZ, R9 ;  /* 0x000000ffff0b7224 */ /* 0x000fce00078e0009 */
.L_x_98:
        /* <DEDUP_REMOVED lines=10> */
.L_x_97:
[----:B------:R-:W-:Y:S05]  /*0380*/  BSYNC.RECONVERGENT B2 ;  /* 0x0000000000027941 */ /* 0x000fea0003800200 */
.L_x_96:
        /* <DEDUP_REMOVED lines=8> */
.L_x_101:
        /* <DEDUP_REMOVED lines=43> */
.L_x_100:
[----:B------:R-:W-:Y:S05]  /*06c0*/  BSYNC.RECONVERGENT B2 ;  /* 0x0000000000027941 */ /* 0x000fea0003800200 */
.L_x_99:
        /* <DEDUP_REMOVED lines=26> */
.L_x_103:
[----:B------:R-:W-:Y:S05]  /*0870*/  BSYNC.RECONVERGENT B2 ;  /* 0x0000000000027941 */ /* 0x000fea0003800200 */
.L_x_102:
        /* <DEDUP_REMOVED lines=12> */
.L_x_95:
[----:B------:R-:W-:Y:S05]  /*0940*/  BSYNC.RECONVERGENT B1 ;  /* 0x0000000000017941 */ /* 0x000fea0003800200 */
.L_x_94:
        /* <DEDUP_REMOVED lines=47> */
[----:B------:R-:W0:Y:S04]  /*0c40*/  LDS.128 R8, [UR4+0x20] ;  /* 0x00002004ff087984 */ /* 0x000e280008000c00 */
[----:B------:R-:W1:Y:S04]  /*0c50*/  LDS.128 R16, [UR4+0x30] ;  /* 0x00003004ff107984 */ /* 0x000e680008000c00 */
[----:B--2---:R-:W2:Y:S01]  /*0c60*/  LDS.128 R4, [UR4+0x40] ;  /* 0x00004004ff047984 */ /* 0x004ea20008000c00 */
[----:B0-----:R-:W-:-:S03]  /*0c70*/  DADD R8, R12, R8 ;  /* 0x000000000c087229 */ /* 0x001fc60000000008 */
[----:B------:R-:W-:Y:S05]  /*0c80*/  LDS.128 R12, [UR4+0x60] ;  /* 0x00006004ff0c7984 */ /* 0x000fea0008000c00 */
[----:B------:R-:W-:Y:S02]  /*0c90*/  DADD R2, R8, R10 ;  /* 0x0000000008027229 */ /* 0x000fe4000000000a */
[----:B------:R-:W0:Y:S06]  /*0ca0*/  LDS.128 R8, [UR4+0x50] ;  /* 0x00005004ff087984 */ /* 0x000e2c0008000c00 */
[----:B-1----:R-:W-:-:S08]  /*0cb0*/  DADD R2, R2, R16 ;  /* 0x0000000002027229 */ /* 0x002fd00000000010 */
[----:B------:R-:W-:-:S08]  /*0cc0*/  DADD R2, R2, R18 ;  /* 0x0000000002027229 */ /* 0x000fd00000000012 */
[----:B--2---:R-:W-:-:S08]  /*0cd0*/  DADD R2, R2, R4 ;  /* 0x0000000002027229 */ /* 0x004fd00000000004 */
[----:B------:R-:W-:Y:S01]  /*0ce0*/  DADD R2, R2, R6 ;  /* 0x0000000002027229 */ /* 0x000fe20000000006 */
[----:B------:R-:W1:Y:S07]  /*0cf0*/  LDS.128 R4, [UR4+0x70] ;  /* 0x00007004ff047984 */ /* 0x000e6e0008000c00 */
[----:B0-----:R-:W-:-:S08]  /*0d00*/  DADD R2, R2, R8 ;  /* 0x0000000002027229 */ /* 0x001fd00000000008 */
[----:B------:R-:W-:Y:S01]  /*0d10*/  DADD R2, R2, R10 ;  /* 0x0000000002027229 */ /* 0x000fe2000000000a */
[----:B------:R-:W0:Y:S07]  /*0d20*/  LDS.128 R8, [UR4+0x80] ;  /* 0x00008004ff087984 */ /* 0x000e2e0008000c00 */
[----:B------:R-:W-:-:S08]  /*0d30*/  DADD R2, R2, R12 ;  /* 0x0000000002027229 */ /* 0x000fd0000000000c */
[----:B------:R-:W-:Y:S01]  /*0d40*/  DADD R2, R2, R14 ;  /* 0x0000000002027229 */ /* 0x000fe2000000000e */
[----:B------:R-:W2:Y:S07]  /*0d50*/  LDS.128 R12, [UR4+0x90] ;  /* 0x00009004ff0c7984 */ /* 0x000eae0008000c00 */
[----:B-1----:R-:W-:-:S08]  /*0d60*/  DADD R2, R2, R4 ;  /* 0x0000000002027229 */ /* 0x002fd00000000004 */
[----:B------:R-:W-:Y:S01]  /*0d70*/  DADD R2, R2, R6 ;  /* 0x0000000002027229 */ /* 0x000fe20000000006 */
[----:B------:R-:W1:Y:S07]  /*0d80*/  LDS.128 R4, [UR4+0xa0] ;  /* 0x0000a004ff047984 */ /* 0x000e6e0008000c00 */
[----:B0-----:R-:W-:Y:S01]  /*0d90*/  DADD R2, R2, R8 ;  /* 0x0000000002027229 */ /* 0x001fe20000000008 */
[----:B------:R-:W0:Y:S07]  /*0da0*/  LDS.64 R8, [UR4+0xb0] ;  /* 0x0000b004ff087984 */ /* 0x000e2e0008000a00 */
[----:B------:R-:W-:-:S08]  /*0db0*/  DADD R2, R2, R10 ;  /* 0x0000000002027229 */ /* 0x000fd0000000000a */
[----:B--2---:R-:W-:-:S08]  /*0dc0*/  DADD R2, R2, R12 ;  /* 0x0000000002027229 */ /* 0x004fd0000000000c */
[----:B------:R-:W-:-:S08]  /*0dd0*/  DADD R2, R2, R14 ;  /* 0x0000000002027229 */ /* 0x000fd0000000000e */
[----:B-1----:R-:W-:-:S08]  /*0de0*/  DADD R2, R2, R4 ;  /* 0x0000000002027229 */ /* 0x002fd00000000004 */
[----:B------:R-:W-:-:S08]  /*0df0*/  DADD R2, R2, R6 ;  /* 0x0000000002027229 */ /* 0x000fd00000000006 */
[----:B0-----:R-:W-:Y:S01]  /*0e00*/  DADD R12, R2, R8 ;  /* 0x00000000020c7229 */ /* 0x001fe20000000008 */
[----:B------:R-:W-:Y:S10]  /*0e10*/  BRA `(.L_x_105) ;  /* 0x0000001800487947 */ /* 0x000ff40003800000 */
.L_x_104:
        /* <DEDUP_REMOVED lines=32> */
[----:B------:R-:W-:Y:S01]  /*1020*/  VIADD R0, R2, 0x10 ;  /* 0x0000001002007836 */ /* 0x000fe20000000000 */
[----:B------:R-:W-:Y:S02]  /*1030*/  @!P1 SHF.R.U32.HI R2, RZ, 0x2, R3 ;  /* 0x00000002ff029819 */ /* 0x000fe40000011603 */
[----:B------:R-:W1:Y:S02]  /*1040*/  SHFL.DOWN PT, R7, R11, 0x8, R5 ;  /* 0x090000000b077989 */ /* 0x000e6400000e0005 */
[----:B------:R-:W-:Y:S01]  /*1050*/  @!P1 LOP3.LUT R2, R2, 0xf8, RZ, 0xc0, !PT ;  /* 0x000000f802029812 */ /* 0x000fe200078ec0ff */
[----:B-1----:R-:W-:-:S10]  /*1060*/  DADD R6, R6, R10 ;  /* 0x0000000006067229 */ /* 0x002fd4000000000a */
[----:B------:R-:W-:Y:S02]  /*1070*/  FSEL R8, R10, R6, P0 ;  /* 0x000000060a087208 */ /* 0x000fe40000000000 */
[----:B------:R-:W-:Y:S02]  /*1080*/  FSEL R9, R11, R7, P0 ;  /* 0x000000070b097208 */ /* 0x000fe40000000000 */
[----:B------:R-:W-:Y:S01]  /*1090*/  @!P1 MOV R10, 0x400 ;  /* 0x00000400000a9802 */ /* 0x000fe20000000f00 */
[----:B------:R-:W-:Y:S01]  /*10a0*/  SHFL.DOWN PT, R6, R8, 0x10, R5 ;  /* 0x0a00000008067989 */ /* 0x000fe200000e0005 */
[----:B------:R-:W-:Y:S02]  /*10b0*/  ISETP.GT.AND P0, PT, R0, R5, PT ;  /* 0x000000050000720c */ /* 0x000fe40003f04270 */
[----:B0-----:R-:W-:Y:S01]  /*10c0*/  @!P1 LEA R11, R13, R10, 0x18 ;  /* 0x0000000a0d0b9211 */ /* 0x001fe200078ec0ff */
        /* <DEDUP_REMOVED lines=13> */
[----:B------:R-:W0:Y:S04]  /*11a0*/  LDS.128 R16, [UR4+0x20] ;  /* 0x00002004ff107984 */ /* 0x000e280008000c00 */
[----:B-1----:R-:W1:Y:S01]  /*11b0*/  LDS.128 R8, [UR4+0x30] ;  /* 0x00003004ff087984 */ /* 0x002e620008000c00 */
[----:B0-----:R-:W-:-:S10]  /*11c0*/  DADD R16, R12, R16 ;  /* 0x000000000c107229 */ /* 0x001fd40000000010 */
[----:B------:R-:W-:Y:S02]  /*11d0*/  FSEL R2, R16, R12, P1 ;  /* 0x0000000c10027208 */ /* 0x000fe40000800000 */
[----:B------:R-:W-:Y:S02]  /*11e0*/  FSEL R3, R17, R13, P1 ;  /* 0x0000000d11037208 */ /* 0x000fe40000800000 */
[----:B------:R-:W-:Y:S01]  /*11f0*/  ISETP.GT.AND P1, PT, R4, 0x40, PT ;  /* 0x000000400400780c */ /* 0x000fe20003f24270 */
[----:B------:R-:W0:Y:S03]  /*1200*/  LDS.128 R12, [UR4+0x40] ;  /* 0x00004004ff0c7984 */ /* 0x000e260008000c00 */
        /* <DEDUP_REMOVED lines=65> */
[----:B------:R-:W1:Y:S01]  /*1620*/  LDS.64 R2, [UR4+0xb0] ;  /* 0x0000b004ff027984 */ /* 0x000e620008000a00 */
        /* <DEDUP_REMOVED lines=11> */
[----:B------:R-:W-:Y:S01]  /*16e0*/  FSEL R13, R3, R7, P1 ;  /* 0x00000007030d7208 */ /* 0x000fe20000800000 */
[----:B------:R-:W-:Y:S06]  /*16f0*/  BRA `(.L_x_105) ;  /* 0x0000001000107947 */ /* 0x000fec0003800000 */
.L_x_91:
[----:B------:R-:W0:Y:S01]  /*1700*/  S2R R0, SR_TID.X ;  /* 0x0000000000007919 */ /* 0x000e220000002100 */
[----:B------:R-:W0:Y:S02]  /*1710*/  LDC.64 R6, c[0x0][0x380] ;  /* 0x0000e000ff067b82 */ /* 0x000e240000000a00 */
[----:B0-----:R-:W-:-:S05]  /*1720*/  IMAD.WIDE.U32 R6, R0, 0x8, R6 ;  /* 0x0000000800067825 */ /* 0x001fca00078e0006 */
[----:B------:R-:W2:Y:S04]  /*1730*/  LDG.E.64.CONSTANT R20, desc[UR6][R6.64] ;  /* 0x0000000606147981 */ /* 0x000ea8000c1e9b00 */
[----:B------:R-:W2:Y:S04]  /*1740*/  LDG.E.64.CONSTANT R2, desc[UR6][R6.64+0x1400] ;  /* 0x0014000606027981 */ /* 0x000ea8000c1e9b00 */
[----:B------:R-:W3:Y:S04]  /*1750*/  LDG.E.64.CONSTANT R8, desc[UR6][R6.64+0x2800] ;  /* 0x0028000606087981 */ /* 0x000ee8000c1e9b00 */
[----:B------:R-:W4:Y:S04]  /*1760*/  LDG.E.64.CONSTANT R10, desc[UR6][R6.64+0x3c00] ;  /* 0x003c0006060a7981 */ /* 0x000f28000c1e9b00 */
[----:B------:R-:W5:Y:S04]  /*1770*/  LDG.E.64.CONSTANT R12, desc[UR6][R6.64+0x5000] ;  /* 0x00500006060c7981 */ /* 0x000f68000c1e9b00 */
[----:B------:R-:W5:Y:S04]  /*1780*/  LDG.E.64.CONSTANT R14, desc[UR6][R6.64+0x6400] ;  /* 0x00640006060e7981 */ /* 0x000f68000c1e9b00 */
[----:B------:R-:W5:Y:S04]  /*1790*/  LDG.E.64.CONSTANT R16, desc[UR6][R6.64+0x7800] ;  /* 0x0078000606107981 */ /* 0x000f68000c1e9b00 */
[----:B------:R-:W5:Y:S01]  /*17a0*/  LDG.E.64.CONSTANT R18, desc[UR6][R6.64+0x8c00] ;  /* 0x008c000606127981 */ /* 0x000f62000c1e9b00 */
[----:B------:R-:W-:Y:S01]  /*17b0*/  ISETP.GE.U32.AND P0, PT, R4, 0x2800, PT ;  /* 0x000028000400780c */ /* 0x000fe20003f06070 */
[----:B--2---:R-:W-:-:S08]  /*17c0*/  DADD R2, R20, R2 ;  /* 0x0000000014027229 */ /* 0x004fd00000000002 */
[----:B---3--:R-:W-:Y:S01]  /*17d0*/  DADD R2, R8, R2 ;  /* 0x0000000008027229 */ /* 0x008fe20000000002 */
[----:B------:R-:W-:-:S07]  /*17e0*/  IMAD.MOV.U32 R9, RZ, RZ, 0x1400 ;  /* 0x00001400ff097424 */ /* 0x000fce00078e00ff */
[----:B----4-:R-:W-:-:S08]  /*17f0*/  DADD R2, R10, R2 ;  /* 0x000000000a027229 */ /* 0x010fd00000000002 */
[----:B-----5:R-:W-:-:S08]  /*1800*/  DADD R2, R12, R2 ;  /* 0x000000000c027229 */ /* 0x020fd00000000002 */
[----:B------:R-:W-:-:S08]  /*1810*/  DADD R2, R14, R2 ;  /* 0x000000000e027229 */ /* 0x000fd00000000002 */
[----:B------:R-:W-:-:S08]  /*1820*/  DADD R2, R16, R2 ;  /* 0x0000000010027229 */ /* 0x000fd00000000002 */
[----:B------:R-:W-:Y:S01]  /*1830*/  DADD R2, R18, R2 ;  /* 0x0000000012027229 */ /* 0x000fe20000000002 */
[----:B------:R-:W-:Y:S10]  /*1840*/  @!P0 BRA `(.L_x_106) ;  /* 0x00000000006c8947 */ /* 0x000ff40003800000 */
[----:B------:R-:W0:Y:S01]  /*1850*/  LDC R26, c[0x0][0x390] ;  /* 0x0000e400ff1a7b82 */ /* 0x000e220000000800 */
[----:B------:R-:W-:Y:S02]  /*1860*/  VIADD R8, R4, 0xffffec00 ;  /* 0xffffec0004087836 */ /* 0x000fe40000000000 */
[----:B------:R-:W-:-:S07]  /*1870*/  IMAD.MOV.U32 R9, RZ, RZ, 0x1400 ;  /* 0x00001400ff097424 */ /* 0x000fce00078e00ff */
.L_x_108:
[----:B------:R-:W-:-:S05]  /*1880*/  IMAD.WIDE R12, R9, 0x8, R6 ;  /* 0x00000008090c7825 */ /* 0x000fca00078e0206 */
[----:B------:R-:W2:Y:S04]  /*1890*/  LDG.E.64.CONSTANT R4, desc[UR6][R12.64] ;  /* 0x000000060c047981 */ /* 0x000ea8000c1e9b00 */
[----:B------:R-:W3:Y:S04]  /*18a0*/  LDG.E.64.CONSTANT R14, desc[UR6][R12.64+0x1400] ;  /* 0x001400060c0e7981 */ /* 0x000ee8000c1e9b00 */
[----:B------:R-:W4:Y:S04]  /*18b0*/  LDG.E.64.CONSTANT R16, desc[UR6][R12.64+0x2800] ;  /* 0x002800060c107981 */ /* 0x000f28000c1e9b00 */
[----:B------:R-:W5:Y:S04]  /*18c0*/  LDG.E.64.CONSTANT R18, desc[UR6][R12.64+0x3c00] ;  /* 0x003c00060c127981 */ /* 0x000f68000c1e9b00 */
        /* <DEDUP_REMOVED lines=8> */
[----:B------:R-:W-:-:S08]  /*1950*/  DADD R4, R20, R4 ;  /* 0x0000000014047229 */ /* 0x000fd00000000004 */
[----:B------:R-:W-:Y:S01]  /*1960*/  DADD R22, R22, R4 ;  /* 0x0000000016167229 */ /* 0x000fe20000000004 */
[----:B0-----:R-:W-:-:S04]  /*1970*/  IMAD.MOV.U32 R4, RZ, RZ, R26 ;  /* 0x000000ffff047224 */ /* 0x001fc800078e001a */
[----:B------:R-:W-:-:S03]  /*1980*/  IMAD.IADD R2, R4, 0x1, -R9 ;  /* 0x0000000104027824 */ /* 0x000fc600078e0a09 */
[----:B------:R-:W-:Y:S02]  /*1990*/  DADD R22, R24, R22 ;  /* 0x0000000018167229 */ /* 0x000fe40000000016 */
[----:B------:R-:W-:-:S06]  /*19a0*/  ISETP.GE.AND P0, PT, R2, 0x1400, PT ;  /* 0x000014000200780c */ /* 0x000fcc0003f06270 */
[----:B------:R-:W-:-:S07]  /*19b0*/  DADD R2, R10, R22 ;  /* 0x000000000a027229 */ /* 0x000fce0000000016 */
[----:B------:R-:W-:Y:S05]  /*19c0*/  @!P0 BRA `(.L_x_107) ;  /* 0x0000000800348947 */ /* 0x000fea0003800000 */
[----:B------:R-:W-:-:S05]  /*19d0*/  VIADD R9, R9, 0x1400 ;  /* 0x0000140009097836 */ /* 0x000fca0000000000 */
[----:B------:R-:W-:-:S13]  /*19e0*/  ISETP.GT.AND P0, PT, R9, R8, PT ;  /* 0x000000080900720c */ /* 0x000fda0003f04270 */
[----:B------:R-:W-:Y:S05]  /*19f0*/  @!P0 BRA `(.L_x_108) ;  /* 0xfffffffc00a08947 */ /* 0x000fea000383ffff */
.L_x_106:
[----:B------:R-:W-:-:S13]  /*1a00*/  ISETP.GE.AND P0, PT, R9, R4, PT ;  /* 0x000000040900720c */ /* 0x000fda0003f06270 */
[----:B------:R-:W-:Y:S05]  /*1a10*/  @P0 BRA `(.L_x_107) ;  /* 0x0000000800200947 */ /* 0x000fea0003800000 */
[----:B------:R-:W-:Y:S01]  /*1a20*/  IMAD.IADD R39, R4, 0x1, -R9 ;  /* 0x0000000104277824 */ /* 0x000fe200078e0a09 */
[----:B------:R-:W-:Y:S04]  /*1a30*/  BSSY.RECONVERGENT B1, `(.L_x_107) ;  /* 0x0000086000017945 */ /* 0x000fe80003800200 */
[----:B------:R-:W-:-:S13]  /*1a40*/  ISETP.GE.AND P0, PT, R0, R39, PT ;  /* 0x000000270000720c */ /* 0x000fda0003f06270 */
[----:B------:R-:W-:Y:S05]  /*1a50*/  @P0 BRA `(.L_x_109) ;  /* 0x00000008000c0947 */ /* 0x000fea0003800000 */
[----:B------:R-:W-:Y:S01]  /*1a60*/  LOP3.LUT R5, RZ, R0, RZ, 0x33, !PT ;  /* 0x00000000ff057212 */ /* 0x000fe200078e33ff */
[----:B------:R-:W-:Y:S01]  /*1a70*/  BSSY.RECONVERGENT B2, `(.L_x_110) ;  /* 0x0000017000027945 */ /* 0x000fe20003800200 */
[----:B------:R-:W-:Y:S02]  /*1a80*/  IMAD.MOV.U32 R38, RZ, RZ, R0 ;  /* 0x000000ffff267224 */ /* 0x000fe400078e0000 */
[----:B------:R-:W-:-:S04]  /*1a90*/  IADD3 R5, PT, PT, -R9, R4, R5 ;  /* 0x0000000409057210 */ /* 0x000fc80007ffe105 */
[C---:B------:R-:W-:Y:S01]  /*1aa0*/  ISETP.GE.U32.AND P1, PT, R5.reuse, 0x780, PT ;  /* 0x000007800500780c */ /* 0x040fe20003f26070 */
[----:B------:R-:W-:-:S05]  /*1ab0*/  IMAD.HI.U32 R4, R5, -0x33333333, RZ ;  /* 0xcccccccd05047827 */ /* 0x000fca00078e00ff */
[----:B------:R-:W-:-:S04]  /*1ac0*/  SHF.R.U32.HI R4, RZ, 0x9, R4 ;  /* 0x00000009ff047819 */ /* 0x000fc80000011604 */
[----:B------:R-:W-:-:S04]  /*1ad0*/  LOP3.LUT R6, R4, 0x3, RZ, 0xc0, !PT ;  /* 0x0000000304067812 */ /* 0x000fc800078ec0ff */
[----:B------:R-:W-:-:S13]  /*1ae0*/  ISETP.NE.AND P0, PT, R6, 0x3, PT ;  /* 0x000000030600780c */ /* 0x000fda0003f05270 */
[----:B------:R-:W-:Y:S05]  /*1af0*/  @!P0 BRA `(.L_x_111) ;  /* 0x0000000000388947 */ /* 0x000fea0003800000 */
[----:B------:R-:W0:Y:S01]  /*1b00*/  LDC.64 R6, c[0x0][0x380] ;  /* 0x0000e000ff067b82 */ /* 0x000e220000000a00 */
[----:B------:R-:W-:Y:S02]  /*1b10*/  VIADD R4, R4, 0x1 ;  /* 0x0000000104047836 */ /* 0x000fe40000000000 */
[----:B------:R-:W-:Y:S02]  /*1b20*/  IMAD.IADD R11, R0, 0x1, R9 ;  /* 0x00000001000b7824 */ /* 0x000fe400078e0209 */
[----:B------:R-:W-:Y:S01]  /*1b30*/  IMAD.MOV.U32 R38, RZ, RZ, R0 ;  /* 0x000000ffff267224 */ /* 0x000fe200078e0000 */
[----:B------:R-:W-:-:S05]  /*1b40*/  LOP3.LUT R4, R4, 0x3, RZ, 0xc0, !PT ;  /* 0x0000000304047812 */ /* 0x000fca00078ec0ff */
[----:B------:R-:W-:-:S07]  /*1b50*/  IMAD.MOV R8, RZ, RZ, -R4 ;  /* 0x000000ffff087224 */ /* 0x000fce00078e0a04 */
.L_x_112:
[----:B0-----:R-:W-:-:S06]  /*1b60*/  IMAD.WIDE.U32 R4, R11, 0x8, R6 ;  /* 0x000000080b047825 */ /* 0x001fcc00078e0006 */
[----:B------:R-:W2:Y:S01]  /*1b70*/  LDG.E.64.CONSTANT R4, desc[UR6][R4.64] ;  /* 0x0000000604047981 */ /* 0x000ea2000c1e9b00 */
[----:B------:R-:W-:Y:S02]  /*1b80*/  VIADD R8, R8, 0x1 ;  /* 0x0000000108087836 */ /* 0x000fe40000000000 */
[----:B------:R-:W-:Y:S02]  /*1b90*/  VIADD R38, R38, 0x280 ;  /* 0x0000028026267836 */ /* 0x000fe40000000000 */
[----:B------:R-:W-:Y:S01]  /*1ba0*/  VIADD R11, R11, 0x280 ;  /* 0x000002800b0b7836 */ /* 0x000fe20000000000 */
[----:B------:R-:W-:Y:S01]  /*1bb0*/  ISETP.NE.AND P0, PT, R8, RZ, PT ;  /* 0x000000ff0800720c */ /* 0x000fe20003f05270 */
[----:B--2---:R-:W-:-:S12]  /*1bc0*/  DADD R2, R4, R2 ;  /* 0x0000000004027229 */ /* 0x004fd80000000002 */
[----:B------:R-:W-:Y:S05]  /*1bd0*/  @P0 BRA `(.L_x_112) ;  /* 0xfffffffc00e00947 */ /* 0x000fea000383ffff */
.L_x_111:
[----:B------:R-:W-:Y:S05]  /*1be0*/  BSYNC.RECONVERGENT B2 ;  /* 0x0000000000027941 */ /* 0x000fea0003800200 */
.L_x_110:
[----:B------:R-:W-:Y:S05]  /*1bf0*/  @!P1 BRA `(.L_x_109) ;  /* 0x0000000400a49947 */ /* 0x000fea0003800000 */
[----:B------:R-:W0:Y:S01]  /*1c00*/  LDCU.64 UR4, c[0x0][0x380] ;  /* 0x00007000ff0477ac */ /* 0x000e220008000a00 */
[----:B------:R-:W-:Y:S01]  /*1c10*/  IMAD.IADD R7, R39, 0x1, -R38 ;  /* 0x0000000127077824 */ /* 0x000fe200078e0a26 */
[C---:B------:R-:W-:Y:S01]  /*1c20*/  IADD3 R5, P0, PT, R38.reuse, R9, RZ ;  /* 0x0000000926057210 */ /* 0x040fe20007f1e0ff */
[----:B------:R-:W-:Y:S01]  /*1c30*/  BSSY.RECONVERGENT B2, `(.L_x_113) ;  /* 0x000003a000027945 */ /* 0x000fe20003800200 */
[----:B------:R-:W-:Y:S02]  /*1c40*/  IMAD.IADD R40, R38, 0x1, R9 ;  /* 0x0000000126287824 */ /* 0x000fe400078e0209 */
        /* <DEDUP_REMOVED lines=10> */
.L_x_115:
[----:B------:R-:W0:Y:S01]  /*1cf0*/  LDC.64 R30, c[0x0][0x380] ;  /* 0x0000e000ff1e7b82 */ /* 0x000e220000000a00 */
[----:B------:R-:W2:Y:S04]  /*1d00*/  LDG.E.64.CONSTANT R8, desc[UR6][R4.64+-0x1400] ;  /* 0xffec000604087981 */ /* 0x000ea8000c1e9b00 */
[----:B------:R-:W3:Y:S01]  /*1d10*/  LDG.E.64.CONSTANT R10, desc[UR6][R4.64] ;  /* 0x00000006040a7981 */ /* 0x000ee2000c1e9b00 */
[----:B------:R-:W-:-:S03]  /*1d20*/  VIADD R15, R40, 0xa00 ;  /* 0x00000a00280f7836 */ /* 0x000fc60000000000 */
[----:B------:R-:W4:Y:S04]  /*1d30*/  LDG.E.64.CONSTANT R12, desc[UR6][R4.64+0x1400] ;  /* 0x00140006040c7981 */ /* 0x000f28000c1e9b00 */
[----:B------:R-:W5:Y:S04]  /*1d40*/  LDG.E.64.CONSTANT R16, desc[UR6][R4.64+0x3c00] ;  /* 0x003c000604107981 */ /* 0x000f68000c1e9b00 */
[----:B------:R-:W5:Y:S01]  /*1d50*/  LDG.E.64.CONSTANT R18, desc[UR6][R4.64+0x5000] ;  /* 0x0050000604127981 */ /* 0x000f62000c1e9b00 */
[----:B------:R-:W-:-:S03]  /*1d60*/  VIADD R23, R40, 0x1400 ;  /* 0x0000140028177836 */ /* 0x000fc60000000000 */
[----:B------:R-:W5:Y:S01]  /*1d70*/  LDG.E.64.CONSTANT R20, desc[UR6][R4.64+0x6400] ;  /* 0x0064000604147981 */ /* 0x000f62000c1e9b00 */
[----:B0-----:R-:W-:-:S03]  /*1d80*/  IMAD.WIDE.U32 R6, R40, 0x8, R30 ;  /* 0x0000000828067825 */ /* 0x001fc600078e001e */
[----:B------:R-:W5:Y:S04]  /*1d90*/  LDG.E.64.CONSTANT R24, desc[UR6][R4.64+0x8c00] ;  /* 0x008c000604187981 */ /* 0x000f68000c1e9b00 */
[----:B------:R-:W5:Y:S04]  /*1da0*/  LDG.E.64.CONSTANT R26, desc[UR6][R4.64+0xa000] ;  /* 0x00a00006041a7981 */ /* 0x000f68000c1e9b00 */
[----:B------:R-:W2:Y:S01]  /*1db0*/  LDG.E.64.CONSTANT R6, desc[UR6][R6.64] ;  /* 0x0000000606067981 */ /* 0x000ea2000c1e9b00 */
[----:B------:R-:W-:-:S03]  /*1dc0*/  IMAD.WIDE.U32 R14, R15, 0x8, R30 ;  /* 0x000000080f0e7825 */ /* 0x000fc600078e001e */
[----:B------:R-:W5:Y:S04]  /*1dd0*/  LDG.E.64.CONSTANT R28, desc[UR6][R4.64+0xb400] ;  /* 0x00b40006041c7981 */ /* 0x000f68000c1e9b00 */
[----:B------:R-:W5:Y:S01]  /*1de0*/  LDG.E.64.CONSTANT R14, desc[UR6][R14.64] ;  /* 0x000000060e0e7981 */ /* 0x000f62000c1e9b00 */
[----:B------:R-:W-:-:S03]  /*1df0*/  IMAD.WIDE.U32 R22, R23, 0x8, R30 ;  /* 0x0000000817167825 */ /* 0x000fc600078e001e */
[----:B------:R-:W5:Y:S04]  /*1e00*/  LDG.E.64.CONSTANT R34, desc[UR6][R4.64+0xf000] ;  /* 0x00f0000604227981 */ /* 0x000f68000c1e9b00 */
[----:B------:R-:W5:Y:S01]  /*1e10*/  LDG.E.64.CONSTANT R22, desc[UR6][R22.64] ;  /* 0x0000000616167981 */ /* 0x000f62000c1e9b00 */
[----:B------:R-:W-:-:S03]  /*1e20*/  VIADD R33, R40, 0x1e00 ;  /* 0x00001e0028217836 */ /* 0x000fc60000000000 */
[----:B------:R-:W5:Y:S01]  /*1e30*/  LDG.E.64.CONSTANT R36, desc[UR6][R4.64+0x10400] ;  /* 0x0104000604247981 */ /* 0x000f62000c1e9b00 */
[----:B------:R-:W-:-:S03]  /*1e40*/  IMAD.WIDE.U32 R30, R33, 0x8, R30 ;  /* 0x00000008211e7825 */ /* 0x000fc600078e001e */
[----:B------:R0:W5:Y:S04]  /*1e50*/  LDG.E.64.CONSTANT R32, desc[UR6][R4.64+0xdc00] ;  /* 0x00dc000604207981 */ /* 0x000168000c1e9b00 */
[----:B------:R-:W5:Y:S01]  /*1e60*/  LDG.E.64.CONSTANT R30, desc[UR6][R30.64] ;  /* 0x000000061e1e7981 */ /* 0x000f62000c1e9b00 */
[----:B------:R-:W-:-:S05]  /*1e70*/  VIADD R38, R38, 0x2800 ;  /* 0x0000280026267836 */ /* 0x000fca0000000000 */
[----:B------:R-:W-:Y:S02]  /*1e80*/  ISETP.GE.AND P1, PT, R38, R41, PT ;  /* 0x000000292600720c */ /* 0x000fe40003f26270 */
[----:B0-----:R-:W-:Y:S01]  /*1e90*/  IADD3 R4, P2, PT, R4, 0x14000, RZ ;  /* 0x0001400004047810 */ /* 0x001fe20007f5e0ff */
[----:B------:R-:W-:-:S04]  /*1ea0*/  VIADD R40, R40, 0x2800 ;  /* 0x0000280028287836 */ /* 0x000fc80000000000 */
[----:B------:R-:W-:Y:S01]  /*1eb0*/  IMAD.X R5, RZ, RZ, R5, P2 ;  /* 0x000000ffff057224 */ /* 0x000fe200010e0605 */
[----:B--2---:R-:W-:-:S08]  /*1ec0*/  DADD R6, R6, R2 ;  /* 0x0000000006067229 */ /* 0x004fd00000000002 */
[----:B------:R-:W-:-:S08]  /*1ed0*/  DADD R6, R6, R8 ;  /* 0x0000000006067229 */ /* 0x000fd00000000008 */
        /* <DEDUP_REMOVED lines=15> */
.L_x_114:
[----:B------:R-:W-:Y:S05]  /*1fd0*/  BSYNC.RECONVERGENT B2 ;  /* 0x0000000000027941 */ /* 0x000fea0003800200 */
.L_x_113:
[----:B------:R-:W-:Y:S01]  /*1fe0*/  IMAD.IADD R6, R39, 0x1, -R38 ;  /* 0x0000000127067824 */ /* 0x000fe200078e0a26 */
[----:B------:R-:W-:Y:S04]  /*1ff0*/  BSSY.RECONVERGENT B2, `(.L_x_116) ;  /* 0x000001d000027945 */ /* 0x000fe80003800200 */
[----:B------:R-:W-:-:S13]  /*2000*/  ISETP.GT.AND P1, PT, R6, 0xa00, PT ;  /* 0x00000a000600780c */ /* 0x000fda0003f24270 */
[----:B------:R-:W-:Y:S05]  /*2010*/  @!P1 BRA `(.L_x_117) ;  /* 0x0000000000689947 */ /* 0x000fea0003800000 */
[----:B------:R-:W0:Y:S01]  /*2020*/  LDC.64 R14, c[0x0][0x380] ;  /* 0x0000e000ff0e7b82 */ /* 0x000e220000000a00 */
[----:B------:R-:W2:Y:S04]  /*2030*/  LDG.E.64.CONSTANT R8, desc[UR6][R4.64+-0x1400] ;  /* 0xffec000604087981 */ /* 0x000ea8000c1e9b00 */
[----:B------:R-:W3:Y:S01]  /*2040*/  LDG.E.64.CONSTANT R10, desc[UR6][R4.64] ;  /* 0x00000006040a7981 */ /* 0x000ee2000c1e9b00 */
[----:B------:R-:W-:-:S03]  /*2050*/  VIADD R17, R40, 0xa00 ;  /* 0x00000a0028117836 */ /* 0x000fc60000000000 */
[----:B------:R-:W4:Y:S04]  /*2060*/  LDG.E.64.CONSTANT R12, desc[UR6][R4.64+0x1400] ;  /* 0x00140006040c7981 */ /* 0x000f28000c1e9b00 */
[----:B------:R-:W5:Y:S04]  /*2070*/  LDG.E.64.CONSTANT R18, desc[UR6][R4.64+0x5000] ;  /* 0x0050000604127981 */ /* 0x000f68000c1e9b00 */
[----:B------:R1:W5:Y:S01]  /*2080*/  LDG.E.64.CONSTANT R20, desc[UR6][R4.64+0x6400] ;  /* 0x0064000604147981 */ /* 0x000362000c1e9b00 */
[----:B0-----:R-:W-:-:S06]  /*2090*/  IMAD.WIDE.U32 R6, R40, 0x8, R14 ;  /* 0x0000000828067825 */ /* 0x001fcc00078e000e */
[----:B------:R-:W2:Y:S01]  /*20a0*/  LDG.E.64.CONSTANT R6, desc[UR6][R6.64] ;  /* 0x0000000606067981 */ /* 0x000ea2000c1e9b00 */
[----:B------:R-:W-:-:S03]  /*20b0*/  IMAD.WIDE.U32 R14, R17, 0x8, R14 ;  /* 0x00000008110e7825 */ /* 0x000fc600078e000e */
[----:B------:R-:W5:Y:S04]  /*20c0*/  LDG.E.64.CONSTANT R16, desc[UR6][R4.64+0x3c00] ;  /* 0x003c000604107981 */ /* 0x000f68000c1e9b00 */
[----:B------:R-:W5:Y:S01]  /*20d0*/  LDG.E.64.CONSTANT R14, desc[UR6][R14.64] ;  /* 0x000000060e0e7981 */ /* 0x000f62000c1e9b00 */
[----:B------:R-:W-:Y:S01]  /*20e0*/  PLOP3.LUT P0, PT, PT, PT, PT, 0x8, 0x80 ;  /* 0x000000000080781c */ /* 0x000fe20003f0e170 */
[----:B------:R-:W-:Y:S02]  /*20f0*/  VIADD R38, R38, 0x1400 ;  /* 0x0000140026267836 */ /* 0x000fe40000000000 */
[----:B------:R-:W-:Y:S01]  /*2100*/  VIADD R40, R40, 0x1400 ;  /* 0x0000140028287836 */ /* 0x000fe20000000000 */
[----:B--2---:R-:W-:-:S08]  /*2110*/  DADD R2, R2, R6 ;  /* 0x0000000002027229 */ /* 0x004fd00000000006 */
[----:B------:R-:W-:-:S08]  /*2120*/  DADD R2, R2, R8 ;  /* 0x0000000002027229 */ /* 0x000fd00000000008 */
[----:B---3--:R-:W-:-:S08]  /*2130*/  DADD R2, R2, R10 ;  /* 0x0000000002027229 */ /* 0x008fd0000000000a */
[----:B----4-:R-:W-:-:S08]  /*2140*/  DADD R2, R2, R12 ;  /* 0x0000000002027229 */ /* 0x010fd0000000000c */
[----:B-----5:R-:W-:-:S08]  /*2150*/  DADD R2, R2, R14 ;  /* 0x0000000002027229 */ /* 0x020fd0000000000e */
[----:B------:R-:W-:Y:S01]  /*2160*/  DADD R2, R2, R16 ;  /* 0x0000000002027229 */ /* 0x000fe20000000010 */
[----:B------:R-:W-:-:S07]  /*2170*/  IADD3 R6, P1, PT, R4, 0xa000, RZ ;  /* 0x0000a00004067810 */ /* 0x000fce0007f3e0ff */
[----:B------:R-:W-:Y:S01]  /*2180*/  DADD R2, R2, R18 ;  /* 0x0000000002027229 */ /* 0x000fe20000000012 */
[----:B-1----:R-:W-:Y:S02]  /*2190*/  IMAD.X R5, RZ, RZ, R5, P1 ;  /* 0x000000ffff057224 */ /* 0x002fe400008e0605 */
[----:B------:R-:W-:-:S05]  /*21a0*/  IMAD.MOV.U32 R4, RZ, RZ, R6 ;  /* 0x000000ffff047224 */ /* 0x000fca00078e0006 */
[----:B------:R-:W-:-:S11]  /*21b0*/  DADD R2, R2, R20 ;  /* 0x0000000002027229 */ /* 0x000fd60000000014 */
.L_x_117:
[----:B------:R-:W-:Y:S05]  /*21c0*/  BSYNC.RECONVERGENT B2 ;  /* 0x0000000000027941 */ /* 0x000fea0003800200 */
.L_x_116:
[----:B------:R-:W-:-:S13]  /*21d0*/  ISETP.LT.OR P0, PT, R38, R39, P0 ;  /* 0x000000272600720c */ /* 0x000fda0000701670 */
[----:B------:R-:W-:Y:S05]  /*21e0*/  @!P0 BRA `(.L_x_109) ;  /* 0x0000000000288947 */ /* 0x000fea0003800000 */
[----:B------:R-:W0:Y:S01]  /*21f0*/  LDC.64 R6, c[0x0][0x380] ;  /* 0x0000e000ff067b82 */ /* 0x000e220000000a00 */
[----:B------:R-:W2:Y:S04]  /*2200*/  LDG.E.64.CONSTANT R8, desc[UR6][R4.64] ;  /* 0x0000000604087981 */ /* 0x000ea8000c1e9b00 */
[----:B------:R-:W3:Y:S01]  /*2210*/  LDG.E.64.CONSTANT R10, desc[UR6][R4.64+0x1400] ;  /* 0x00140006040a7981 */ /* 0x000ee2000c1e9b00 */
[----:B0-----:R-:W-:-:S03]  /*2220*/  IMAD.WIDE.U32 R40, R40, 0x8, R6 ;  /* 0x0000000828287825 */ /* 0x001fc600078e0006 */
[----:B------:R-:W4:Y:S04]  /*2230*/  LDG.E.64.CONSTANT R6, desc[UR6][R4.64+-0x1400] ;  /* 0xffec000604067981 */ /* 0x000f28000c1e9b00 */
[----:B------:R-:W5:Y:S02]  /*2240*/  LDG.E.64.CONSTANT R40, desc[UR6][R40.64] ;  /* 0x0000000628287981 */ /* 0x000f64000c1e9b00 */
[----:B-----5:R-:W-:-:S08]  /*2250*/  DADD R2, R2, R40 ;  /* 0x0000000002027229 */ /* 0x020fd00000000028 */
[----:B----4-:R-:W-:-:S08]  /*2260*/  DADD R2, R2, R6 ;  /* 0x0000000002027229 */ /* 0x010fd00000000006 */
[----:B--2---:R-:W-:-:S08]  /*2270*/  DADD R2, R2, R8 ;  /* 0x0000000002027229 */ /* 0x004fd00000000008 */
[----:B---3--:R-:W-:-:S11]  /*2280*/  DADD R2, R2, R10 ;  /* 0x0000000002027229 */ /* 0x008fd6000000000a */
.L_x_109:
[----:B------:R-:W-:Y:S05]  /*2290*/  BSYNC.RECONVERGENT B1 ;  /* 0x0000000000017941 */ /* 0x000fea0003800200 */
.L_x_107:
        /* <DEDUP_REMOVED lines=16> */
[----:B------:R-:W-:Y:S01]  /*23a0*/  SHFL.DOWN PT, R2, R4, 0x4, 0x1f ;  /* 0x08801f0004027f89 */ /* 0x000fe200000e0000 */
[----:B------:R-:W-:Y:S02]  /*23b0*/  @!P1 MOV R7, 0x400 ;  /* 0x0000040000079802 */ /* 0x000fe40000000f00 */
[----:B------:R-:W-:Y:S01]  /*23c0*/  @!P1 SHF.R.U32.HI R6, RZ, 0x2, R0 ;  /* 0x00000002ff069819 */ /* 0x000fe20000011600 */
[----:B------:R-:W0:Y:S01]  /*23d0*/  SHFL.DOWN PT, R3, R5, 0x4, 0x1f ;  /* 0x08801f0005037f89 */ /* 0x000e2200000e0000 */
[----:B-1----:R-:W-:-:S02]  /*23e0*/  @!P1 LEA R7, R12, R7, 0x18 ;  /* 0x000000070c079211 */ /* 0x002fc400078ec0ff */
[----:B------:R-:W-:-:S05]  /*23f0*/  @!P1 LOP3.LUT R6, R6, 0xf8, RZ, 0xc0, !PT ;  /* 0x000000f806069812 */ /* 0x000fca00078ec0ff */
[----:B------:R-:W-:Y:S01]  /*2400*/  @!P1 IMAD.IADD R7, R6, 0x1, R7 ;  /* 0x0000000106079824 */ /* 0x000fe200078e0207 */
        /* <DEDUP_REMOVED lines=22> */
[----:B------:R-:W1:Y:S04]  /*2570*/  LDS.128 R8, [UR4+0x20] ;  /* 0x00002004ff087984 */ /* 0x000e680008000c00 */
[----:B------:R-:W2:Y:S04]  /*2580*/  LDS.128 R16, [UR4+0x30] ;  /* 0x00003004ff107984 */ /* 0x000ea80008000c00 */
[----:B0-----:R-:W0:Y:S01]  /*2590*/  LDS.128 R4, [UR4+0x40] ;  /* 0x00004004ff047984 */ /* 0x001e220008000c00 */
[----:B-1----:R-:W-:-:S03]  /*25a0*/  DADD R8, R12, R8 ;  /* 0x000000000c087229 */ /* 0x002fc60000000008 */
[----:B------:R-:W-:Y:S05]  /*25b0*/  LDS.128 R12, [UR4+0x60] ;  /* 0x00006004ff0c7984 */ /* 0x000fea0008000c00 */
[----:B------:R-:W-:Y:S02]  /*25c0*/  DADD R2, R8, R10 ;  /* 0x0000000008027229 */ /* 0x000fe4000000000a */
[----:B------:R-:W1:Y:S06]  /*25d0*/  LDS.128 R8, [UR4+0x50] ;  /* 0x00005004ff087984 */ /* 0x000e6c0008000c00 */
[----:B--2---:R-:W-:-:S08]  /*25e0*/  DADD R2, R2, R16 ;  /* 0x0000000002027229 */ /* 0x004fd00000000010 */
[----:B------:R-:W-:-:S08]  /*25f0*/  DADD R2, R2, R18 ;  /* 0x0000000002027229 */ /* 0x000fd00000000012 */
[----:B0-----:R-:W-:-:S08]  /*2600*/  DADD R2, R2, R4 ;  /* 0x0000000002027229 */ /* 0x001fd00000000004 */
[----:B------:R-:W-:Y:S01]  /*2610*/  DADD R2, R2, R6 ;  /* 0x0000000002027229 */ /* 0x000fe20000000006 */
[----:B------:R-:W0:Y:S07]  /*2620*/  LDS.128 R4, [UR4+0x70] ;  /* 0x00007004ff047984 */ /* 0x000e2e0008000c00 */
[----:B-1----:R-:W-:-:S08]  /*2630*/  DADD R2, R2, R8 ;  /* 0x0000000002027229 */ /* 0x002fd00000000008 */
[----:B------:R-:W-:Y:S01]  /*2640*/  DADD R2, R2, R10 ;  /* 0x0000000002027229 */ /* 0x000fe2000000000a */
[----:B------:R-:W1:Y:S07]  /*2650*/  LDS.128 R8, [UR4+0x80] ;  /* 0x00008004ff087984 */ /* 0x000e6e0008000c00 */
[----:B------:R-:W-:-:S08]  /*2660*/  DADD R2, R2, R12 ;  /* 0x0000000002027229 */ /* 0x000fd0000000000c */
[----:B------:R-:W-:Y:S01]  /*2670*/  DADD R2, R2, R14 ;  /* 0x0000000002027229 */ /* 0x000fe2000000000e */
[----:B------:R-:W2:Y:S07]  /*2680*/  LDS.128 R12, [UR4+0x90] ;  /* 0x00009004ff0c7984 */ /* 0x000eae0008000c00 */
[----:B0-----:R-:W-:-:S08]  /*2690*/  DADD R2, R2, R4 ;  /* 0x0000000002027229 */ /* 0x001fd00000000004 */
[----:B------:R-:W-:Y:S01]  /*26a0*/  DADD R2, R2, R6 ;  /* 0x0000000002027229 */ /* 0x000fe20000000006 */
[----:B------:R-:W0:Y:S07]  /*26b0*/  LDS.128 R4, [UR4+0xa0] ;  /* 0x0000a004ff047984 */ /* 0x000e2e0008000c00 */
[----:B-1----:R-:W-:Y:S01]  /*26c0*/  DADD R2, R2, R8 ;  /* 0x0000000002027229 */ /* 0x002fe20000000008 */
[----:B------:R-:W1:Y:S07]  /*26d0*/  LDS.64 R8, [UR4+0xb0] ;  /* 0x0000b004ff087984 */ /* 0x000e6e0008000a00 */
[----:B------:R-:W-:-:S08]  /*26e0*/  DADD R2, R2, R10 ;  /* 0x0000000002027229 */ /* 0x000fd0000000000a */
[----:B--2---:R-:W-:-:S08]  /*26f0*/  DADD R2, R2, R12 ;  /* 0x0000000002027229 */ /* 0x004fd0000000000c */
[----:B------:R-:W-:-:S08]  /*2700*/  DADD R2, R2, R14 ;  /* 0x0000000002027229 */ /* 0x000fd0000000000e */
[----:B0-----:R-:W-:-:S08]  /*2710*/  DADD R2, R2, R4 ;  /* 0x0000000002027229 */ /* 0x001fd00000000004 */
[----:B------:R-:W-:-:S08]  /*2720*/  DADD R2, R2, R6 ;  /* 0x0000000002027229 */ /* 0x000fd00000000006 */
[----:B-1----:R-:W-:-:S11]  /*2730*/  DADD R12, R2, R8 ;  /* 0x00000000020c7229 */ /* 0x002fd60000000008 */
.L_x_105:
[----:B------:R-:W-:Y:S05]  /*2740*/  BSYNC.RECONVERGENT B0 ;  /* 0x0000000000007941 */ /* 0x000fea0003800200 */
.L_x_90:
[----:B------:R-:W-:Y:S05]  /*2750*/  @P0 EXIT ;  /* 0x000000000000094d */ /* 0x000fea0003800000 */
[----:B------:R-:W1:Y:S01]  /*2760*/  LDCU.64 UR4, c[0x0][0x398] ;  /* 0x00007300ff0477ac */ /* 0x000e620008000a00 */
[----:B0-----:R-:W0:Y:S01]  /*2770*/  LDC.64 R2, c[0x0][0x388] ;  /* 0x0000e200ff027b82 */ /* 0x001e220000000a00 */
[----:B-1----:R-:W-:-:S07]  /*2780*/  DADD R12, R12, UR4 ;  /* 0x000000040c0c7e29 */ /* 0x002fce0008000000 */
[----:B0-----:R-:W-:Y:S01]  /*2790*/  STG.E.64 desc[UR6][R2.64], R12 ;  /* 0x0000000c02007986 */ /* 0x001fe2000c101b06 */
[----:B------:R-:W-:Y:S05]  /*27a0*/  EXIT ;  /* 0x000000000000794d */ /* 0x000fea0003800000 */
.L_x_118:
        /* <DEDUP_REMOVED lines=13> */
.L_x_275:


//--------------------- .text._ZN3cub18CUB_300001_SM_10006detail6reduce18DeviceReduceKernelINS2_10policy_hubIdjN4cuda3std3__44plusIdEEE10Policy1000EN6thrust24THRUST_300001_SM_1000_NS6detail15normal_iteratorINSD_10device_ptrIdEEEEjS9_dNS7_10__identityEEEvT0_PT3_T1_NS0_13GridEvenShareISN_EET2_T4_ --------------------------
	.section	.text._ZN3cub18CUB_300001_SM_10006detail6reduce18DeviceReduceKernelINS2_10policy_hubIdjN4cuda3std3__44plusIdEEE10Policy1000EN6thrust24THRUST_300001_SM_1000_NS6detail15normal_iteratorINSD_10device_ptrIdEEEEjS9_dNS7_10__identityEEEvT0_PT3_T1_NS0_13GridEvenShareISN_EET2_T4_,"ax",@progbits
	.align	128
        .global         _ZN3cub18CUB_300001_SM_10006detail6reduce18DeviceReduceKernelINS2_10policy_hubIdjN4cuda3std3__44plusIdEEE10Policy1000EN6thrust24THRUST_300001_SM_1000_NS6detail15normal_iteratorINSD_10device_ptrIdEEEEjS9_dNS7_10__identityEEEvT0_PT3_T1_NS0_13GridEvenShareISN_EET2_T4_
        .type           _ZN3cub18CUB_300001_SM_10006detail6reduce18DeviceReduceKernelINS2_10policy_hubIdjN4cuda3std3__44plusIdEEE10Policy1000EN6thrust24THRUST_300001_SM_1000_NS6detail15normal_iteratorINSD_10device_ptrIdEEEEjS9_dNS7_10__identityEEEvT0_PT3_T1_NS0_13GridEvenShareISN_EET2_T4_,@function
        .size           _ZN3cub18CUB_300001_SM_10006detail6reduce18DeviceReduceKernelINS2_10policy_hubIdjN4cuda3std3__44plusIdEEE10Policy1000EN6thrust24THRUST_300001_SM_1000_NS6detail15normal_iteratorINSD_10device_ptrIdEEEEjS9_dNS7_10__identityEEEvT0_PT3_T1_NS0_13GridEvenShareISN_EET2_T4_,(.L_x_276 - _ZN3cub18CUB_300001_SM_10006detail6reduce18DeviceReduceKernelINS2_10policy_hubIdjN4cuda3std3__44plusIdEEE10Policy1000EN6thrust24THRUST_300001_SM_1000_NS6detail15normal_iteratorINSD_10device_ptrIdEEEEjS9_dNS7_10__identityEEEvT0_PT3_T1_NS0_13GridEvenShareISN_EET2_T4_)
        .other          _ZN3cub18CUB_300001_SM_10006detail6reduce18DeviceReduceKernelINS2_10policy_hubIdjN4cuda3std3__44plusIdEEE10Policy1000EN6thrust24THRUST_300001_SM_1000_NS6detail15normal_iteratorINSD_10device_ptrIdEEEEjS9_dNS7_10__identityEEEvT0_PT3_T1_NS0_13GridEvenShareISN_EET2_T4_,@"STO_CUDA_ENTRY STV_DEFAULT"
_ZN3cub18CUB_300001_SM_10006detail6reduce18DeviceReduceKernelINS2_10policy_hubIdjN4cuda3std3__44plusIdEEE10Policy1000EN6thrust24THRUST_300001_SM_1000_NS6detail15normal_iteratorINSD_10device_ptrIdEEEEjS9_dNS7_10__identityEEEvT0_PT3_T1_NS0_13GridEvenShareISN_EET2_T4_:
.text._ZN3cub18CUB_300001_SM_10006detail6reduce18DeviceReduceKernelINS2_10policy_hubIdjN4cuda3std3__44plusIdEEE10Policy1000EN6thrust24THRUST_300001_SM_1000_NS6detail15normal_iteratorINSD_10device_ptrIdEEEEjS9_dNS7_10__identityEEEvT0_PT3_T1_NS0_13GridEvenShareISN_EET2_T4_:
[----:B------:R-:W-:Y:S08]  /*0000*/  LDC R1, c[0x0][0x37c] ;  /* 0x0000df00ff017b82 */ /* 0x000ff00000000800 */
[----:B------:R-:W0:Y:S01]  /*0010*/  S2UR UR9, SR_CTAID.X ;  /* 0x00000000000979c3 */ /* 0x000e220000002500 */
[----:B------:R-:W1:Y:S01]  /*0020*/  LDCU.64 UR12, c[0x0][0x3a8] ;  /* 0x00007500ff0c77ac */ /* 0x000e620008000a00 */
[----:B------:R-:W-:Y:S01]  /*0030*/  BSSY.RECONVERGENT B0, `(.L_x_119) ;  /* 0x00002d4000007945 */ /* 0x000fe20003800200 */
[----:B------:R-:W2:Y:S01]  /*0040*/  LDCU.64 UR10, c[0x0][0x358] ;  /* 0x00006b00ff0a77ac */ /* 0x000ea20008000a00 */
[----:B-1----:R-:W-:Y:S01]  /*0050*/  IMAD.U32 R4, RZ, RZ, UR12 ;  /* 0x0000000cff047e24 */ /* 0x002fe2000f8e00ff */
[----:B------:R-:W-:-:S02]  /*0060*/  UIMAD UR8, UR13, 0x1400, URZ ;  /* 0x000014000d0878a4 */ /* 0x000fc4000f8e02ff */
[----:B0-----:R-:W-:-:S06]  /*0070*/  UIMAD UR4, UR9, 0x1400, URZ ;  /* 0x00001400090478a4 */ /* 0x001fcc000f8e02ff */
[----:B------:R-:W-:-:S05]  /*0080*/  VIADD R0, R4, -UR4 ;  /* 0x8000000404007c36 */ /* 0x000fca0008000000 */
[----:B------:R-:W-:-:S13]  /*0090*/  ISETP.GT.U32.AND P0, PT, R0, 0x13ff, PT ;  /* 0x000013ff0000780c */ /* 0x000fda0003f04070 */
[----:B--2---:R-:W-:Y:S05]  /*00a0*/  @P0 BRA `(.L_x_120) ;  /* 0x0000001800380947 */ /* 0x004fea0003800000 */
[----:B------:R-:W0:Y:S01]  /*00b0*/  S2R R3, SR_TID.X ;  /* 0x0000000000037919 */ /* 0x000e220000002100 */
[----:B------:R-:W-:Y:S01]  /*00c0*/  BSSY.RECONVERGENT B1, `(.L_x_121) ;  /* 0x000000a000017945 */ /* 0x000fe20003800200 */
[----:B------:R-:W-:Y:S02]  /*00d0*/  CS2R R20, SRZ ;  /* 0x0000000000147805 */ /* 0x000fe4000001ff00 */
[----:B0-----:R-:W-:Y:S01]  /*00e0*/  ISETP.GE.U32.AND P0, PT, R3, R0, PT ;  /* 0x000000000300720c */ /* 0x001fe20003f06070 */
[----:B------:R-:W-:-:S12]  /*00f0*/  IMAD.MOV.U32 R19, RZ, RZ, R3 ;  /* 0x000000ffff137224 */ /* 0x000fd800078e0003 */
[----:B------:R-:W-:Y:S05]  /*0100*/  @P0 BRA `(.L_x_122) ;  /* 0x0000000000140947 */ /* 0x000fea0003800000 */
[----:B------:R-:W0:Y:S01]  /*0110*/  LDC.64 R20, c[0x0][0x380] ;  /* 0x0000e000ff147b82 */ /* 0x000e220000000a00 */
[----:B------:R-:W-:-:S04]  /*0120*/  VIADD R5, R3, UR4 ;  /* 0x0000000403057c36 */ /* 0x000fc80008000000 */
[----:B0-----:R-:W-:-:S06]  /*0130*/  IMAD.WIDE.U32 R20, R5, 0x8, R20 ;  /* 0x0000000805147825 */ /* 0x001fcc00078e0014 */
[----:B------:R-:W5:Y:S01]  /*0140*/  LDG.E.64 R20, desc[UR10][R20.64] ;  /* 0x0000000a14147981 */ /* 0x000f62000c1e1b00 */
[----:B------:R-:W-:-:S07]  /*0150*/  VIADD R19, R3, 0x280 ;  /* 0x0000028003137836 */ /* 0x000fce0000000000 */
.L_x_122:
[----:B------:R-:W-:Y:S05]  /*0160*/  BSYNC.RECONVERGENT B1 ;  /* 0x0000000000017941 */ /* 0x000fea0003800200 */
.L_x_121:
[----:B------:R-:W-:Y:S01]  /*0170*/  ISETP.GE.U32.AND P0, PT, R19, R0, PT ;  /* 0x000000001300720c */ /* 0x000fe20003f06070 */
[----:B------:R-:W-:-:S12]  /*0180*/  BSSY.RECONVERGENT B1, `(.L_x_123) ;  /* 0x00000a5000017945 */ /* 0x000fd80003800200 */
[----:B------:R-:W-:Y:S05]  /*0190*/  @P0 BRA `(.L_x_124) ;  /* 0x00000008008c0947 */ /* 0x000fea0003800000 */
[----:B------:R-:W-:Y:S01]  /*01a0*/  LOP3.LUT R5, RZ, R19, RZ, 0x33, !PT ;  /* 0x00000013ff057212 */ /* 0x000fe200078e33ff */
[----:B------:R-:W-:Y:S03]  /*01b0*/  BSSY.RECONVERGENT B2, `(.L_x_125) ;  /* 0x0000053000027945 */ /* 0x000fe60003800200 */
[----:B------:R-:W-:-:S04]  /*01c0*/  IADD3 R5, PT, PT, R4, -UR4, R5 ;  /* 0x8000000404057c10 */ /* 0x000fc8000fffe005 */
[C---:B------:R-:W-:Y:S01]  /*01d0*/  ISETP.GE.U32.AND P0, PT, R5.reuse, 0x2580, PT ;  /* 0x000025800500780c */ /* 0x040fe20003f06070 */
[----:B------:R-:W-:-:S05]  /*01e0*/  IMAD.HI.U32 R4, R5, -0x33333333, RZ ;  /* 0xcccccccd05047827 */ /* 0x000fca00078e00ff */
[----:B------:R-:W-:-:S04]  /*01f0*/  LEA.HI R4, R4, 0x1, RZ, 0x17 ;  /* 0x0000000104047811 */ /* 0x000fc800078fb8ff */
[----:B------:R-:W-:-:S03]  /*0200*/  LOP3.LUT R5, R4, 0xf, RZ, 0xc0, !PT ;  /* 0x0000000f04057812 */ /* 0x000fc600078ec0ff */
[----:B------:R-:W-:Y:S05]  /*0210*/  @!P0 BRA `(.L_x_126) ;  /* 0x0000000400308947 */ /* 0x000fea0003800000 */
[----:B------:R-:W-:Y:S01]  /*0220*/  LOP3.LUT R24, R4, 0xfffff0, RZ, 0xc0, !PT ;  /* 0x00fffff004187812 */ /* 0x000fe200078ec0ff */
[----:B------:R-:W-:Y:S01]  /*0230*/  BSSY.RECONVERGENT B3, `(.L_x_127) ;  /* 0x0000049000037945 */ /* 0x000fe20003800200 */
[C---:B------:R-:W-:Y:S02]  /*0240*/  VIADD R2, R19.reuse, 0x1400 ;  /* 0x0000140013027836 */ /* 0x040fe40000000000 */
[----:B------:R-:W-:Y:S02]  /*0250*/  VIADD R25, R19, UR4 ;  /* 0x0000000413197c36 */ /* 0x000fe40008000000 */
[----:B------:R-:W-:-:S07]  /*0260*/  IMAD.MOV R24, RZ, RZ, -R24 ;  /* 0x000000ffff187224 */ /* 0x000fce00078e0a18 */
.L_x_128:
[----:B------:R-:W0:Y:S02]  /*0270*/  LDC.64 R22, c[0x0][0x380] ;  /* 0x0000e000ff167b82 */ /* 0x000e240000000a00 */
[----:B0-----:R-:W-:-:S06]  /*0280*/  IMAD.WIDE.U32 R18, R25, 0x8, R22 ;  /* 0x0000000819127825 */ /* 0x001fcc00078e0016 */
[----:B------:R-:W2:Y:S01]  /*0290*/  LDG.E.64 R18, desc[UR10][R18.64] ;  /* 0x0000000a12127981 */ /* 0x000ea2000c1e1b00 */
[C---:B------:R-:W-:Y:S02]  /*02a0*/  VIADD R7, R25.reuse, 0x280 ;  /* 0x0000028019077836 */ /* 0x040fe40000000000 */
[----:B------:R-:W-:Y:S02]  /*02b0*/  VIADD R17, R25, 0x500 ;  /* 0x0000050019117836 */ /* 0x000fe40000000000 */
[----:B------:R-:W-:-:S04]  /*02c0*/  IMAD.WIDE.U32 R6, R7, 0x8, R22 ;  /* 0x0000000807067825 */ /* 0x000fc800078e0016 */
[--C-:B------:R-:W-:Y:S02]  /*02d0*/  IMAD.WIDE.U32 R16, R17, 0x8, R22.reuse ;  /* 0x0000000811107825 */ /* 0x100fe400078e0016 */
[----:B------:R-:W3:Y:S02]  /*02e0*/  LDG.E.64 R6, desc[UR10][R6.64] ;  /* 0x0000000a06067981 */ /* 0x000ee4000c1e1b00 */
[C---:B------:R-:W-:Y:S02]  /*02f0*/  VIADD R15, R25.reuse, 0x780 ;  /* 0x00000780190f7836 */ /* 0x040fe40000000000 */
[----:B------:R-:W4:Y:S01]  /*0300*/  LDG.E.64 R16, desc[UR10][R16.64] ;  /* 0x0000000a10107981 */ /* 0x000f22000c1e1b00 */
[----:B------:R-:W-:Y:S02]  /*0310*/  VIADD R13, R25, 0xa00 ;  /* 0x00000a00190d7836 */ /* 0x000fe40000000000 */
[----:B------:R-:W-:-:S04]  /*0320*/  IMAD.WIDE.U32 R14, R15, 0x8, R22 ;  /* 0x000000080f0e7825 */ /* 0x000fc800078e0016 */
[--C-:B------:R-:W-:Y:S02]  /*0330*/  IMAD.WIDE.U32 R12, R13, 0x8, R22.reuse ;  /* 0x000000080d0c7825 */ /* 0x100fe400078e0016 */
[----:B------:R-:W4:Y:S02]  /*0340*/  LDG.E.64 R14, desc[UR10][R14.64] ;  /* 0x0000000a0e0e7981 */ /* 0x000f24000c1e1b00 */
[C---:B------:R-:W-:Y:S02]  /*0350*/  VIADD R11, R25.reuse, 0xc80 ;  /* 0x00000c80190b7836 */ /* 0x040fe40000000000 */
[----:B------:R-:W4:Y:S01]  /*0360*/  LDG.E.64 R12, desc[UR10][R12.64] ;  /* 0x0000000a0c0c7981 */ /* 0x000f22000c1e1b00 */
[----:B------:R-:W-:Y:S02]  /*0370*/  VIADD R9, R25, 0xf00 ;  /* 0x00000f0019097836 */ /* 0x000fe40000000000 */
[----:B------:R-:W-:-:S04]  /*0380*/  IMAD.WIDE.U32 R10, R11, 0x8, R22 ;  /* 0x000000080b0a7825 */ /* 0x000fc800078e0016 */
[----:B------:R-:W-:Y:S02]  /*0390*/  IMAD.WIDE.U32 R8, R9, 0x8, R22 ;  /* 0x0000000809087825 */ /* 0x000fe400078e0016 */
[----:B------:R-:W4:Y:S04]  /*03a0*/  LDG.E.64 R10, desc[UR10][R10.64] ;  /* 0x0000000a0a0a7981 */ /* 0x000f28000c1e1b00 */
[----:B------:R-:W4:Y:S01]  /*03b0*/  LDG.E.64 R8, desc[UR10][R8.64] ;  /* 0x0000000a08087981 */ /* 0x000f22000c1e1b00 */
[----:B--2--5:R-:W-:Y:S01]  /*03c0*/  DADD R18, R18, R20 ;  /* 0x0000000012127229 */ /* 0x024fe20000000014 */
[----:B------:R-:W-:-:S04]  /*03d0*/  VIADD R21, R25, 0x1180 ;  /* 0x0000118019157836 */ /* 0x000fc80000000000 */
[----:B------:R-:W-:-:S06]  /*03e0*/  IMAD.WIDE.U32 R20, R21, 0x8, R22 ;  /* 0x0000000815147825 */ /* 0x000fcc00078e0016 */
[----:B------:R-:W2:Y:S01]  /*03f0*/  LDG.E.64 R20, desc[UR10][R20.64] ;  /* 0x0000000a14147981 */ /* 0x000ea2000c1e1b00 */
[----:B---3--:R-:W-:Y:S01]  /*0400*/  DADD R18, R18, R6 ;  /* 0x0000000012127229 */ /* 0x008fe20000000006 */
[----:B------:R-:W-:-:S04]  /*0410*/  VIADD R7, R25, 0x1400 ;  /* 0x0000140019077836 */ /* 0x000fc80000000000 */
[----:B------:R-:W-:-:S03]  /*0420*/  IMAD.WIDE.U32 R6, R7, 0x8, R22 ;  /* 0x0000000807067825 */ /* 0x000fc600078e0016 */
[----:B----4-:R-:W-:Y:S01]  /*0430*/  DADD R16, R18, R16 ;  /* 0x0000000012107229 */ /* 0x010fe20000000010 */
[----:B------:R-:W-:Y:S02]  /*0440*/  VIADD R19, R25, 0x1680 ;  /* 0x0000168019137836 */ /* 0x000fe40000000000 */
[----:B------:R-:W3:Y:S02]  /*0450*/  LDG.E.64 R6, desc[UR10][R6.64] ;  /* 0x0000000a06067981 */ /* 0x000ee4000c1e1b00 */
[----:B------:R-:W-:-:S03]  /*0460*/  IMAD.WIDE.U32 R18, R19, 0x8, R22 ;  /* 0x0000000813127825 */ /* 0x000fc600078e0016 */
[----:B------:R-:W-:Y:S01]  /*0470*/  DADD R14, R16, R14 ;  /* 0x00000000100e7229 */ /* 0x000fe2000000000e */
[----:B------:R-:W-:Y:S02]  /*0480*/  VIADD R17, R25, 0x1900 ;  /* 0x0000190019117836 */ /* 0x000fe40000000000 */
[----:B------:R-:W4:Y:S02]  /*0490*/  LDG.E.64 R18, desc[UR10][R18.64] ;  /* 0x0000000a12127981 */ /* 0x000f24000c1e1b00 */
        /* <DEDUP_REMOVED lines=12> */
[----:B------:R-:W-:-:S06]  /*0560*/  IMAD.WIDE.U32 R10, R11, 0x8, R22 ;  /* 0x000000080b0a7825 */ /* 0x000fcc00078e0016 */
[----:B------:R-:W4:Y:S01]  /*0570*/  LDG.E.64 R10, desc[UR10][R10.64] ;  /* 0x0000000a0a0a7981 */ /* 0x000f22000c1e1b00 */
[C---:B------:R-:W-:Y:S01]  /*0580*/  VIADD R27, R25.reuse, 0x2580 ;  /* 0x00002580191b7836 */ /* 0x040fe20000000000 */
[----:B--2---:R-:W-:Y:S01]  /*0590*/  DADD R20, R8, R20 ;  /* 0x0000000008147229 */ /* 0x004fe20000000014 */
[----:B------:R-:W-:-:S04]  /*05a0*/  VIADD R9, R25, 0x2300 ;  /* 0x0000230019097836 */ /* 0x000fc80000000000 */
[----:B------:R-:W-:-:S04]  /*05b0*/  IMAD.WIDE.U32 R8, R9, 0x8, R22 ;  /* 0x0000000809087825 */ /* 0x000fc800078e0016 */
[----:B------:R-:W-:Y:S02]  /*05c0*/  IMAD.WIDE.U32 R22, R27, 0x8, R22 ;  /* 0x000000081b167825 */ /* 0x000fe400078e0016 */
[----:B------:R-:W2:Y:S04]  /*05d0*/  LDG.E.64 R8, desc[UR10][R8.64] ;  /* 0x0000000a08087981 */ /* 0x000ea8000c1e1b00 */
[----:B------:R-:W2:Y:S01]  /*05e0*/  LDG.E.64 R22, desc[UR10][R22.64] ;  /* 0x0000000a16167981 */ /* 0x000ea2000c1e1b00 */
[----:B---3--:R-:W-:-:S08]  /*05f0*/  DADD R6, R20, R6 ;  /* 0x0000000014067229 */ /* 0x008fd00000000006 */
[----:B----4-:R-:W-:-:S08]  /*0600*/  DADD R6, R6, R18 ;  /* 0x0000000006067229 */ /* 0x010fd00000000012 */
[----:B------:R-:W-:-:S08]  /*0610*/  DADD R6, R6, R16 ;  /* 0x0000000006067229 */ /* 0x000fd00000000010 */
[----:B------:R-:W-:Y:S01]  /*0620*/  DADD R6, R6, R14 ;  /* 0x0000000006067229 */ /* 0x000fe2000000000e */
[----:B------:R-:W-:-:S07]  /*0630*/  VIADD R24, R24, 0x10 ;  /* 0x0000001018187836 */ /* 0x000fce0000000000 */
[----:B------:R-:W-:Y:S01]  /*0640*/  DADD R6, R6, R12 ;  /* 0x0000000006067229 */ /* 0x000fe2000000000c */
[----:B------:R-:W-:-:S07]  /*0650*/  ISETP.NE.AND P0, PT, R24, RZ, PT ;  /* 0x000000ff1800720c */ /* 0x000fce0003f05270 */
[----:B------:R-:W-:Y:S01]  /*0660*/  DADD R6, R6, R10 ;  /* 0x0000000006067229 */ /* 0x000fe2000000000a */
[----:B------:R-:W-:Y:S02]  /*0670*/  VIADD R2, R2, 0x2800 ;  /* 0x0000280002027836 */ /* 0x000fe40000000000 */
[----:B------:R-:W-:-:S05]  /*0680*/  VIADD R25, R25, 0x2800 ;  /* 0x0000280019197836 */ /* 0x000fca0000000000 */
[----:B--2---:R-:W-:-:S08]  /*0690*/  DADD R6, R6, R8 ;  /* 0x0000000006067229 */ /* 0x004fd00000000008 */
[----:B------:R-:W-:Y:S01]  /*06a0*/  DADD R20, R6, R22 ;  /* 0x0000000006147229 */ /* 0x000fe20000000016 */
[----:B------:R-:W-:Y:S10]  /*06b0*/  @P0 BRA `(.L_x_128) ;  /* 0xfffffff800ec0947 */ /* 0x000ff4000383ffff */
[----:B------:R-:W-:Y:S05]  /*06c0*/  BSYNC.RECONVERGENT B3 ;  /* 0x0000000000037941 */ /* 0x000fea0003800200 */
.L_x_127:
[----:B------:R-:W-:-:S07]  /*06d0*/  VIADD R19, R2, 0xffffec00 ;  /* 0xffffec0002137836 */ /* 0x000fce0000000000 */
.L_x_126:
[----:B------:R-:W-:Y:S05]  /*06e0*/  BSYNC.RECONVERGENT B2 ;  /* 0x0000000000027941 */ /* 0x000fea0003800200 */
.L_x_125:
[----:B------:R-:W-:-:S13]  /*06f0*/  ISETP.NE.AND P0, PT, R5, RZ, PT ;  /* 0x000000ff0500720c */ /* 0x000fda0003f05270 */
[----:B------:R-:W-:Y:S05]  /*0700*/  @!P0 BRA `(.L_x_124) ;  /* 0x0000000400308947 */ /* 0x000fea0003800000 */
[----:B------:R-:W-:Y:S01]  /*0710*/  ISETP.GE.U32.AND P0, PT, R5, 0x8, PT ;  /* 0x000000080500780c */ /* 0x000fe20003f06070 */
[----:B------:R-:W-:Y:S01]  /*0720*/  BSSY.RECONVERGENT B2, `(.L_x_129) ;  /* 0x0000026000027945 */ /* 0x000fe20003800200 */
[----:B------:R-:W-:-:S04]  /*0730*/  LOP3.LUT R2, R4, 0x7, RZ, 0xc0, !PT ;  /* 0x0000000704027812 */ /* 0x000fc800078ec0ff */
[----:B------:R-:W-:-:S07]  /*0740*/  ISETP.NE.AND P1, PT, R2, RZ, PT ;  /* 0x000000ff0200720c */ /* 0x000fce0003f25270 */
[----:B------:R-:W-:Y:S06]  /*0750*/  @!P0 BRA `(.L_x_130) ;  /* 0x0000000000888947 */ /* 0x000fec0003800000 */
[----:B------:R-:W0:Y:S01]  /*0760*/  LDC.64 R22, c[0x0][0x380] ;  /* 0x0000e000ff167b82 */ /* 0x000e220000000a00 */
[----:B------:R-:W-:-:S04]  /*0770*/  VIADD R5, R19, UR4 ;  /* 0x0000000413057c36 */ /* 0x000fc80008000000 */
[C---:B------:R-:W-:Y:S02]  /*0780*/  VIADD R15, R5.reuse, 0x280 ;  /* 0x00000280050f7836 */ /* 0x040fe40000000000 */
[C---:B------:R-:W-:Y:S02]  /*0790*/  VIADD R13, R5.reuse, 0x500 ;  /* 0x00000500050d7836 */ /* 0x040fe40000000000 */
[----:B0-----:R-:W-:-:S04]  /*07a0*/  IMAD.WIDE.U32 R16, R5, 0x8, R22 ;  /* 0x0000000805107825 */ /* 0x001fc800078e0016 */
[--C-:B------:R-:W-:Y:S02]  /*07b0*/  IMAD.WIDE.U32 R14, R15, 0x8, R22.reuse ;  /* 0x000000080f0e7825 */ /* 0x100fe400078e0016 */
[----:B------:R-:W2:Y:S02]  /*07c0*/  LDG.E.64 R16, desc[UR10][R16.64] ;  /* 0x0000000a10107981 */ /* 0x000ea4000c1e1b00 */
[----:B------:R-:W-:Y:S02]  /*07d0*/  IMAD.WIDE.U32 R12, R13, 0x8, R22 ;  /* 0x000000080d0c7825 */ /* 0x000fe400078e0016 */
[----:B------:R-:W3:Y:S02]  /*07e0*/  LDG.E.64 R14, desc[UR10][R14.64] ;  /* 0x0000000a0e0e7981 */ /* 0x000ee4000c1e1b00 */
[C---:B------:R-:W-:Y:S02]  /*07f0*/  VIADD R11, R5.reuse, 0x780 ;  /* 0x00000780050b7836 */ /* 0x040fe40000000000 */
[----:B------:R-:W4:Y:S01]  /*0800*/  LDG.E.64 R12, desc[UR10][R12.64] ;  /* 0x0000000a0c0c7981 */ /* 0x000f22000c1e1b00 */
[----:B------:R-:W-:-:S02]  /*0810*/  VIADD R9, R5, 0xa00 ;  /* 0x00000a0005097836 */ /* 0x000fc40000000000 */
[----:B------:R-:W-:-:S04]  /*0820*/  IMAD.WIDE.U32 R10, R11, 0x8, R22 ;  /* 0x000000080b0a7825 */ /* 0x000fc800078e0016 */
[--C-:B------:R-:W-:Y:S02]  /*0830*/  IMAD.WIDE.U32 R8, R9, 0x8, R22.reuse ;  /* 0x0000000809087825 */ /* 0x100fe400078e0016 */
[----:B------:R-:W4:Y:S02]  /*0840*/  LDG.E.64 R10, desc[UR10][R10.64] ;  /* 0x0000000a0a0a7981 */ /* 0x000f24000c1e1b00 */
[C---:B------:R-:W-:Y:S02]  /*0850*/  VIADD R7, R5.reuse, 0xc80 ;  /* 0x00000c8005077836 */ /* 0x040fe40000000000 */
[----:B------:R-:W4:Y:S01]  /*0860*/  LDG.E.64 R8, desc[UR10][R8.64] ;  /* 0x0000000a08087981 */ /* 0x000f22000c1e1b00 */
[----:B------:R-:W-:Y:S02]  /*0870*/  VIADD R25, R5, 0xf00 ;  /* 0x00000f0005197836 */ /* 0x000fe40000000000 */
[----:B------:R-:W-:-:S04]  /*0880*/  IMAD.WIDE.U32 R6, R7, 0x8, R22 ;  /* 0x0000000807067825 */ /* 0x000fc800078e0016 */
[--C-:B------:R-:W-:Y:S02]  /*0890*/  IMAD.WIDE.U32 R24, R25, 0x8, R22.reuse ;  /* 0x0000000819187825 */ /* 0x100fe400078e0016 */
[----:B------:R-:W4:Y:S02]  /*08a0*/  LDG.E.64 R6, desc[UR10][R6.64] ;  /* 0x0000000a06067981 */ /* 0x000f24000c1e1b00 */
[----:B------:R-:W-:Y:S02]  /*08b0*/  VIADD R5, R5, 0x1180 ;  /* 0x0000118005057836 */ /* 0x000fe40000000000 */
[----:B------:R-:W4:Y:S02]  /*08c0*/  LDG.E.64 R24, desc[UR10][R24.64] ;  /* 0x0000000a18187981 */ /* 0x000f24000c1e1b00 */
[----:B------:R-:W-:-:S06]  /*08d0*/  IMAD.WIDE.U32 R22, R5, 0x8, R22 ;  /* 0x0000000805167825 */ /* 0x000fcc00078e0016 */
        /* <DEDUP_REMOVED lines=10> */
.L_x_130:
[----:B------:R-:W-:Y:S05]  /*0980*/  BSYNC.RECONVERGENT B2 ;  /* 0x0000000000027941 */ /* 0x000fea0003800200 */
.L_x_129:
        /* <DEDUP_REMOVED lines=13> */
[--C-:B------:R-:W-:Y:S02]  /*0a60*/  IMAD.WIDE.U32 R12, R13, 0x8, R8.reuse ;  /* 0x000000080d0c7825 */ /* 0x100fe400078e0008 */
[----:B------:R-:W3:Y:S02]  /*0a70*/  LDG.E.64 R10, desc[UR10][R10.64] ;  /* 0x0000000a0a0a7981 */ /* 0x000ee4000c1e1b00 */
        /* <DEDUP_REMOVED lines=8> */
[----:B------:R-:W-:-:S11]  /*0b00*/  DADD R20, R20, R8 ;  /* 0x0000000014147229 */ /* 0x000fd60000000008 */
.L_x_132:
[----:B------:R-:W-:Y:S05]  /*0b10*/  BSYNC.RECONVERGENT B2 ;  /* 0x0000000000027941 */ /* 0x000fea0003800200 */
.L_x_131:
[----:B------:R-:W-:Y:S05]  /*0b20*/  @!P1 BRA `(.L_x_124) ;  /* 0x0000000000289947 */ /* 0x000fea0003800000 */
[----:B------:R-:W0:Y:S01]  /*0b30*/  LDC.64 R6, c[0x0][0x380] ;  /* 0x0000e000ff067b82 */ /* 0x000e220000000a00 */
[----:B------:R-:W-:Y:S02]  /*0b40*/  VIADD R9, R19, UR4 ;  /* 0x0000000413097c36 */ /* 0x000fe40008000000 */
[----:B------:R-:W-:-:S07]  /*0b50*/  IMAD.MOV R2, RZ, RZ, -R4 ;  /* 0x000000ffff027224 */ /* 0x000fce00078e0a04 */
.L_x_133:
[----:B0-----:R-:W-:-:S06]  /*0b60*/  IMAD.WIDE.U32 R4, R9, 0x8, R6 ;  /* 0x0000000809047825 */ /* 0x001fcc00078e0006 */
[----:B------:R-:W2:Y:S01]  /*0b70*/  LDG.E.64 R4, desc[UR10][R4.64] ;  /* 0x0000000a04047981 */ /* 0x000ea2000c1e1b00 */
[----:B------:R-:W-:Y:S02]  /*0b80*/  VIADD R2, R2, 0x1 ;  /* 0x0000000102027836 */ /* 0x000fe40000000000 */
[----:B------:R-:W-:-:S03]  /*0b90*/  VIADD R9, R9, 0x280 ;  /* 0x0000028009097836 */ /* 0x000fc60000000000 */
[----:B------:R-:W-:Y:S01]  /*0ba0*/  ISETP.NE.AND P0, PT, R2, RZ, PT ;  /* 0x000000ff0200720c */ /* 0x000fe20003f05270 */
[----:B--2--5:R-:W-:-:S12]  /*0bb0*/  DADD R20, R4, R20 ;  /* 0x0000000004147229 */ /* 0x024fd80000000014 */
[----:B------:R-:W-:Y:S05]  /*0bc0*/  @P0 BRA `(.L_x_133) ;  /* 0xfffffffc00e40947 */ /* 0x000fea000383ffff */
.L_x_124:
[----:B------:R-:W-:Y:S05]  /*0bd0*/  BSYNC.RECONVERGENT B1 ;  /* 0x0000000000017941 */ /* 0x000fea0003800200 */
.L_x_123:
[----:B------:R-:W-:-:S13]  /*0be0*/  ISETP.GE.U32.AND P0, PT, R0, 0x280, PT ;  /* 0x000002800000780c */ /* 0x000fda0003f06070 */
        /* <DEDUP_REMOVED lines=50> */
[----:B------:R-:W1:Y:S05]  /*0f10*/  LDS.128 R4, [UR4+0x50] ;  /* 0x00005004ff047984 */ /* 0x000e6a0008000c00 */
[----:B------:R-:W-:-:S08]  /*0f20*/  DADD R16, R16, R18 ;  /* 0x0000000010107229 */ /* 0x000fd00000000012 */
[----:B--2---:R-:W-:-:S08]  /*0f30*/  DADD R12, R16, R12 ;  /* 0x00000000100c7229 */ /* 0x004fd0000000000c */
[----:B------:R-:W-:Y:S02]  /*0f40*/  DADD R2, R12, R14 ;  /* 0x000000000c027229 */ /* 0x000fe4000000000e */
[----:B------:R-:W2:Y:S06]  /*0f50*/  LDS.128 R12, [UR4+0x60] ;  /* 0x00006004ff0c7984 */ /* 0x000eac0008000c00 */
[----:B0-----:R-:W-:-:S08]  /*0f60*/  DADD R2, R2, R8 ;  /* 0x0000000002027229 */ /* 0x001fd00000000008 */
[----:B------:R-:W-:Y:S01]  /*0f70*/  DADD R2, R2, R10 ;  /* 0x0000000002027229 */ /* 0x000fe2000000000a */
[----:B------:R-:W0:Y:S07]  /*0f80*/  LDS.128 R8, [UR4+0x70] ;  /* 0x00007004ff087984 */ /* 0x000e2e0008000c00 */
        /* <DEDUP_REMOVED lines=16> */
[----:B-1----:R-:W-:Y:S01]  /*1090*/  DADD R4, R2, R4 ;  /* 0x0000000002047229 */ /* 0x002fe20000000004 */
[----:B------:R-:W-:Y:S10]  /*10a0*/  BRA `(.L_x_135) ;  /* 0x0000001c00307947 */ /* 0x000ff40003800000 */
.L_x_134:
[----:B------:R-:W-:-:S04]  /*10b0*/  LOP3.LUT R2, R3, 0x3e0, RZ, 0xc0, !PT ;  /* 0x000003e003027812 */ /* 0x000fc800078ec0ff */
[----:B------:R-:W-:Y:S01]  /*10c0*/  LOP3.LUT R7, RZ, R2, RZ, 0x33, !PT ;  /* 0x00000002ff077212 */ /* 0x000fe200078e33ff */
[----:B------:R-:W-:Y:S02]  /*10d0*/  VIADD R5, R2, 0x20 ;  /* 0x0000002002057836 */ /* 0x000fe40000000000 */
[----:B------:R-:W0:Y:S02]  /*10e0*/  S2R R2, SR_LANEID ;  /* 0x0000000000027919 */ /* 0x000e240000000000 */
[----:B------:R-:W-:Y:S01]  /*10f0*/  IMAD.IADD R7, R0, 0x1, R7 ;  /* 0x0000000100077824 */ /* 0x000fe200078e0207 */
[----:B------:R-:W-:-:S04]  /*1100*/  ISETP.GT.U32.AND P0, PT, R5, R0, PT ;  /* 0x000000000500720c */ /* 0x000fc80003f04070 */
[----:B------:R-:W-:-:S05]  /*1110*/  SEL R7, R7, 0x1f, P0 ;  /* 0x0000001f07077807 */ /* 0x000fca0000000000 */
[----:B-----5:R-:W-:Y:S04]  /*1120*/  SHFL.DOWN PT, R4, R20, 0x1, R7 ;  /* 0x0820000014047989 */ /* 0x020fe800000e0007 */
[----:B------:R-:W1:Y:S01]  /*1130*/  SHFL.DOWN PT, R5, R21, 0x1, R7 ;  /* 0x0820000015057989 */ /* 0x000e6200000e0007 */
[C---:B0-----:R-:W-:Y:S01]  /*1140*/  ISETP.GE.AND P0, PT, R2.reuse, R7, PT ;  /* 0x000000070200720c */ /* 0x041fe20003f06270 */
[----:B------:R-:W-:Y:S01]  /*1150*/  VIADD R6, R2, 0x2 ;  /* 0x0000000202067836 */ /* 0x000fe20000000000 */
[----:B-1----:R-:W-:-:S10]  /*1160*/  DADD R4, R4, R20 ;  /* 0x0000000004047229 */ /* 0x002fd40000000014 */
        /* <DEDUP_REMOVED lines=11> */
[----:B------:R-:W-:-:S03]  /*1220*/  VIADD R6, R2, 0x8 ;  /* 0x0000000802067836 */ /* 0x000fc60000000000 */
[----:B------:R-:W0:Y:S02]  /*1230*/  SHFL.DOWN PT, R5, R11, 0x4, R7 ;  /* 0x088000000b057989 */ /* 0x000e2400000e0007 */
[----:B------:R-:W-:Y:S01]  /*1240*/  ISETP.GT.AND P1, PT, R6, R7, PT ;  /* 0x000000070600720c */ /* 0x000fe20003f24270 */
[----:B0-----:R-:W-:-:S10]  /*1250*/  DADD R4, R4, R10 ;  /* 0x0000000004047229 */ /* 0x001fd4000000000a */
[----:B------:R-:W-:Y:S02]  /*1260*/  FSEL R8, R10, R4, P0 ;  /* 0x000000040a087208 */ /* 0x000fe40000000000 */
[----:B------:R-:W-:Y:S02]  /*1270*/  FSEL R9, R11, R5, P0 ;  /* 0x000000050b097208 */ /* 0x000fe40000000000 */
[C---:B------:R-:W-:Y:S01]  /*1280*/  ISETP.NE.AND P0, PT, R2.reuse, RZ, PT ;  /* 0x000000ff0200720c */ /* 0x040fe20003f05270 */
[----:B------:R-:W-:Y:S01]  /*1290*/  SHFL.DOWN PT, R4, R8, 0x8, R7 ;  /* 0x0900000008047989 */ /* 0x000fe200000e0007 */
[----:B------:R-:W-:-:S03]  /*12a0*/  VIADD R2, R2, 0x10 ;  /* 0x0000001002027836 */ /* 0x000fc60000000000 */
[----:B------:R-:W0:Y:S08]  /*12b0*/  SHFL.DOWN PT, R5, R9, 0x8, R7 ;  /* 0x0900000009057989 */ /* 0x000e3000000e0007 */
[----:B------:R-:W1:Y:S01]  /*12c0*/  @!P0 S2R R13, SR_CgaCtaId ;  /* 0x00000000000d8919 */ /* 0x000e620000008800 */
[----:B------:R-:W-:-:S04]  /*12d0*/  @!P0 SHF.R.U32.HI R6, RZ, 0x2, R3 ;  /* 0x00000002ff068819 */ /* 0x000fc80000011603 */
[----:B------:R-:W-:Y:S01]  /*12e0*/  @!P0 LOP3.LUT R6, R6, 0xf8, RZ, 0xc0, !PT ;  /* 0x000000f806068812 */ /* 0x000fe200078ec0ff */
        /* <DEDUP_REMOVED lines=18> */
[----:B------:R-:W-:Y:S01]  /*1410*/  ISETP.GT.U32.AND P1, PT, R0, 0x20, PT ;  /* 0x000000200000780c */ /* 0x000fe20003f24070 */
[----:B0-----:R-:W-:-:S09]  /*1420*/  ULEA UR4, UR5, UR4, 0x18 ;  /* 0x0000000405047291 */ /* 0x001fd2000f8ec0ff */
[----:B------:R-:W0:Y:S04]  /*1430*/  LDS.128 R12, [UR4+0x20] ;  /* 0x00002004ff0c7984 */ /* 0x000e280008000c00 */
[----:B------:R-:W1:Y:S01]  /*1440*/  LDS.128 R8, [UR4+0x30] ;  /* 0x00003004ff087984 */ /* 0x000e620008000c00 */
[----:B0-----:R-:W-:-:S10]  /*1450*/  DADD R12, R4, R12 ;  /* 0x00000000040c7229 */ /* 0x001fd4000000000c */
[----:B------:R-:W-:Y:S02]  /*1460*/  FSEL R2, R12, R4, P1 ;  /* 0x000000040c027208 */ /* 0x000fe40000800000 */
[----:B------:R-:W-:Y:S02]  /*1470*/  FSEL R3, R13, R5, P1 ;  /* 0x000000050d037208 */ /* 0x000fe40000800000 */
[----:B------:R-:W-:Y:S01]  /*1480*/  ISETP.GT.U32.AND P1, PT, R0, 0x40, PT ;  /* 0x000000400000780c */ /* 0x000fe20003f24070 */
[----:B------:R-:W0:Y:S03]  /*1490*/  LDS.128 R4, [UR4+0x40] ;  /* 0x00004004ff047984 */ /* 0x000e260008000c00 */
[----:B------:R-:W-:-:S10]  /*14a0*/  DADD R14, R2, R14 ;  /* 0x00000000020e7229 */ /* 0x000fd4000000000e */
[----:B------:R-:W-:Y:S02]  /*14b0*/  FSEL R2, R14, R2, P1 ;  /* 0x000000020e027208 */ /* 0x000fe40000800000 */
[----:B------:R-:W-:Y:S02]  /*14c0*/  FSEL R3, R15, R3, P1 ;  /* 0x000000030f037208 */ /* 0x000fe40000800000 */
[----:B------:R-:W-:-:S04]  /*14d0*/  ISETP.GT.U32.AND P1, PT, R0, 0x60, PT ;  /* 0x000000600000780c */ /* 0x000fc80003f24070 */
[----:B-1----:R-:W-:-:S10]  /*14e0*/  DADD R8, R8, R2 ;  /* 0x0000000008087229 */ /* 0x002fd40000000002 */
[----:B------:R-:W-:Y:S02]  /*14f0*/  FSEL R2, R8, R2, P1 ;  /* 0x0000000208027208 */ /* 0x000fe40000800000 */
[----:B------:R-:W-:Y:S02]  /*1500*/  FSEL R3, R9, R3, P1 ;  /* 0x0000000309037208 */ /* 0x000fe40000800000 */
[----:B------:R-:W-:-:S04]  /*1510*/  ISETP.GT.U32.AND P1, PT, R0, 0x80, PT ;  /* 0x000000800000780c */ /* 0x000fc80003f24070 */
[----:B------:R-:W-:-:S10]  /*1520*/  DADD R10, R2, R10 ;  /* 0x00000000020a7229 */ /* 0x000fd4000000000a */
[----:B------:R-:W-:Y:S02]  /*1530*/  FSEL R2, R10, R2, P1 ;  /* 0x000000020a027208 */ /* 0x000fe40000800000 */
[----:B------:R-:W-:Y:S02]  /*1540*/  FSEL R3, R11, R3, P1 ;  /* 0x000000030b037208 */ /* 0x000fe40000800000 */
[----:B------:R-:W1:Y:S01]  /*1550*/  LDS.128 R8, [UR4+0x50] ;  /* 0x00005004ff087984 */ /* 0x000e620008000c00 */
[----:B------:R-:W-:-:S03]  /*1560*/  ISETP.GT.U32.AND P1, PT, R0, 0xa0, PT ;  /* 0x000000a00000780c */ /* 0x000fc60003f24070 */
[----:B0-----:R-:W-:-:S10]  /*1570*/  DADD R4, R4, R2 ;  /* 0x0000000004047229 */ /* 0x001fd40000000002 */
[----:B------:R-:W-:Y:S02]  /*1580*/  FSEL R2, R4, R2, P1 ;  /* 0x0000000204027208 */ /* 0x000fe40000800000 */
[----:B------:R-:W-:Y:S02]  /*1590*/  FSEL R3, R5, R3, P1 ;  /* 0x0000000305037208 */ /* 0x000fe40000800000 */
[----:B------:R-:W-:-:S04]  /*15a0*/  ISETP.GT.U32.AND P1, PT, R0, 0xc0, PT ;  /* 0x000000c00000780c */ /* 0x000fc80003f24070 */
[----:B------:R-:W-:-:S10]  /*15b0*/  DADD R6, R2, R6 ;  /* 0x0000000002067229 */ /* 0x000fd40000000006 */
[----:B------:R-:W-:Y:S02]  /*15c0*/  FSEL R2, R6, R2, P1 ;  /* 0x0000000206027208 */ /* 0x000fe40000800000 */
[----:B------:R-:W-:Y:S02]  /*15d0*/  FSEL R3, R7, R3, P1 ;  /* 0x0000000307037208 */ /* 0x000fe40000800000 */
[----:B------:R-:W0:Y:S01]  /*15e0*/  LDS.128 R4, [UR4+0x60] ;  /* 0x00006004ff047984 */ /* 0x000e220008000c00 */
[----:B------:R-:W-:-:S03]  /*15f0*/  ISETP.GT.U32.AND P1, PT, R0, 0xe0, PT ;  /* 0x000000e00000780c */ /* 0x000fc60003f24070 */
        /* <DEDUP_REMOVED lines=43> */
[----:B------:R-:W1:Y:S01]  /*18b0*/  LDS.64 R2, [UR4+0xb0] ;  /* 0x0000b004ff027984 */ /* 0x000e620008000a00 */
        /* <DEDUP_REMOVED lines=8> */
[----:B------:R-:W-:-:S04]  /*1940*/  ISETP.GT.U32.AND P1, PT, R0, 0x260, PT ;  /* 0x000002600000780c */ /* 0x000fc80003f24070 */
[----:B-1----:R-:W-:-:S10]  /*1950*/  DADD R2, R2, R4 ;  /* 0x0000000002027229 */ /* 0x002fd40000000004 */
[----:B------:R-:W-:Y:S02]  /*1960*/  FSEL R4, R2, R4, P1 ;  /* 0x0000000402047208 */ /* 0x000fe40000800000 */
[----:B------:R-:W-:Y:S01]  /*1970*/  FSEL R5, R3, R5, P1 ;  /* 0x0000000503057208 */ /* 0x000fe20000800000 */
[----:B------:R-:W-:Y:S06]  /*1980*/  BRA `(.L_x_135) ;  /* 0x0000001000f87947 */ /* 0x000fec0003800000 */
.L_x_120:
[----:B------:R-:W0:Y:S01]  /*1990*/  S2R R5, SR_TID.X ;  /* 0x0000000000057919 */ /* 0x000e220000002100 */
[----:B------:R-:W1:Y:S02]  /*19a0*/  LDCU.64 UR6, c[0x0][0x380] ;  /* 0x00007000ff0677ac */ /* 0x000e640008000a00 */
[----:B-1----:R-:W-:Y:S02]  /*19b0*/  IMAD.U32 R6, RZ, RZ, UR6 ;  /* 0x00000006ff067e24 */ /* 0x002fe4000f8e00ff */
[----:B------:R-:W-:Y:S01]  /*19c0*/  IMAD.U32 R7, RZ, RZ, UR7 ;  /* 0x00000007ff077e24 */ /* 0x000fe2000f8e00ff */
[----:B0-----:R-:W-:-:S05]  /*19d0*/  IADD3 R21, PT, PT, R5, UR4, RZ ;  /* 0x0000000405157c10 */ /* 0x001fca000fffe0ff */
[----:B------:R-:W-:-:S05]  /*19e0*/  IMAD.WIDE.U32 R20, R21, 0x8, R6 ;  /* 0x0000000815147825 */ /* 0x000fca00078e0006 */
[----:B------:R-:W2:Y:S04]  /*19f0*/  LDG.E.64 R14, desc[UR10][R20.64] ;  /* 0x0000000a140e7981 */ /* 0x000ea8000c1e1b00 */
[----:B------:R-:W2:Y:S04]  /*1a00*/  LDG.E.64 R16, desc[UR10][R20.64+0x1400] ;  /* 0x0014000a14107981 */ /* 0x000ea8000c1e1b00 */
[----:B------:R-:W3:Y:S04]  /*1a10*/  LDG.E.64 R18, desc[UR10][R20.64+0x2800] ;  /* 0x0028000a14127981 */ /* 0x000ee8000c1e1b00 */
[----:B------:R-:W4:Y:S04]  /*1a20*/  LDG.E.64 R12, desc[UR10][R20.64+0x3c00] ;  /* 0x003c000a140c7981 */ /* 0x000f28000c1e1b00 */
[----:B------:R-:W5:Y:S04]  /*1a30*/  LDG.E.64 R10, desc[UR10][R20.64+0x5000] ;  /* 0x0050000a140a7981 */ /* 0x000f68000c1e1b00 */
[----:B------:R-:W5:Y:S04]  /*1a40*/  LDG.E.64 R8, desc[UR10][R20.64+0x6400] ;  /* 0x0064000a14087981 */ /* 0x000f68000c1e1b00 */
[----:B------:R-:W5:Y:S04]  /*1a50*/  LDG.E.64 R2, desc[UR10][R20.64+0x7800] ;  /* 0x0078000a14027981 */ /* 0x000f68000c1e1b00 */
[----:B------:R-:W5:Y:S01]  /*1a60*/  LDG.E.64 R28, desc[UR10][R20.64+0x8c00] ;  /* 0x008c000a141c7981 */ /* 0x000f62000c1e1b00 */
[----:B------:R-:W-:Y:S01]  /*1a70*/  ISETP.GE.U32.AND P0, PT, R0, UR8, PT ;  /* 0x0000000800007c0c */ /* 0x000fe2000bf06070 */
[----:B--2---:R-:W-:-:S08]  /*1a80*/  DADD R14, R14, R16 ;  /* 0x000000000e0e7229 */ /* 0x004fd00000000010 */
[----:B---3--:R-:W-:-:S08]  /*1a90*/  DADD R14, R18, R14 ;  /* 0x00000000120e7229 */ /* 0x008fd0000000000e */
[----:B----4-:R-:W-:-:S08]  /*1aa0*/  DADD R12, R12, R14 ;  /* 0x000000000c0c7229 */ /* 0x010fd0000000000e */
[----:B-----5:R-:W-:-:S08]  /*1ab0*/  DADD R10, R10, R12 ;  /* 0x000000000a0a7229 */ /* 0x020fd0000000000c */
[----:B------:R-:W-:-:S08]  /*1ac0*/  DADD R8, R8, R10 ;  /* 0x0000000008087229 */ /* 0x000fd0000000000a */
[----:B------:R-:W-:-:S08]  /*1ad0*/  DADD R2, R2, R8 ;  /* 0x0000000002027229 */ /* 0x000fd00000000008 */
[----:B------:R-:W-:Y:S01]  /*1ae0*/  DADD R28, R28, R2 ;  /* 0x000000001c1c7229 */ /* 0x000fe20000000002 */
[----:B------:R-:W-:Y:S10]  /*1af0*/  @!P0 BRA `(.L_x_136) ;  /* 0x0000000c00708947 */ /* 0x000ff40003800000 */
[----:B------:R-:W-:Y:S01]  /*1b00*/  UIMAD UR12, UR13, 0x1400, UR4 ;  /* 0x000014000d0c78a4 */ /* 0x000fe2000f8e0204 */
[----:B------:R-:W-:Y:S01]  /*1b10*/  VIADD R0, R4, 0xffffec00 ;  /* 0xffffec0004007836 */ /* 0x000fe20000000000 */
[----:B------:R-:W-:Y:S01]  /*1b20*/  UIADD3 UR5, UPT, UPT, UR9, UR13, URZ ;  /* 0x0000000d09057290 */ /* 0x000fe2000fffe0ff */
[----:B------:R-:W-:-:S03]  /*1b30*/  LOP3.LUT R3, RZ, R5, RZ, 0x33, !PT ;  /* 0x00000005ff037212 */ /* 0x000fc600078e33ff */
[----:B------:R-:W-:Y:S01]  /*1b40*/  ISETP.LT.U32.AND P0, PT, R0, UR12, PT ;  /* 0x0000000c00007c0c */ /* 0x000fe2000bf01070 */
[----:B------:R-:W-:Y:S01]  /*1b50*/  UIMAD UR5, UR5, 0x1400, URZ ;  /* 0x00001400050578a4 */ /* 0x000fe2000f8e02ff */
[----:B------:R-:W-:-:S05]  /*1b60*/  IADD3 R3, PT, PT, R4, -UR8, R3 ;  /* 0x8000000804037c10 */ /* 0x000fca000fffe003 */
[----:B------:R-:W-:Y:S01]  /*1b70*/  IMAD.U32 R8, RZ, RZ, UR5 ;  /* 0x00000005ff087e24 */ /* 0x000fe2000f8e00ff */
[----:B------:R-:W-:Y:S01]  /*1b80*/  UMOV UR6, UR5 ;  /* 0x0000000500067c82 */ /* 0x000fe20008000000 */
[----:B------:R-:W-:Y:S01]  /*1b90*/  VIADD R2, R3, -UR4 ;  /* 0x8000000403027c36 */ /* 0x000fe20008000000 */
[----:B------:R-:W-:Y:S02]  /*1ba0*/  UMOV UR4, URZ ;  /* 0x000000ff00047c82 */ /* 0x000fe40008000000 */
[----:B------:R-:W-:Y:S01]  /*1bb0*/  IADD3 R5, PT, PT, R8, 0x1400, R5 ;  /* 0x0000140008057810 */ /* 0x000fe20007ffe005 */
[----:B------:R-:W-:Y:S06]  /*1bc0*/  @P0 BRA `(.L_x_137) ;  /* 0x0000000000840947 */ /* 0x000fec0003800000 */
[----:B------:R-:W0:Y:S01]  /*1bd0*/  LDC R4, c[0x0][0x3a8] ;  /* 0x0000ea00ff047b82 */ /* 0x000e220000000800 */
[----:B------:R-:W1:Y:S07]  /*1be0*/  LDCU UR7, c[0x0][0x3ac] ;  /* 0x00007580ff0777ac */ /* 0x000e6e0008000800 */
[----:B------:R-:W2:Y:S02]  /*1bf0*/  LDC.64 R6, c[0x0][0x380] ;  /* 0x0000e000ff067b82 */ /* 0x000ea40000000a00 */
.L_x_138:
[----:B------:R-:W3:Y:S02]  /*1c00*/  S2R R25, SR_TID.X ;  /* 0x0000000000197919 */ /* 0x000ee40000002100 */
[----:B---3--:R-:W-:-:S04]  /*1c10*/  VIADD R25, R25, UR12 ;  /* 0x0000000c19197c36 */ /* 0x008fc80008000000 */
[----:B--2---:R-:W-:-:S05]  /*1c20*/  IMAD.WIDE.U32 R24, R25, 0x8, R6 ;  /* 0x0000000819187825 */ /* 0x004fca00078e0006 */
        /* <DEDUP_REMOVED lines=8> */
[----:B0-----:R-:W-:-:S05]  /*1cb0*/  VIADD R3, R4, -UR12 ;  /* 0x8000000c04037c36 */ /* 0x001fca0008000000 */
[----:B------:R-:W-:Y:S01]  /*1cc0*/  ISETP.GE.U32.AND P0, PT, R3, UR8, PT ;  /* 0x0000000803007c0c */ /* 0x000fe2000bf06070 */
        /* <DEDUP_REMOVED lines=8> */
[----:B------:R-:W-:Y:S10]  /*1d50*/  @!P0 BRA `(.L_x_136) ;  /* 0x0000000800d88947 */ /* 0x000ff40003800000 */
[----:B-1----:R-:W-:Y:S01]  /*1d60*/  UMOV UR13, UR7 ;  /* 0x00000007000d7c82 */ /* 0x002fe20008000000 */
[----:B------:R-:W-:Y:S01]  /*1d70*/  UIADD3 UR4, UPT, UPT, UR4, 0x1, URZ ;  /* 0x0000000104047890 */ /* 0x000fe2000fffe0ff */
[----:B------:R-:W-:Y:S01]  /*1d80*/  VIADD R2, R2, -UR8 ;  /* 0x8000000802027c36 */ /* 0x000fe20008000000 */
[----:B------:R-:W-:Y:S01]  /*1d90*/  UIMAD UR12, UR13, 0x1400, UR12 ;  /* 0x000014000d0c78a4 */ /* 0x000fe2000f8e020c */
[----:B------:R-:W-:Y:S01]  /*1da0*/  VIADD R5, R5, UR8 ;  /* 0x0000000805057c36 */ /* 0x000fe20008000000 */
[----:B------:R-:W-:-:S04]  /*1db0*/  UIADD3 UR6, UPT, UPT, UR8, UR6, URZ ;  /* 0x0000000608067290 */ /* 0x000fc8000fffe0ff */
[----:B------:R-:W-:-:S13]  /*1dc0*/  ISETP.LT.U32.AND P0, PT, R0, UR12, PT ;  /* 0x0000000c00007c0c */ /* 0x000fda000bf01070 */
[----:B------:R-:W-:Y:S05]  /*1dd0*/  @!P0 BRA `(.L_x_138) ;  /* 0xfffffffc00888947 */ /* 0x000fea000383ffff */
.L_x_137:
[----:B------:R-:W0:Y:S01]  /*1de0*/  S2R R9, SR_TID.X ;  /* 0x0000000000097919 */ /* 0x000e220000002100 */
[----:B------:R-:W-:Y:S01]  /*1df0*/  VIADD R0, R4, -UR12 ;  /* 0x8000000c04007c36 */ /* 0x000fe20008000000 */
[----:B------:R-:W-:Y:S04]  /*1e00*/  BSSY.RECONVERGENT B1, `(.L_x_136) ;  /* 0x00000ab000017945 */ /* 0x000fe80003800200 */
[----:B0-----:R-:W-:-:S04]  /*1e10*/  ISETP.GE.AND P0, PT, R9, R0, PT ;  /* 0x000000000900720c */ /* 0x001fc80003f06270 */
[----:B------:R-:W-:-:S13]  /*1e20*/  ISETP.LE.U32.OR P0, PT, R4, UR12, P0 ;  /* 0x0000000c04007c0c */ /* 0x000fda0008703470 */
[----:B------:R-:W-:Y:S05]  /*1e30*/  @P0 BRA `(.L_x_139) ;  /* 0x00000008009c0947 */ /* 0x000fea0003800000 */
[----:B------:R-:W-:Y:S01]  /*1e40*/  UIMAD UR7, UR4, UR13, URZ ;  /* 0x0000000d040772a4 */ /* 0x000fe2000f8e02ff */
[----:B------:R-:W-:Y:S01]  /*1e50*/  LOP3.LUT R3, RZ, R9, RZ, 0x33, !PT ;  /* 0x00000009ff037212 */ /* 0x000fe200078e33ff */
[----:B------:R-:W-:Y:S01]  /*1e60*/  BSSY.RECONVERGENT B2, `(.L_x_140) ;  /* 0x0000056000027945 */ /* 0x000fe20003800200 */
[----:B------:R-:W-:Y:S02]  /*1e70*/  IMAD.MOV.U32 R0, RZ, RZ, R9 ;  /* 0x000000ffff007224 */ /* 0x000fe400078e0009 */
[----:B------:R-:W-:Y:S01]  /*1e80*/  IADD3 R4, PT, PT, R4, -UR5, R3 ;  /* 0x8000000504047c10 */ /* 0x000fe2000fffe003 */
[----:B------:R-:W-:-:S04]  /*1e90*/  IMAD.U32 R3, RZ, RZ, UR7 ;  /* 0x00000007ff037e24 */ /* 0x000fc8000f8e00ff */
[----:B------:R-:W-:-:S04]  /*1ea0*/  IMAD R4, R3, -0x1400, R4 ;  /* 0xffffec0003047824 */ /* 0x000fc800078e0204 */
[C---:B------:R-:W-:Y:S01]  /*1eb0*/  IMAD.HI.U32 R3, R4.reuse, -0x33333333, RZ ;  /* 0xcccccccd04037827 */ /* 0x040fe200078e00ff */
[----:B------:R-:W-:-:S04]  /*1ec0*/  ISETP.GE.U32.AND P0, PT, R4, 0x2580, PT ;  /* 0x000025800400780c */ /* 0x000fc80003f06070 */
[----:B------:R-:W-:-:S04]  /*1ed0*/  LEA.HI R3, R3, 0x1, RZ, 0x17 ;  /* 0x0000000103037811 */ /* 0x000fc800078fb8ff */
[----:B------:R-:W-:-:S05]  /*1ee0*/  LOP3.LUT R4, R3, 0xf, RZ, 0xc0, !PT ;  /* 0x0000000f03047812 */ /* 0x000fca00078ec0ff */
[----:B------:R-:W-:Y:S05]  /*1ef0*/  @!P0 BRA `(.L_x_141) ;  /* 0x0000000400308947 */ /* 0x000fea0003800000 */
[----:B------:R-:W-:Y:S01]  /*1f00*/  IMAD.HI.U32 R0, R2, -0x33333333, RZ ;  /* 0xcccccccd02007827 */ /* 0x000fe200078e00ff */
[----:B------:R-:W-:Y:S04]  /*1f10*/  BSSY.RECONVERGENT B3, `(.L_x_142) ;  /* 0x0000049000037945 */ /* 0x000fe80003800200 */
[----:B------:R-:W-:-:S04]  /*1f20*/  LEA.HI R0, R0, 0x1, RZ, 0x17 ;  /* 0x0000000100007811 */ /* 0x000fc800078fb8ff */
[----:B------:R-:W-:Y:S02]  /*1f30*/  LOP3.LUT R26, R0, 0xfffff0, RZ, 0xc0, !PT ;  /* 0x00fffff0001a7812 */ /* 0x000fe400078ec0ff */
[----:B------:R-:W-:-:S03]  /*1f40*/  LOP3.LUT R0, R9, 0x1400, RZ, 0xfc, !PT ;  /* 0x0000140009007812 */ /* 0x000fc600078efcff */
[----:B------:R-:W-:-:S07]  /*1f50*/  IMAD.MOV R26, RZ, RZ, -R26 ;  /* 0x000000ffff1a7224 */ /* 0x000fce00078e0a1a */
.L_x_143:
[C---:B------:R-:W-:Y:S02]  /*1f60*/  VIADD R23, R5.reuse, 0xffffec00 ;  /* 0xffffec0005177836 */ /* 0x040fe40000000000 */
[----:B------:R-:W-:Y:S02]  /*1f70*/  VIADD R19, R5, 0xffffee80 ;  /* 0xffffee8005137836 */ /* 0x000fe40000000000 */
[----:B------:R-:W-:-:S04]  /*1f80*/  IMAD.WIDE.U32 R22, R23, 0x8, R6 ;  /* 0x0000000817167825 */ /* 0x000fc800078e0006 */
[--C-:B------:R-:W-:Y:S02]  /*1f90*/  IMAD.WIDE.U32 R18, R19, 0x8, R6.reuse ;  /* 0x0000000813127825 */ /* 0x100fe400078e0006 */
[----:B------:R-:W2:Y:S02]  /*1fa0*/  LDG.E.64 R22, desc[UR10][R22.64] ;  /* 0x0000000a16167981 */ /* 0x000ea4000c1e1b00 */
[C---:B------:R-:W-:Y:S02]  /*1fb0*/  VIADD R17, R5.reuse, 0xfffff100 ;  /* 0xfffff10005117836 */ /* 0x040fe40000000000 */
[----:B------:R-:W3:Y:S01]  /*1fc0*/  LDG.E.64 R18, desc[UR10][R18.64] ;  /* 0x0000000a12127981 */ /* 0x000ee2000c1e1b00 */
[----:B------:R-:W-:Y:S02]  /*1fd0*/  VIADD R15, R5, 0xfffff380 ;  /* 0xfffff380050f7836 */ /* 0x000fe40000000000 */
[----:B------:R-:W-:-:S04]  /*1fe0*/  IMAD.WIDE.U32 R16, R17, 0x8, R6 ;  /* 0x0000000811107825 */ /* 0x000fc800078e0006 */
[--C-:B------:R-:W-:Y:S02]  /*1ff0*/  IMAD.WIDE.U32 R14, R15, 0x8, R6.reuse ;  /* 0x000000080f0e7825 */ /* 0x100fe400078e0006 */
[----:B------:R-:W4:Y:S02]  /*2000*/  LDG.E.64 R16, desc[UR10][R16.64] ;  /* 0x0000000a10107981 */ /* 0x000f24000c1e1b00 */
[C---:B------:R-:W-:Y:S02]  /*2010*/  VIADD R13, R5.reuse, 0xfffff600 ;  /* 0xfffff600050d7836 */ /* 0x040fe40000000000 */
[----:B------:R-:W5:Y:S01]  /*2020*/  LDG.E.64 R14, desc[UR10][R14.64] ;  /* 0x0000000a0e0e7981 */ /* 0x000f62000c1e1b00 */
[----:B------:R-:W-:Y:S02]  /*2030*/  VIADD R11, R5, 0xfffff880 ;  /* 0xfffff880050b7836 */ /* 0x000fe40000000000 */
[----:B------:R-:W-:-:S04]  /*2040*/  IMAD.WIDE.U32 R12, R13, 0x8, R6 ;  /* 0x000000080d0c7825 */ /* 0x000fc800078e0006 */
[--C-:B------:R-:W-:Y:S02]  /*2050*/  IMAD.WIDE.U32 R10, R11, 0x8, R6.reuse ;  /* 0x000000080b0a7825 */ /* 0x100fe400078e0006 */
[----:B------:R-:W5:Y:S02]  /*2060*/  LDG.E.64 R12, desc[UR10][R12.64] ;  /* 0x0000000a0c0c7981 */ /* 0x000f64000c1e1b00 */
[C---:B------:R-:W-:Y:S02]  /*2070*/  VIADD R9, R5.reuse, 0xfffffb00 ;  /* 0xfffffb0005097836 */ /* 0x040fe40000000000 */
[----:B------:R-:W5:Y:S01]  /*2080*/  LDG.E.64 R10, desc[UR10][R10.64] ;  /* 0x0000000a0a0a7981 */ /* 0x000f62000c1e1b00 */
[----:B------:R-:W-:Y:S02]  /*2090*/  VIADD R21, R5, 0xfffffd80 ;  /* 0xfffffd8005157836 */ /* 0x000fe40000000000 */
[----:B------:R-:W-:-:S04]  /*20a0*/  IMAD.WIDE.U32 R8, R9, 0x8, R6 ;  /* 0x0000000809087825 */ /* 0x000fc800078e0006 */
[----:B------:R-:W-:Y:S02]  /*20b0*/  IMAD.WIDE.U32 R20, R21, 0x8, R6 ;  /* 0x0000000815147825 */ /* 0x000fe400078e0006 */
[----:B------:R-:W5:Y:S04]  /*20c0*/  LDG.E.64 R8, desc[UR10][R8.64] ;  /* 0x0000000a08087981 */ /* 0x000f68000c1e1b00 */
[----:B------:R-:W5:Y:S01]  /*20d0*/  LDG.E.64 R20, desc[UR10][R20.64] ;  /* 0x0000000a14147981 */ /* 0x000f62000c1e1b00 */
[----:B------:R-:W-:Y:S01]  /*20e0*/  VIADD R25, R5, 0x280 ;  /* 0x0000028005197836 */ /* 0x000fe20000000000 */
[----:B--2---:R-:W-:-:S08]  /*20f0*/  DADD R22, R22, R28 ;  /* 0x0000000016167229 */ /* 0x004fd0000000001c */
[----:B---3--:R-:W-:Y:S01]  /*2100*/  DADD R18, R22, R18 ;  /* 0x0000000016127229 */ /* 0x008fe20000000012 */
[----:B------:R-:W-:-:S06]  /*2110*/  IMAD.WIDE.U32 R22, R5, 0x8, R6 ;  /* 0x0000000805167825 */ /* 0x000fcc00078e0006 */
[----:B------:R-:W2:Y:S01]  /*2120*/  LDG.E.64 R22, desc[UR10][R22.64] ;  /* 0x0000000a16167981 */ /* 0x000ea2000c1e1b00 */
[----:B----4-:R-:W-:Y:S01]  /*2130*/  DADD R16, R18, R16 ;  /* 0x0000000012107229 */ /* 0x010fe20000000010 */
[----:B------:R-:W-:-:S04]  /*2140*/  IMAD.WIDE.U32 R18, R25, 0x8, R6 ;  /* 0x0000000819127825 */ /* 0x000fc800078e0006 */
[----:B------:R-:W-:Y:S02]  /*2150*/  VIADD R25, R5, 0x500 ;  /* 0x0000050005197836 */ /* 0x000fe40000000000 */
[----:B------:R-:W3:Y:S01]  /*2160*/  LDG.E.64 R18, desc[UR10][R18.64] ;  /* 0x0000000a12127981 */ /* 0x000ee2000c1e1b00 */
[----:B-----5:R-:W-:Y:S01]  /*2170*/  DADD R14, R16, R14 ;  /* 0x00000000100e7229 */ /* 0x020fe2000000000e */
[----:B------:R-:W-:-:S04]  /*2180*/  IMAD.WIDE.U32 R16, R25, 0x8, R6 ;  /* 0x0000000819107825 */ /* 0x000fc800078e0006 */
[----:B------:R-:W-:Y:S02]  /*2190*/  VIADD R25, R5, 0x780 ;  /* 0x0000078005197836 */ /* 0x000fe40000000000 */
[----:B------:R-:W4:Y:S01]  /*21a0*/  LDG.E.64 R16, desc[UR10][R16.64] ;  /* 0x0000000a10107981 */ /* 0x000f22000c1e1b00 */
[----:B------:R-:W-:Y:S01]  /*21b0*/  DADD R12, R14, R12 ;  /* 0x000000000e0c7229 */ /* 0x000fe2000000000c */
[----:B------:R-:W-:-:S04]  /*21c0*/  IMAD.WIDE.U32 R14, R25, 0x8, R6 ;  /* 0x00000008190e7825 */ /* 0x000fc800078e0006 */
[----:B------:R-:W-:Y:S02]  /*21d0*/  VIADD R25, R5, 0xa00 ;  /* 0x00000a0005197836 */ /* 0x000fe40000000000 */
[----:B------:R-:W5:Y:S01]  /*21e0*/  LDG.E.64 R14, desc[UR10][R14.64] ;  /* 0x0000000a0e0e7981 */ /* 0x000f62000c1e1b00 */
        /* <DEDUP_REMOVED lines=9> */
[----:B------:R-:W-:Y:S01]  /*2280*/  IMAD.WIDE.U32 R8, R25, 0x8, R6 ;  /* 0x0000000819087825 */ /* 0x000fe200078e0006 */
[----:B------:R-:W-:-:S05]  /*2290*/  IADD3 R25, PT, PT, R5, 0x1180, RZ ;  /* 0x0000118005197810 */ /* 0x000fca0007ffe0ff */
[----:B------:R-:W5:Y:S01]  /*22a0*/  LDG.E.64 R8, desc[UR10][R8.64] ;  /* 0x0000000a08087981 */ /* 0x000f62000c1e1b00 */
[----:B------:R-:W-:-:S06]  /*22b0*/  IMAD.WIDE.U32 R24, R25, 0x8, R6 ;  /* 0x0000000819187825 */ /* 0x000fcc00078e0006 */
[----:B------:R-:W5:Y:S01]  /*22c0*/  LDG.E.64 R24, desc[UR10][R24.64] ;  /* 0x0000000a18187981 */ /* 0x000f62000c1e1b00 */
[----:B------:R-:W-:Y:S02]  /*22d0*/  VIADD R26, R26, 0x10 ;  /* 0x000000101a1a7836 */ /* 0x000fe40000000000 */
[----:B------:R-:W-:Y:S02]  /*22e0*/  VIADD R0, R0, 0x2800 ;  /* 0x0000280000007836 */ /* 0x000fe40000000000 */
[----:B------:R-:W-:Y:S01]  /*22f0*/  VIADD R5, R5, 0x2800 ;  /* 0x0000280005057836 */ /* 0x000fe20000000000 */
[----:B------:R-:W-:Y:S01]  /*2300*/  ISETP.NE.AND P0, PT, R26, RZ, PT ;  /* 0x000000ff1a00720c */ /* 0x000fe20003f05270 */
        /* <DEDUP_REMOVED lines=9> */
[----:B------:R-:W-:Y:S05]  /*23a0*/  BSYNC.RECONVERGENT B3 ;  /* 0x0000000000037941 */ /* 0x000fea0003800200 */
.L_x_142:
[----:B------:R-:W-:-:S07]  /*23b0*/  VIADD R0, R0, 0xffffec00 ;  /* 0xffffec0000007836 */ /* 0x000fce0000000000 */
.L_x_141:
[----:B------:R-:W-:Y:S05]  /*23c0*/  BSYNC.RECONVERGENT B2 ;  /* 0x0000000000027941 */ /* 0x000fea0003800200 */
.L_x_140:
[----:B------:R-:W-:-:S13]  /*23d0*/  ISETP.NE.AND P0, PT, R4, RZ, PT ;  /* 0x000000ff0400720c */ /* 0x000fda0003f05270 */
[----:B------:R-:W-:Y:S05]  /*23e0*/  @!P0 BRA `(.L_x_139) ;  /* 0x0000000400308947 */ /* 0x000fea0003800000 */
[----:B------:R-:W-:Y:S01]  /*23f0*/  ISETP.GE.U32.AND P0, PT, R4, 0x8, PT ;  /* 0x000000080400780c */ /* 0x000fe20003f06070 */
[----:B------:R-:W-:Y:S01]  /*2400*/  BSSY.RECONVERGENT B2, `(.L_x_144) ;  /* 0x0000025000027945 */ /* 0x000fe20003800200 */
[----:B------:R-:W-:-:S04]  /*2410*/  LOP3.LUT R22, R3, 0x7, RZ, 0xc0, !PT ;  /* 0x0000000703167812 */ /* 0x000fc800078ec0ff */
[----:B------:R-:W-:-:S07]  /*2420*/  ISETP.NE.AND P1, PT, R22, RZ, PT ;  /* 0x000000ff1600720c */ /* 0x000fce0003f25270 */
[----:B------:R-:W-:Y:S06]  /*2430*/  @!P0 BRA `(.L_x_145) ;  /* 0x0000000000848947 */ /* 0x000fec0003800000 */
[----:B------:R-:W-:-:S04]  /*2440*/  VIADD R19, R0, UR12 ;  /* 0x0000000c00137c36 */ /* 0x000fc80008000000 */
[----:B------:R-:W-:-:S04]  /*2450*/  IMAD.WIDE.U32 R4, R19, 0x8, R6 ;  /* 0x0000000813047825 */ /* 0x000fc800078e0006 */
[C---:B------:R-:W-:Y:S02]  /*2460*/  VIADD R17, R19.reuse, 0x280 ;  /* 0x0000028013117836 */ /* 0x040fe40000000000 */
[----:B------:R-:W2:Y:S01]  /*2470*/  LDG.E.64 R4, desc[UR10][R4.64] ;  /* 0x0000000a04047981 */ /* 0x000ea2000c1e1b00 */
        /* <DEDUP_REMOVED lines=14> */
[--C-:B------:R-:W-:Y:S02]  /*2560*/  IMAD.WIDE.U32 R20, R21, 0x8, R6.reuse ;  /* 0x0000000815147825 */ /* 0x100fe400078e0006 */
[----:B------:R-:W5:Y:S02]  /*2570*/  LDG.E.64 R8, desc[UR10][R8.64] ;  /* 0x0000000a08087981 */ /* 0x000f64000c1e1b00 */
[----:B------:R-:W-:Y:S02]  /*2580*/  VIADD R19, R19, 0x1180 ;  /* 0x0000118013137836 */ /* 0x000fe40000000000 */
[----:B------:R-:W5:Y:S02]  /*2590*/  LDG.E.64 R20, desc[UR10][R20.64] ;  /* 0x0000000a14147981 */ /* 0x000f64000c1e1b00 */
[----:B------:R-:W-:-:S06]  /*25a0*/  IMAD.WIDE.U32 R18, R19, 0x8, R6 ;  /* 0x0000000813127825 */ /* 0x000fcc00078e0006 */
        /* <DEDUP_REMOVED lines=10> */
.L_x_145:
[----:B------:R-:W-:Y:S05]  /*2650*/  BSYNC.RECONVERGENT B2 ;  /* 0x0000000000027941 */ /* 0x000fea0003800200 */
.L_x_144:
[----:B------:R-:W-:Y:S05]  /*2660*/  @!P1 BRA `(.L_x_139) ;  /* 0x0000000000909947 */ /* 0x000fea0003800000 */
[----:B------:R-:W-:Y:S01]  /*2670*/  ISETP.GE.U32.AND P0, PT, R22, 0x4, PT ;  /* 0x000000041600780c */ /* 0x000fe20003f06070 */
[----:B------:R-:W-:Y:S01]  /*2680*/  BSSY.RECONVERGENT B2, `(.L_x_146) ;  /* 0x0000014000027945 */ /* 0x000fe20003800200 */
[----:B------:R-:W-:-:S11]  /*2690*/  LOP3.LUT P1, RZ, R3, 0x3, RZ, 0xc0, !PT ;  /* 0x0000000303ff7812 */ /* 0x000fd6000782c0ff */
[----:B------:R-:W-:Y:S05]  /*26a0*/  @!P0 BRA `(.L_x_147) ;  /* 0x0000000000448947 */ /* 0x000fea0003800000 */
        /* <DEDUP_REMOVED lines=8> */
[----:B------:R-:W-:Y:S02]  /*2730*/  VIADD R13, R3, 0x780 ;  /* 0x00000780030d7836 */ /* 0x000fe40000000000 */
[----:B------:R-:W4:Y:S02]  /*2740*/  LDG.E.64 R10, desc[UR10][R10.64] ;  /* 0x0000000a0a0a7981 */ /* 0x000f24000c1e1b00 */
[----:B------:R-:W-:-:S06]  /*2750*/  IMAD.WIDE.U32 R12, R13, 0x8, R6 ;  /* 0x000000080d0c7825 */ /* 0x000fcc00078e0006 */
[----:B------:R-:W5:Y:S01]  /*2760*/  LDG.E.64 R12, desc[UR10][R12.64] ;  /* 0x0000000a0c0c7981 */ /* 0x000f62000c1e1b00 */
[----:B------:R-:W-:Y:S01]  /*2770*/  VIADD R0, R0, 0xa00 ;  /* 0x00000a0000007836 */ /* 0x000fe20000000000 */
[----:B--2---:R-:W-:-:S08]  /*2780*/  DADD R28, R28, R4 ;  /* 0x000000001c1c7229 */ /* 0x004fd00000000004 */
[----:B---3--:R-:W-:-:S08]  /*2790*/  DADD R28, R28, R8 ;  /* 0x000000001c1c7229 */ /* 0x008fd00000000008 */
[----:B----4-:R-:W-:-:S08]  /*27a0*/  DADD R28, R28, R10 ;  /* 0x000000001c1c7229 */ /* 0x010fd0000000000a */
[----:B-----5:R-:W-:-:S11]  /*27b0*/  DADD R28, R28, R12 ;  /* 0x000000001c1c7229 */ /* 0x020fd6000000000c */
.L_x_147:
[----:B------:R-:W-:Y:S05]  /*27c0*/  BSYNC.RECONVERGENT B2 ;  /* 0x0000000000027941 */ /* 0x000fea0003800200 */
.L_x_146:
[----:B------:R-:W-:Y:S05]  /*27d0*/  @!P1 BRA `(.L_x_139) ;  /* 0x0000000000349947 */ /* 0x000fea0003800000 */
[----:B------:R-:W-:-:S04]  /*27e0*/  IMAD.HI.U32 R2, R2, -0x33333333, RZ ;  /* 0xcccccccd02027827 */ /* 0x000fc800078e00ff */
[----:B------:R-:W-:Y:S01]  /*27f0*/  VIADD R5, R0, UR6 ;  /* 0x0000000600057c36 */ /* 0x000fe20008000000 */
[----:B------:R-:W-:-:S04]  /*2800*/  LOP3.LUT R2, R2, 0xffff, RZ, 0xc0, !PT ;  /* 0x0000ffff02027812 */ /* 0x000fc800078ec0ff */
[----:B------:R-:W-:-:S04]  /*2810*/  LEA.HI R2, R2, 0x1, RZ, 0x17 ;  /* 0x0000000102027811 */ /* 0x000fc800078fb8ff */
[----:B------:R-:W-:-:S05]  /*2820*/  LOP3.LUT R2, R2, 0x3, RZ, 0xc0, !PT ;  /* 0x0000000302027812 */ /* 0x000fca00078ec0ff */
[----:B------:R-:W-:-:S07]  /*2830*/  IMAD.MOV R0, RZ, RZ, -R2 ;  /* 0x000000ffff007224 */ /* 0x000fce00078e0a02 */
.L_x_148:
[----:B------:R-:W-:-:S06]  /*2840*/  IMAD.WIDE.U32 R2, R5, 0x8, R6 ;  /* 0x0000000805027825 */ /* 0x000fcc00078e0006 */
[----:B------:R-:W2:Y:S01]  /*2850*/  LDG.E.64 R2, desc[UR10][R2.64] ;  /* 0x0000000a02027981 */ /* 0x000ea2000c1e1b00 */
[----:B------:R-:W-:Y:S02]  /*2860*/  VIADD R0, R0, 0x1 ;  /* 0x0000000100007836 */ /* 0x000fe40000000000 */
[----:B------:R-:W-:-:S03]  /*2870*/  VIADD R5, R5, 0x280 ;  /* 0x0000028005057836 */ /* 0x000fc60000000000 */
[----:B------:R-:W-:Y:S01]  /*2880*/  ISETP.NE.AND P0, PT, R0, RZ, PT ;  /* 0x000000ff0000720c */ /* 0x000fe20003f05270 */
[----:B--2---:R-:W-:-:S12]  /*2890*/  DADD R28, R2, R28 ;  /* 0x00000000021c7229 */ /* 0x004fd8000000001c */
[----:B------:R-:W-:Y:S05]  /*28a0*/  @P0 BRA `(.L_x_148) ;  /* 0xfffffffc00e40947 */ /* 0x000fea000383ffff */
.L_x_139:
[----:B------:R-:W-:Y:S05]  /*28b0*/  BSYNC.RECONVERGENT B1 ;  /* 0x0000000000017941 */ /* 0x000fea0003800200 */
.L_x_136:
[----:B------:R-:W0:Y:S01]  /*28c0*/  S2R R0, SR_LANEID ;  /* 0x0000000000007919 */ /* 0x000e220000000000 */
[----:B------:R-:W-:Y:S04]  /*28d0*/  SHFL.DOWN PT, R2, R28, 0x1, 0x1f ;  /* 0x08201f001c027f89 */ /* 0x000fe800000e0000 */
[----:B------:R-:W2:Y:S01]  /*28e0*/  SHFL.DOWN PT, R3, R29, 0x1, 0x1f ;  /* 0x08201f001d037f89 */ /* 0x000ea200000e0000 */
[----:B------:R-:W3:Y:S01]  /*28f0*/  S2R R11, SR_TID.X ;  /* 0x00000000000b7919 */ /* 0x000ee20000002100 */
[----:B--2---:R-:W-:Y:S01]  /*2900*/  DADD R2, R2, R28 ;  /* 0x0000000002027229 */ /* 0x004fe2000000001c */
[C---:B0-----:R-:W-:Y:S02]  /*2910*/  ISETP.GT.AND P0, PT, R0.reuse, 0x1e, PT ;  /* 0x0000001e0000780c */ /* 0x041fe40003f04270 */
[----:B------:R-:W-:-:S07]  /*2920*/  ISETP.NE.AND P1, PT, R0, RZ, PT ;  /* 0x000000ff0000720c */ /* 0x000fce0003f25270 */
[----:B------:R-:W-:Y:S02]  /*2930*/  FSEL R4, R28, R2, P0 ;  /* 0x000000021c047208 */ /* 0x000fe40000000000 */
[----:B------:R-:W-:Y:S02]  /*2940*/  FSEL R5, R29, R3, P0 ;  /* 0x000000031d057208 */ /* 0x000fe40000000000 */
[----:B------:R-:W-:Y:S01]  /*2950*/  ISETP.GT.AND P0, PT, R0, 0x1d, PT ;  /* 0x0000001d0000780c */ /* 0x000fe20003f04270 */
[----:B------:R-:W-:Y:S04]  /*2960*/  SHFL.DOWN PT, R2, R4, 0x2, 0x1f ;  /* 0x08401f0004027f89 */ /* 0x000fe800000e0000 */
[----:B------:R-:W0:Y:S01]  /*2970*/  SHFL.DOWN PT, R3, R5, 0x2, 0x1f ;  /* 0x08401f0005037f89 */ /* 0x000e2200000e0000 */
[----:B------:R-:W2:Y:S01]  /*2980*/  @!P1 S2R R10, SR_CgaCtaId ;  /* 0x00000000000a9919 */ /* 0x000ea20000008800 */
        /* <DEDUP_REMOVED lines=12> */
[----:B---3--:R-:W-:Y:S01]  /*2a50*/  @!P1 SHF.R.U32.HI R6, RZ, 0x2, R11 ;  /* 0x00000002ff069819 */ /* 0x008fe2000001160b */
[----:B------:R-:W0:Y:S01]  /*2a60*/  SHFL.DOWN PT, R3, R9, 0x8, 0x1f ;  /* 0x09001f0009037f89 */ /* 0x000e2200000e0000 */
[----:B--2---:R-:W-:-:S02]  /*2a70*/  @!P1 LEA R7, R10, R7, 0x18 ;  /* 0x000000070a079211 */ /* 0x004fc400078ec0ff */
        /* <DEDUP_REMOVED lines=19> */
[----:B------:R-:W3:Y:S04]  /*2bb0*/  LDS.128 R12, [UR4+0x30] ;  /* 0x00003004ff0c7984 */ /* 0x000ee80008000c00 */
[----:B------:R-:W4:Y:S01]  /*2bc0*/  LDS.128 R8, [UR4+0x40] ;  /* 0x00004004ff087984 */ /* 0x000f220008000c00 */
[----:B0-----:R-:W-:-:S03]  /*2bd0*/  DADD R16, R4, R16 ;  /* 0x0000000004107229 */ /* 0x001fc60000000010 */
[----:B--2---:R-:W0:Y:S05]  /*2be0*/  LDS.128 R4, [UR4+0x50] ;  /* 0x00005004ff047984 */ /* 0x004e2a0008000c00 */
[----:B------:R-:W-:-:S08]  /*2bf0*/  DADD R16, R16, R18 ;  /* 0x0000000010107229 */ /* 0x000fd00000000012 */
[----:B---3--:R-:W-:-:S08]  /*2c00*/  DADD R12, R16, R12 ;  /* 0x00000000100c7229 */ /* 0x008fd0000000000c */
[----:B------:R-:W-:Y:S02]  /*2c10*/  DADD R2, R12, R14 ;  /* 0x000000000c027229 */ /* 0x000fe4000000000e */
[----:B------:R-:W2:Y:S06]  /*2c20*/  LDS.128 R12, [UR4+0x60] ;  /* 0x00006004ff0c7984 */ /* 0x000eac0008000c00 */
[----:B----4-:R-:W-:-:S08]  /*2c30*/  DADD R2, R2, R8 ;  /* 0x0000000002027229 */ /* 0x010fd00000000008 */
[----:B------:R-:W-:Y:S01]  /*2c40*/  DADD R2, R2, R10 ;  /* 0x0000000002027229 */ /* 0x000fe2000000000a */
[----:B------:R-:W3:Y:S07]  /*2c50*/  LDS.128 R8, [UR4+0x70] ;  /* 0x00007004ff087984 */ /* 0x000eee0008000c00 */
[----:B0-----:R-:W-:-:S08]  /*2c60*/  DADD R2, R2, R4 ;  /* 0x0000000002027229 */ /* 0x001fd00000000004 */
[----:B------:R-:W-:Y:S01]  /*2c70*/  DADD R2, R2, R6 ;  /* 0x0000000002027229 */ /* 0x000fe20000000006 */
[----:B------:R-:W0:Y:S07]  /*2c80*/  LDS.128 R4, [UR4+0x80] ;  /* 0x00008004ff047984 */ /* 0x000e2e0008000c00 */
[----:B--2---:R-:W-:-:S08]  /*2c90*/  DADD R2, R2, R12 ;  /* 0x0000000002027229 */ /* 0x004fd0000000000c */
[----:B------:R-:W-:Y:S01]  /*2ca0*/  DADD R2, R2, R14 ;  /* 0x0000000002027229 */ /* 0x000fe2000000000e */
[----:B------:R-:W2:Y:S07]  /*2cb0*/  LDS.128 R12, [UR4+0x90] ;  /* 0x00009004ff0c7984 */ /* 0x000eae0008000c00 */
[----:B---3--:R-:W-:-:S08]  /*2cc0*/  DADD R2, R2, R8 ;  /* 0x0000000002027229 */ /* 0x008fd00000000008 */
[----:B------:R-:W-:Y:S01]  /*2cd0*/  DADD R2, R2, R10 ;  /* 0x0000000002027229 */ /* 0x000fe2000000000a */
[----:B------:R-:W3:Y:S07]  /*2ce0*/  LDS.128 R8, [UR4+0xa0] ;  /* 0x0000a004ff087984 */ /* 0x000eee0008000c00 */
[----:B0-----:R-:W-:Y:S01]  /*2cf0*/  DADD R2, R2, R4 ;  /* 0x0000000002027229 */ /* 0x001fe20000000004 */
[----:B------:R-:W0:Y:S07]  /*2d00*/  LDS.64 R4, [UR4+0xb0] ;  /* 0x0000b004ff047984 */ /* 0x000e2e0008000a00 */
[----:B------:R-:W-:-:S08]  /*2d10*/  DADD R2, R2, R6 ;  /* 0x0000000002027229 */ /* 0x000fd00000000006 */
[----:B--2---:R-:W-:-:S08]  /*2d20*/  DADD R2, R2, R12 ;  /* 0x0000000002027229 */ /* 0x004fd0000000000c */
[----:B------:R-:W-:-:S08]  /*2d30*/  DADD R2, R2, R14 ;  /* 0x0000000002027229 */ /* 0x000fd0000000000e */
[----:B---3--:R-:W-:-:S08]  /*2d40*/  DADD R2, R2, R8 ;  /* 0x0000000002027229 */ /* 0x008fd00000000008 */
[----:B------:R-:W-:-:S08]  /*2d50*/  DADD R2, R2, R10 ;  /* 0x0000000002027229 */ /* 0x000fd0000000000a */
[----:B0-----:R-:W-:-:S11]  /*2d60*/  DADD R4, R2, R4 ;  /* 0x0000000002047229 */ /* 0x001fd60000000004 */
.L_x_135:
[----:B-1----:R-:W-:Y:S05]  /*2d70*/  BSYNC.RECONVERGENT B0 ;  /* 0x0000000000007941 */ /* 0x002fea0003800200 */
.L_x_119:
[----:B------:R-:W-:Y:S05]  /*2d80*/  @P0 EXIT ;  /* 0x000000000000094d */ /* 0x000fea0003800000 */
[----:B------:R-:W1:Y:S02]  /*2d90*/  LDCU.64 UR4, c[0x0][0x388] ;  /* 0x00007100ff0477ac */ /* 0x000e640008000a00 */
[----:B-1----:R-:W-:-:S06]  /*2da0*/  UIMAD.WIDE.U32 UR4, UR9, 0x8, UR4 ;  /* 0x00000008090478a5 */ /* 0x002fcc000f8e0004 */
[----:B--2---:R-:W-:Y:S02]  /*2db0*/  IMAD.U32 R2, RZ, RZ, UR4 ;  /* 0x00000004ff027e24 */ /* 0x004fe4000f8e00ff */
[----:B------:R-:W-:-:S05]  /*2dc0*/  IMAD.U32 R3, RZ, RZ, UR5 ;  /* 0x00000005ff037e24 */ /* 0x000fca000f8e00ff */
[----:B------:R-:W-:Y:S01]  /*2dd0*/  STG.E.64 desc[UR10][R2.64], R4 ;  /* 0x0000000402007986 */ /* 0x000fe2000c101b0a */
[----:B------:R-:W-:Y:S05]  /*2de0*/  EXIT ;  /* 0x000000000000794d */ /* 0x000fea0003800000 */
.L_x_149:
        /* <DEDUP_REMOVED lines=9> */
.L_x_276:


//--------------------- .text._ZN3cub18CUB_300001_SM_10006detail6reduce28DeviceReduceSingleTileKernelINS2_10policy_hubIdjN4cuda3std3__44plusIdEEE10Policy1000EN6thrust24THRUST_300001_SM_1000_NS6detail15normal_iteratorINSD_10device_ptrIdEEEEPdjS9_ddNS7_10__identityEEEvT0_T1_T2_T3_T4_T6_ --------------------------
	.section	.text._ZN3cub18CUB_300001_SM_10006detail6reduce28DeviceReduceSingleTileKernelINS2_10policy_hubIdjN4cuda3std3__44plusIdEEE10Policy1000EN6thrust24THRUST_300001_SM_1000_NS6detail15normal_iteratorINSD_10device_ptrIdEEEEPdjS9_ddNS7_10__identityEEEvT0_T1_T2_T3_T4_T6_,"ax",@progbits
	.align	128
        .global         _ZN3cub18CUB_300001_SM_10006detail6reduce28DeviceReduceSingleTileKernelINS2_10policy_hubIdjN4cuda3std3__44plusIdEEE10Policy1000EN6thrust24THRUST_300001_SM_1000_NS6detail15normal_iteratorINSD_10device_ptrIdEEEEPdjS9_ddNS7_10__identityEEEvT0_T1_T2_T3_T4_T6_
        .type           _ZN3cub18CUB_300001_SM_10006detail6reduce28DeviceReduceSingleTileKernelINS2_10policy_hubIdjN4cuda3std3__44plusIdEEE10Policy1000EN6thrust24THRUST_300001_SM_1000_NS6detail15normal_iteratorINSD_10device_ptrIdEEEEPdjS9_ddNS7_10__identityEEEvT0_T1_T2_T3_T4_T6_,@function
        .size           _ZN3cub18CUB_300001_SM_10006detail6reduce28DeviceReduceSingleTileKernelINS2_10policy_hubIdjN4cuda3std3__44plusIdEEE10Policy1000EN6thrust24THRUST_300001_SM_1000_NS6detail15normal_iteratorINSD_10device_ptrIdEEEEPdjS9_ddNS7_10__identityEEEvT0_T1_T2_T3_T4_T6_,(.L_x_277 - _ZN3cub18CUB_300001_SM_10006detail6reduce28DeviceReduceSingleTileKernelINS2_10policy_hubIdjN4cuda3std3__44plusIdEEE10Policy1000EN6thrust24THRUST_300001_SM_1000_NS6detail15normal_iteratorINSD_10device_ptrIdEEEEPdjS9_ddNS7_10__identityEEEvT0_T1_T2_T3_T4_T6_)
        .other          _ZN3cub18CUB_300001_SM_10006detail6reduce28DeviceReduceSingleTileKernelINS2_10policy_hubIdjN4cuda3std3__44plusIdEEE10Policy1000EN6thrust24THRUST_300001_SM_1000_NS6detail15normal_iteratorINSD_10device_ptrIdEEEEPdjS9_ddNS7_10__identityEEEvT0_T1_T2_T3_T4_T6_,@"STO_CUDA_ENTRY STV_DEFAULT"
_ZN3cub18CUB_300001_SM_10006detail6reduce28DeviceReduceSingleTileKernelINS2_10policy_hubIdjN4cuda3std3__44plusIdEEE10Policy1000EN6thrust24THRUST_300001_SM_1000_NS6detail15normal_iteratorINSD_10device_ptrIdEEEEPdjS9_ddNS7_10__identityEEEvT0_T1_T2_T3_T4_T6_:
.text._ZN3cub18CUB_300001_SM_10006detail6reduce28DeviceReduceSingleTileKernelINS2_10policy_hubIdjN4cuda3std3__44plusIdEEE10Policy1000EN6thrust24THRUST_300001_SM_1000_NS6detail15normal_iteratorINSD_10device_ptrIdEEEEPdjS9_ddNS7_10__identityEEEvT0_T1_T2_T3_T4_T6_:
        /* <DEDUP_REMOVED lines=13> */
.L_x_150:
[----:B------:R-:W-:Y:S01]  /*00d0*/  ISETP.GT.U32.AND P0, PT, R2, 0x13ff, PT ;  /* 0x000013ff0200780c */ /* 0x000fe20003f04070 */
[----:B------:R-:W-:-:S12]  /*00e0*/  BSSY.RECONVERGENT B0, `(.L_x_151) ;  /* 0x0000280000007945 */ /* 0x000fd80003800200 */
        /* <DEDUP_REMOVED lines=11> */
.L_x_154:
[----:B------:R-:W-:Y:S05]  /*01a0*/  BSYNC.RECONVERGENT B1 ;  /* 0x0000000000017941 */ /* 0x000fea0003800200 */
.L_x_153:
[----:B------:R-:W-:Y:S01]  /*01b0*/  ISETP.GE.U32.AND P0, PT, R41, R2, PT ;  /* 0x000000022900720c */ /* 0x000fe20003f06070 */
[----:B------:R-:W-:-:S12]  /*01c0*/  BSSY.RECONVERGENT B1, `(.L_x_155) ;  /* 0x0000073000017945 */ /* 0x000fd80003800200 */
[----:B------:R-:W-:Y:S05]  /*01d0*/  @P0 BRA `(.L_x_156) ;  /* 0x0000000400c40947 */ /* 0x000fea0003800000 */
[----:B------:R-:W-:Y:S01]  /*01e0*/  LOP3.LUT R5, RZ, R41, RZ, 0x33, !PT ;  /* 0x00000029ff057212 */ /* 0x000fe200078e33ff */
[----:B------:R-:W-:Y:S04]  /*01f0*/  BSSY.RECONVERGENT B2, `(.L_x_157) ;  /* 0x0000034000027945 */ /* 0x000fe80003800200 */
[----:B------:R-:W-:-:S04]  /*0200*/  IMAD.IADD R5, R5, 0x1, R2 ;  /* 0x0000000105057824 */ /* 0x000fc800078e0202 */
[C---:B------:R-:W-:Y:S01]  /*0210*/  IMAD.HI.U32 R40, R5.reuse, -0x33333333, RZ ;  /* 0xcccccccd05287827 */ /* 0x040fe200078e00ff */
[----:B------:R-:W-:-:S04]  /*0220*/  ISETP.GE.U32.AND P1, PT, R5, 0x2580, PT ;  /* 0x000025800500780c */ /* 0x000fc80003f26070 */
[----:B------:R-:W-:-:S04]  /*0230*/  LEA.HI R40, R40, 0x1, RZ, 0x17 ;  /* 0x0000000128287811 */ /* 0x000fc800078fb8ff */
[----:B------:R-:W-:-:S04]  /*0240*/  LOP3.LUT R42, R40, 0xf, RZ, 0xc0, !PT ;  /* 0x0000000f282a7812 */ /* 0x000fc800078ec0ff */
[----:B------:R-:W-:Y:S01]  /*0250*/  ISETP.NE.AND P0, PT, R42, RZ, PT ;  /* 0x000000ff2a00720c */ /* 0x000fe20003f05270 */
[----:B------:R-:W-:-:S12]  /*0260*/  @!P1 BRA `(.L_x_158) ;  /* 0x0000000000b09947 */ /* 0x000fd80003800000 */
[----:B------:R-:W0:Y:S01]  /*0270*/  LDC.64 R4, c[0x0][0x380] ;  /* 0x0000e000ff047b82 */ /* 0x000e220000000a00 */
[----:B------:R-:W-:-:S05]  /*0280*/  LOP3.LUT R0, R40, 0xfffff0, RZ, 0xc0, !PT ;  /* 0x00fffff028007812 */ /* 0x000fca00078ec0ff */
[----:B------:R-:W-:Y:S02]  /*0290*/  IMAD.MOV R0, RZ, RZ, -R0 ;  /* 0x000000ffff007224 */ /* 0x000fe400078e0a00 */
[----:B0-----:R-:W-:-:S03]  /*02a0*/  IMAD.WIDE.U32 R4, R41, 0x8, R4 ;  /* 0x0000000829047825 */ /* 0x001fc600078e0004 */
[----:B------:R-:W-:-:S05]  /*02b0*/  IADD3 R4, P1, PT, R4, 0xa000, RZ ;  /* 0x0000a00004047810 */ /* 0x000fca0007f3e0ff */
[----:B------:R-:W-:-:S08]  /*02c0*/  IMAD.X R5, RZ, RZ, R5, P1 ;  /* 0x000000ffff057224 */ /* 0x000fd000008e0605 */
.L_x_159:
        /* <DEDUP_REMOVED lines=38> */
.L_x_158:
[----:B------:R-:W-:Y:S05]  /*0530*/  BSYNC.RECONVERGENT B2 ;  /* 0x0000000000027941 */ /* 0x000fea0003800200 */
.L_x_157:
[----:B------:R-:W-:Y:S05]  /*0540*/  @!P0 BRA `(.L_x_156) ;  /* 0x0000000000e88947 */ /* 0x000fea0003800000 */
[----:B------:R-:W-:Y:S01]  /*0550*/  ISETP.GE.U32.AND P0, PT, R42, 0x8, PT ;  /* 0x000000082a00780c */ /* 0x000fe20003f06070 */
[----:B------:R-:W-:Y:S01]  /*0560*/  BSSY.RECONVERGENT B2, `(.L_x_160) ;  /* 0x0000017000027945 */ /* 0x000fe20003800200 */
[----:B------:R-:W-:-:S04]  /*0570*/  LOP3.LUT R22, R40, 0x7, RZ, 0xc0, !PT ;  /* 0x0000000728167812 */ /* 0x000fc800078ec0ff */
[----:B------:R-:W-:-:S07]  /*0580*/  ISETP.NE.AND P1, PT, R22, RZ, PT ;  /* 0x000000ff1600720c */ /* 0x000fce0003f25270 */
[----:B------:R-:W-:Y:S06]  /*0590*/  @!P0 BRA `(.L_x_161) ;  /* 0x00000000004c8947 */ /* 0x000fec0003800000 */
[----:B------:R-:W0:Y:S02]  /*05a0*/  LDC.64 R4, c[0x0][0x380] ;  /* 0x0000e000ff047b82 */ /* 0x000e240000000a00 */
[----:B0-----:R-:W-:-:S05]  /*05b0*/  IMAD.WIDE.U32 R20, R41, 0x8, R4 ;  /* 0x0000000829147825 */ /* 0x001fca00078e0004 */
        /* <DEDUP_REMOVED lines=17> */
.L_x_161:
[----:B------:R-:W-:Y:S05]  /*06d0*/  BSYNC.RECONVERGENT B2 ;  /* 0x0000000000027941 */ /* 0x000fea0003800200 */
.L_x_160:
        /* <DEDUP_REMOVED lines=17> */
.L_x_163:
[----:B------:R-:W-:Y:S05]  /*07f0*/  BSYNC.RECONVERGENT B2 ;  /* 0x0000000000027941 */ /* 0x000fea0003800200 */
.L_x_162:
[----:B------:R-:W-:Y:S05]  /*0800*/  @!P1 BRA `(.L_x_156) ;  /* 0x0000000000389947 */ /* 0x000fea0003800000 */
[----:B------:R-:W0:Y:S01]  /*0810*/  LDC.64 R4, c[0x0][0x380] ;  /* 0x0000e000ff047b82 */ /* 0x000e220000000a00 */
[----:B------:R-:W-:Y:S02]  /*0820*/  IMAD.MOV R0, RZ, RZ, -R0 ;  /* 0x000000ffff007224 */ /* 0x000fe400078e0a00 */
[----:B0-----:R-:W-:-:S04]  /*0830*/  IMAD.WIDE.U32 R4, R41, 0x8, R4 ;  /* 0x0000000829047825 */ /* 0x001fc800078e0004 */
[----:B------:R-:W-:Y:S02]  /*0840*/  IMAD.MOV.U32 R6, RZ, RZ, R4 ;  /* 0x000000ffff067224 */ /* 0x000fe400078e0004 */
[----:B------:R-:W-:-:S07]  /*0850*/  IMAD.MOV.U32 R7, RZ, RZ, R5 ;  /* 0x000000ffff077224 */ /* 0x000fce00078e0005 */
.L_x_164:
[----:B------:R-:W-:Y:S02]  /*0860*/  IMAD.MOV.U32 R4, RZ, RZ, R6 ;  /* 0x000000ffff047224 */ /* 0x000fe400078e0006 */
[----:B------:R-:W-:-:S06]  /*0870*/  IMAD.MOV.U32 R5, RZ, RZ, R7 ;  /* 0x000000ffff057224 */ /* 0x000fcc00078e0007 */
[----:B------:R-:W2:Y:S01]  /*0880*/  LDG.E.64 R4, desc[UR6][R4.64] ;  /* 0x0000000604047981 */ /* 0x000ea2000c1e1b00 */
[----:B------:R-:W-:Y:S01]  /*0890*/  VIADD R0, R0, 0x1 ;  /* 0x0000000100007836 */ /* 0x000fe20000000000 */
[----:B------:R-:W-:-:S04]  /*08a0*/  IADD3 R6, P1, PT, R6, 0x1400, RZ ;  /* 0x0000140006067810 */ /* 0x000fc80007f3e0ff */
[----:B------:R-:W-:Y:S01]  /*08b0*/  ISETP.NE.AND P0, PT, R0, RZ, PT ;  /* 0x000000ff0000720c */ /* 0x000fe20003f05270 */
[----:B------:R-:W-:Y:S01]  /*08c0*/  IMAD.X R7, RZ, RZ, R7, P1 ;  /* 0x000000ffff077224 */ /* 0x000fe200008e0607 */
[----:B--2--5:R-:W-:-:S11]  /*08d0*/  DADD R36, R4, R36 ;  /* 0x0000000004247229 */ /* 0x024fd60000000024 */
[----:B------:R-:W-:Y:S05]  /*08e0*/  @P0 BRA `(.L_x_164) ;  /* 0xfffffffc00dc0947 */ /* 0x000fea000383ffff */
.L_x_156:
[----:B------:R-:W-:Y:S05]  /*08f0*/  BSYNC.RECONVERGENT B1 ;  /* 0x0000000000017941 */ /* 0x000fea0003800200 */
.L_x_155:
        /* <DEDUP_REMOVED lines=28> */
[----:B-1----:R-:W-:-:S03]  /*0ac0*/  @!P1 LEA R9, R13, R2, 0x18 ;  /* 0x000000020d099211 */ /* 0x002fc600078ec0ff */
[----:B------:R-:W0:Y:S02]  /*0ad0*/  SHFL.DOWN PT, R5, R11, 0x8, 0x1f ;  /* 0x09001f000b057f89 */ /* 0x000e2400000e0000 */
[----:B0-----:R-:W-:-:S10]  /*0ae0*/  DADD R4, R4, R10 ;  /* 0x0000000004047229 */ /* 0x001fd4000000000a */
[----:B------:R-:W-:Y:S02]  /*0af0*/  FSEL R6, R10, R4, P0 ;  /* 0x000000040a067208 */ /* 0x000fe40000000000 */
[----:B------:R-:W-:Y:S01]  /*0b00*/  FSEL R7, R11, R5, P0 ;  /* 0x000000050b077208 */ /* 0x000fe20000000000 */
[----:B------:R-:W-:Y:S01]  /*0b10*/  @!P1 IMAD.IADD R11, R0, 0x1, R9 ;  /* 0x00000001000b9824 */ /* 0x000fe200078e0209 */
        /* <DEDUP_REMOVED lines=14> */
[----:B------:R-:W2:Y:S04]  /*0c00*/  LDS.128 R16, [UR4+0x30] ;  /* 0x00003004ff107984 */ /* 0x000ea80008000c00 */
[----:B-1----:R-:W1:Y:S01]  /*0c10*/  LDS.128 R4, [UR4+0x40] ;  /* 0x00004004ff047984 */ /* 0x002e620008000c00 */
[----:B0-----:R-:W-:-:S03]  /*0c20*/  DADD R12, R8, R12 ;  /* 0x00000000080c7229 */ /* 0x001fc6000000000c */
[----:B------:R-:W0:Y:S05]  /*0c30*/  LDS.128 R8, [UR4+0x50] ;  /* 0x00005004ff087984 */ /* 0x000e2a0008000c00 */
[----:B------:R-:W-:-:S08]  /*0c40*/  DADD R12, R12, R14 ;  /* 0x000000000c0c7229 */ /* 0x000fd0000000000e */
[----:B--2---:R-:W-:-:S08]  /*0c50*/  DADD R12, R12, R16 ;  /* 0x000000000c0c7229 */ /* 0x004fd00000000010 */
[----:B------:R-:W-:Y:S02]  /*0c60*/  DADD R18, R12, R18 ;  /* 0x000000000c127229 */ /* 0x000fe40000000012 */
[----:B------:R-:W2:Y:S06]  /*0c70*/  LDS.128 R12, [UR4+0x60] ;  /* 0x00006004ff0c7984 */ /* 0x000eac0008000c00 */
[----:B-1----:R-:W-:-:S08]  /*0c80*/  DADD R4, R18, R4 ;  /* 0x0000000012047229 */ /* 0x002fd00000000004 */
[----:B------:R-:W-:Y:S02]  /*0c90*/  DADD R2, R4, R6 ;  /* 0x0000000004027229 */ /* 0x000fe40000000006 */
[----:B------:R-:W1:Y:S06]  /*0ca0*/  LDS.128 R4, [UR4+0x70] ;  /* 0x00007004ff047984 */ /* 0x000e6c0008000c00 */
[----:B0-----:R-:W-:-:S08]  /*0cb0*/  DADD R2, R2, R8 ;  /* 0x0000000002027229 */ /* 0x001fd00000000008 */
[----:B------:R-:W-:Y:S01]  /*0cc0*/  DADD R2, R2, R10 ;  /* 0x0000000002027229 */ /* 0x000fe2000000000a */
[----:B------:R-:W0:Y:S07]  /*0cd0*/  LDS.128 R8, [UR4+0x80] ;  /* 0x00008004ff087984 */ /* 0x000e2e0008000c00 */
[----:B--2---:R-:W-:-:S08]  /*0ce0*/  DADD R2, R2, R12 ;  /* 0x0000000002027229 */ /* 0x004fd0000000000c */
        /* <DEDUP_REMOVED lines=14> */
.L_x_165:
        /* <DEDUP_REMOVED lines=26> */
[----:B0-----:R-:W-:-:S10]  /*0f70*/  DADD R4, R4, R8 ;  /* 0x0000000004047229 */ /* 0x001fd40000000008 */
[----:B------:R-:W-:Y:S02]  /*0f80*/  FSEL R6, R8, R4, P0 ;  /* 0x0000000408067208 */ /* 0x000fe40000000000 */
[----:B------:R-:W-:Y:S01]  /*0f90*/  FSEL R7, R9, R5, P0 ;  /* 0x0000000509077208 */ /* 0x000fe20000000000 */
[----:B------:R-:W0:Y:S01]  /*0fa0*/  @!P1 S2R R8, SR_CgaCtaId ;  /* 0x0000000000089919 */ /* 0x000e220000008800 */
[----:B------:R-:W-:Y:S01]  /*0fb0*/  ISETP.GT.AND P0, PT, R0, R13, PT ;  /* 0x0000000d0000720c */ /* 0x000fe20003f04270 */
[----:B------:R-:W-:Y:S01]  /*0fc0*/  VIADD R0, R12, 0x10 ;  /* 0x000000100c007836 */ /* 0x000fe20000000000 */
[----:B------:R-:W-:Y:S04]  /*0fd0*/  SHFL.DOWN PT, R4, R6, 0x8, R13 ;  /* 0x0900000006047989 */ /* 0x000fe800000e000d */
[----:B------:R-:W1:Y:S02]  /*0fe0*/  SHFL.DOWN PT, R5, R7, 0x8, R13 ;  /* 0x0900000007057989 */ /* 0x000e6400000e000d */
[----:B-1----:R-:W-:-:S10]  /*0ff0*/  DADD R4, R4, R6 ;  /* 0x0000000004047229 */ /* 0x002fd40000000006 */
[----:B------:R-:W-:Y:S02]  /*1000*/  FSEL R10, R6, R4, P0 ;  /* 0x00000004060a7208 */ /* 0x000fe40000000000 */
[----:B------:R-:W-:Y:S02]  /*1010*/  FSEL R11, R7, R5, P0 ;  /* 0x00000005070b7208 */ /* 0x000fe40000000000 */
[----:B------:R-:W-:Y:S01]  /*1020*/  @!P1 MOV R7, 0x400 ;  /* 0x0000040000079802 */ /* 0x000fe20000000f00 */
[----:B------:R-:W-:Y:S01]  /*1030*/  SHFL.DOWN PT, R4, R10, 0x10, R13 ;  /* 0x0a0000000a047989 */ /* 0x000fe200000e000d */
[----:B------:R-:W-:Y:S02]  /*1040*/  ISETP.GT.AND P0, PT, R0, R13, PT ;  /* 0x0000000d0000720c */ /* 0x000fe40003f04270 */
        /* <DEDUP_REMOVED lines=14> */
[----:B------:R-:W-:Y:S01]  /*1130*/  ISETP.GT.U32.AND P1, PT, R2, 0x20, PT ;  /* 0x000000200200780c */ /* 0x000fe20003f24070 */
[----:B-1----:R-:W-:-:S09]  /*1140*/  ULEA UR4, UR5, UR4, 0x18 ;  /* 0x0000000405047291 */ /* 0x002fd2000f8ec0ff */
[----:B------:R-:W1:Y:S04]  /*1150*/  LDS.128 R12, [UR4+0x20] ;  /* 0x00002004ff0c7984 */ /* 0x000e680008000c00 */
[----:B0-----:R-:W0:Y:S01]  /*1160*/  LDS.128 R4, [UR4+0x30] ;  /* 0x00003004ff047984 */ /* 0x001e220008000c00 */
        /* <DEDUP_REMOVED lines=70> */
[----:B------:R-:W0:Y:S01]  /*15d0*/  LDS.64 R4, [UR4+0xb0] ;  /* 0x0000b004ff047984 */ /* 0x000e220008000a00 */
        /* <DEDUP_REMOVED lines=8> */
[----:B------:R-:W-:-:S04]  /*1660*/  ISETP.GT.U32.AND P1, PT, R2, 0x260, PT ;  /* 0x000002600200780c */ /* 0x000fc80003f24070 */
[----:B0-----:R-:W-:-:S10]  /*1670*/  DADD R4, R4, R6 ;  /* 0x0000000004047229 */ /* 0x001fd40000000006 */
[----:B------:R-:W-:Y:S02]  /*1680*/  FSEL R8, R4, R6, P1 ;  /* 0x0000000604087208 */ /* 0x000fe40000800000 */
[----:B------:R-:W-:Y:S01]  /*1690*/  FSEL R9, R5, R7, P1 ;  /* 0x0000000705097208 */ /* 0x000fe20000800000 */
[----:B------:R-:W-:Y:S06]  /*16a0*/  BRA `(.L_x_166) ;  /* 0x00000010008c7947 */ /* 0x000fec0003800000 */
.L_x_152:
[----:B------:R-:W0:Y:S01]  /*16b0*/  S2R R0, SR_TID.X ;  /* 0x0000000000007919 */ /* 0x000e220000002100 */
[----:B------:R-:W1:Y:S02]  /*16c0*/  LDCU.64 UR4, c[0x0][0x380] ;  /* 0x00007000ff0477ac */ /* 0x000e640008000a00 */
[----:B-1----:R-:W-:Y:S02]  /*16d0*/  IMAD.U32 R6, RZ, RZ, UR4 ;  /* 0x00000004ff067e24 */ /* 0x002fe4000f8e00ff */
[----:B------:R-:W-:Y:S02]  /*16e0*/  IMAD.U32 R7, RZ, RZ, UR5 ;  /* 0x00000005ff077e24 */ /* 0x000fe4000f8e00ff */
[----:B0-----:R-:W-:-:S05]  /*16f0*/  IMAD.WIDE.U32 R20, R0, 0x8, R6 ;  /* 0x0000000800147825 */ /* 0x001fca00078e0006 */
        /* <DEDUP_REMOVED lines=8> */
[----:B------:R-:W-:Y:S01]  /*1780*/  VIADD R3, R2, 0xffffec00 ;  /* 0xffffec0002037836 */ /* 0x000fe20000000000 */
[----:B------:R-:W-:-:S04]  /*1790*/  UMOV UR4, 0x1400 ;  /* 0x0000140000047882 */ /* 0x000fc80000000000 */
[----:B------:R-:W-:Y:S01]  /*17a0*/  ISETP.GE.U32.AND P0, PT, R3, 0x1400, PT ;  /* 0x000014000300780c */ /* 0x000fe20003f06070 */
        /* <DEDUP_REMOVED lines=8> */
[----:B------:R-:W0:Y:S01]  /*1830*/  LDC R2, c[0x0][0x390] ;  /* 0x0000e400ff027b82 */ /* 0x000e220000000800 */
[----:B------:R-:W-:-:S07]  /*1840*/  UMOV UR4, 0x1400 ;  /* 0x0000140000047882 */ /* 0x000fce0000000000 */
[----:B------:R-:W1:Y:S02]  /*1850*/  LDC.64 R6, c[0x0][0x380] ;  /* 0x0000e000ff067b82 */ /* 0x000e640000000a00 */
.L_x_169:
[----:B------:R-:W-:-:S04]  /*1860*/  VIADD R9, R0, UR4 ;  /* 0x0000000400097c36 */ /* 0x000fc80008000000 */
[----:B-1----:R-:W-:-:S05]  /*1870*/  IMAD.WIDE.U32 R8, R9, 0x8, R6 ;  /* 0x0000000809087825 */ /* 0x002fca00078e0006 */
        /* <DEDUP_REMOVED lines=8> */
[----:B--2---:R-:W-:-:S08]  /*1900*/  DADD R10, R10, R38 ;  /* 0x000000000a0a7229 */ /* 0x004fd00000000026 */
[----:B---3--:R-:W-:Y:S01]  /*1910*/  DADD R10, R12, R10 ;  /* 0x000000000c0a7229 */ /* 0x008fe2000000000a */
[----:B0-----:R-:W-:-:S05]  /*1920*/  VIADD R12, R2, -UR4 ;  /* 0x80000004020c7c36 */ /* 0x001fca0008000000 */
[----:B------:R-:W-:Y:S02]  /*1930*/  ISETP.GE.U32.AND P0, PT, R12, 0x1400, PT ;  /* 0x000014000c00780c */ /* 0x000fe40003f06070 */
[----:B----4-:R-:W-:-:S08]  /*1940*/  DADD R10, R14, R10 ;  /* 0x000000000e0a7229 */ /* 0x010fd0000000000a */
[----:B-----5:R-:W-:-:S08]  /*1950*/  DADD R10, R16, R10 ;  /* 0x00000000100a7229 */ /* 0x020fd0000000000a */
[----:B------:R-:W-:-:S08]  /*1960*/  DADD R10, R18, R10 ;  /* 0x00000000120a7229 */ /* 0x000fd0000000000a */
[----:B------:R-:W-:-:S08]  /*1970*/  DADD R10, R20, R10 ;  /* 0x00000000140a7229 */ /* 0x000fd0000000000a */
[----:B------:R-:W-:-:S08]  /*1980*/  DADD R10, R22, R10 ;  /* 0x00000000160a7229 */ /* 0x000fd0000000000a */
[----:B------:R-:W-:Y:S01]  /*1990*/  DADD R38, R4, R10 ;  /* 0x0000000004267229 */ /* 0x000fe2000000000a */
[----:B------:R-:W-:Y:S10]  /*19a0*/  @!P0 BRA `(.L_x_168) ;  /* 0x0000000800a48947 */ /* 0x000ff40003800000 */
[----:B------:R-:W-:-:S06]  /*19b0*/  UIADD3 UR4, UPT, UPT, UR4, 0x1400, URZ ;  /* 0x0000140004047890 */ /* 0x000fcc000fffe0ff */
[----:B------:R-:W-:-:S13]  /*19c0*/  ISETP.LT.U32.AND P0, PT, R3, UR4, PT ;  /* 0x0000000403007c0c */ /* 0x000fda000bf01070 */
[----:B------:R-:W-:Y:S05]  /*19d0*/  @!P0 BRA `(.L_x_169) ;  /* 0xfffffffc00a08947 */ /* 0x000fea000383ffff */
.L_x_167:
[----:B------:R-:W-:Y:S01]  /*19e0*/  VIADD R3, R2, -UR4 ;  /* 0x8000000402037c36 */ /* 0x000fe20008000000 */
[----:B------:R-:W-:Y:S04]  /*19f0*/  BSSY.RECONVERGENT B1, `(.L_x_168) ;  /* 0x00000a4000017945 */ /* 0x000fe80003800200 */
[----:B------:R-:W-:-:S04]  /*1a00*/  ISETP.GE.AND P0, PT, R0, R3, PT ;  /* 0x000000030000720c */ /* 0x000fc80003f06270 */
[----:B------:R-:W-:-:S13]  /*1a10*/  ISETP.LE.U32.OR P0, PT, R2, UR4, P0 ;  /* 0x0000000402007c0c */ /* 0x000fda0008703470 */
[----:B------:R-:W-:Y:S05]  /*1a20*/  @P0 BRA `(.L_x_170) ;  /* 0x0000000800800947 */ /* 0x000fea0003800000 */
[----:B------:R-:W-:Y:S01]  /*1a30*/  LOP3.LUT R3, RZ, R0, RZ, 0x33, !PT ;  /* 0x00000000ff037212 */ /* 0x000fe200078e33ff */
[----:B------:R-:W-:Y:S03]  /*1a40*/  BSSY.RECONVERGENT B2, `(.L_x_171) ;  /* 0x0000053000027945 */ /* 0x000fe60003800200 */
[----:B------:R-:W-:-:S04]  /*1a50*/  IADD3 R3, PT, PT, R2, -UR4, R3 ;  /* 0x8000000402037c10 */ /* 0x000fc8000fffe003 */
[C---:B------:R-:W-:Y:S01]  /*1a60*/  ISETP.GE.U32.AND P0, PT, R3.reuse, 0x2580, PT ;  /* 0x000025800300780c */ /* 0x040fe20003f06070 */
[----:B------:R-:W-:-:S05]  /*1a70*/  IMAD.HI.U32 R2, R3, -0x33333333, RZ ;  /* 0xcccccccd03027827 */ /* 0x000fca00078e00ff */
[----:B------:R-:W-:Y:S01]  /*1a80*/  LEA.HI R3, R2, 0x1, RZ, 0x17 ;  /* 0x0000000102037811 */ /* 0x000fe200078fb8ff */
[----:B------:R-:W-:-:S03]  /*1a90*/  IMAD.MOV.U32 R2, RZ, RZ, R0 ;  /* 0x000000ffff027224 */ /* 0x000fc600078e0000 */
[----:B------:R-:W-:-:S03]  /*1aa0*/  LOP3.LUT R4, R3, 0xf, RZ, 0xc0, !PT ;  /* 0x0000000f03047812 */ /* 0x000fc600078ec0ff */
[----:B------:R-:W-:Y:S05]  /*1ab0*/  @!P0 BRA `(.L_x_172) ;  /* 0x00000004002c8947 */ /* 0x000fea0003800000 */
[----:B------:R-:W-:Y:S01]  /*1ac0*/  LOP3.LUT R42, R3, 0xfffff0, RZ, 0xc0, !PT ;  /* 0x00fffff0032a7812 */ /* 0x000fe200078ec0ff */
[----:B------:R-:W-:Y:S01]  /*1ad0*/  BSSY.RECONVERGENT B3, `(.L_x_173) ;  /* 0x0000048000037945 */ /* 0x000fe20003800200 */
[C---:B------:R-:W-:Y:S01]  /*1ae0*/  LOP3.LUT R2, R0.reuse, 0x1400, RZ, 0xfc, !PT ;  /* 0x0000140000027812 */ /* 0x040fe200078efcff */
[----:B------:R-:W-:Y:S02]  /*1af0*/  VIADD R5, R0, UR4 ;  /* 0x0000000400057c36 */ /* 0x000fe40008000000 */
[----:B------:R-:W-:-:S07]  /*1b00*/  IMAD.MOV R42, RZ, RZ, -R42 ;  /* 0x000000ffff2a7224 */ /* 0x000fce00078e0a2a */
.L_x_174:
        /* <DEDUP_REMOVED lines=68> */
[----:B------:R-:W-:Y:S05]  /*1f50*/  BSYNC.RECONVERGENT B3 ;  /* 0x0000000000037941 */ /* 0x000fea0003800200 */
.L_x_173:
[----:B------:R-:W-:-:S07]  /*1f60*/  VIADD R2, R2, 0xffffec00 ;  /* 0xffffec0002027836 */ /* 0x000fce0000000000 */
.L_x_172:
[----:B------:R-:W-:Y:S05]  /*1f70*/  BSYNC.RECONVERGENT B2 ;  /* 0x0000000000027941 */ /* 0x000fea0003800200 */
.L_x_171:
        /* <DEDUP_REMOVED lines=40> */
.L_x_176:
[----:B------:R-:W-:Y:S05]  /*2200*/  BSYNC.RECONVERGENT B2 ;  /* 0x0000000000027941 */ /* 0x000fea0003800200 */
.L_x_175:
        /* <DEDUP_REMOVED lines=23> */
.L_x_178:
[----:B------:R-:W-:Y:S05]  /*2380*/  BSYNC.RECONVERGENT B2 ;  /* 0x0000000000027941 */ /* 0x000fea0003800200 */
.L_x_177:
[----:B------:R-:W-:Y:S05]  /*2390*/  @!P1 BRA `(.L_x_170) ;  /* 0x0000000000249947 */ /* 0x000fea0003800000 */
[----:B------:R-:W-:Y:S02]  /*23a0*/  VIADD R5, R2, UR4 ;  /* 0x0000000402057c36 */ /* 0x000fe40008000000 */
[----:B------:R-:W-:-:S07]  /*23b0*/  IMAD.MOV R4, RZ, RZ, -R3 ;  /* 0x000000ffff047224 */ /* 0x000fce00078e0a03 */
.L_x_179:
[----:B------:R-:W-:-:S06]  /*23c0*/  IMAD.WIDE.U32 R2, R5, 0x8, R6 ;  /* 0x0000000805027825 */ /* 0x000fcc00078e0006 */
[----:B------:R-:W2:Y:S01]  /*23d0*/  LDG.E.64 R2, desc[UR6][R2.64] ;  /* 0x0000000602027981 */ /* 0x000ea2000c1e1b00 */
[----:B------:R-:W-:Y:S02]  /*23e0*/  VIADD R4, R4, 0x1 ;  /* 0x0000000104047836 */ /* 0x000fe40000000000 */
[----:B------:R-:W-:-:S03]  /*23f0*/  VIADD R5, R5, 0x280 ;  /* 0x0000028005057836 */ /* 0x000fc60000000000 */
[----:B------:R-:W-:Y:S01]  /*2400*/  ISETP.NE.AND P0, PT, R4, RZ, PT ;  /* 0x000000ff0400720c */ /* 0x000fe20003f05270 */
[----:B--2---:R-:W-:-:S12]  /*2410*/  DADD R38, R2, R38 ;  /* 0x0000000002267229 */ /* 0x004fd80000000026 */
[----:B------:R-:W-:Y:S05]  /*2420*/  @P0 BRA `(.L_x_179) ;  /* 0xfffffffc00e40947 */ /* 0x000fea000383ffff */
.L_x_170:
[----:B------:R-:W-:Y:S05]  /*2430*/  BSYNC.RECONVERGENT B1 ;  /* 0x0000000000017941 */ /* 0x000fea0003800200 */
.L_x_168:
        /* <DEDUP_REMOVED lines=49> */
[----:B------:R-:W0:Y:S05]  /*2750*/  LDS.128 R8, [UR4+0x50] ;  /* 0x00005004ff087984 */ /* 0x000e2a0008000c00 */
[----:B------:R-:W-:-:S08]  /*2760*/  DADD R12, R12, R14 ;  /* 0x000000000c0c7229 */ /* 0x000fd0000000000e */
[----:B-1----:R-:W-:-:S08]  /*2770*/  DADD R12, R12, R16 ;  /* 0x000000000c0c7229 */ /* 0x002fd00000000010 */
[----:B------:R-:W-:Y:S02]  /*2780*/  DADD R18, R12, R18 ;  /* 0x000000000c127229 */ /* 0x000fe40000000012 */
[----:B------:R-:W1:Y:S06]  /*2790*/  LDS.128 R12, [UR4+0x60] ;  /* 0x00006004ff0c7984 */ /* 0x000e6c0008000c00 */
        /* <DEDUP_REMOVED lines=12> */
[----:B0-----:R-:W-:Y:S01]  /*2860*/  DADD R2, R2, R8 ;  /* 0x0000000002027229 */ /* 0x001fe20000000008 */
[----:B------:R-:W0:Y:S07]  /*2870*/  LDS.64 R8, [UR4+0xb0] ;  /* 0x0000b004ff087984 */ /* 0x000e2e0008000a00 */
[----:B------:R-:W-:-:S08]  /*2880*/  DADD R2, R2, R10 ;  /* 0x0000000002027229 */ /* 0x000fd0000000000a */
[----:B-1----:R-:W-:-:S08]  /*2890*/  DADD R2, R2, R12 ;  /* 0x0000000002027229 */ /* 0x002fd0000000000c */
[----:B------:R-:W-:-:S08]  /*28a0*/  DADD R2, R2, R14 ;  /* 0x0000000002027229 */ /* 0x000fd0000000000e */
[----:B--2---:R-:W-:-:S08]  /*28b0*/  DADD R2, R2, R4 ;  /* 0x0000000002027229 */ /* 0x004fd00000000004 */
[----:B------:R-:W-:-:S08]  /*28c0*/  DADD R2, R2, R6 ;  /* 0x0000000002027229 */ /* 0x000fd00000000006 */
[----:B0-----:R-:W-:-:S11]  /*28d0*/  DADD R8, R2, R8 ;  /* 0x0000000002087229 */ /* 0x001fd60000000008 */
.L_x_166:
[----:B------:R-:W-:Y:S05]  /*28e0*/  BSYNC.RECONVERGENT B0 ;  /* 0x0000000000007941 */ /* 0x000fea0003800200 */
.L_x_151:
[----:B------:R-:W-:Y:S05]  /*28f0*/  @P0 EXIT ;  /* 0x000000000000094d */ /* 0x000fea0003800000 */
[----:B------:R-:W0:Y:S01]  /*2900*/  LDCU.64 UR4, c[0x0][0x398] ;  /* 0x00007300ff0477ac */ /* 0x000e220008000a00 */
[----:B--2---:R-:W2:Y:S01]  /*2910*/  LDC.64 R2, c[0x0][0x388] ;  /* 0x0000e200ff027b82 */ /* 0x004ea20000000a00 */
[----:B0-----:R-:W-:-:S07]  /*2920*/  DADD R8, R8, UR4 ;  /* 0x0000000408087e29 */ /* 0x001fce0008000000 */
[----:B--2---:R-:W-:Y:S01]  /*2930*/  STG.E.64 desc[UR6][R2.64], R8 ;  /* 0x0000000802007986 */ /* 0x004fe2000c101b06 */
[----:B------:R-:W-:Y:S05]  /*2940*/  EXIT ;  /* 0x000000000000794d */ /* 0x000fea0003800000 */
.L_x_180:
        /* <DEDUP_REMOVED lines=11> */
.L_x_277:


//--------------------- .text._ZN3cub18CUB_300001_SM_10006detail9transform16transform_kernelINS2_10policy_hubILb1EN4cuda3std3__45tupleIJN6thrust24THRUST_300001_SM_1000_NS17counting_iteratorIiNSA_11use_defaultESC_SC_EEEEEE10policy1000El10raw_accessNSA_6detail15normal_iteratorINSA_10device_ptrIdEEEEJSD_EEEvT0_iT1_T2_DpNS2_10kernel_argIT3_EE --------------------------
	.section	.text._ZN3cub18CUB_300001_SM_10006detail9transform16transform_kernelINS2_10policy_hubILb1EN4cuda3std3__45tupleIJN6thrust24THRUST_300001_SM_1000_NS17counting_iteratorIiNSA_11use_defaultESC_SC_EEEEEE10policy1000El10raw_accessNSA_6detail15normal_iteratorINSA_10device_ptrIdEEEEJSD_EEEvT0_iT1_T2_DpNS2_10kernel_argIT3_EE,"ax",@progbits
	.align	128
        .global         _ZN3cub18CUB_300001_SM_10006detail9transform16transform_kernelINS2_10policy_hubILb1EN4cuda3std3__45tupleIJN6thrust24THRUST_300001_SM_1000_NS17counting_iteratorIiNSA_11use_defaultESC_SC_EEEEEE10policy1000El10raw_accessNSA_6detail15normal_iteratorINSA_10device_ptrIdEEEEJSD_EEEvT0_iT1_T2_DpNS2_10kernel_argIT3_EE
        .type           _ZN3cub18CUB_300001_SM_10006detail9transform16transform_kernelINS2_10policy_hubILb1EN4cuda3std3__45tupleIJN6thrust24THRUST_300001_SM_1000_NS17counting_iteratorIiNSA_11use_defaultESC_SC_EEEEEE10policy1000El10raw_accessNSA_6detail15normal_iteratorINSA_10device_ptrIdEEEEJSD_EEEvT0_iT1_T2_DpNS2_10kernel_argIT3_EE,@function
        .size           _ZN3cub18CUB_300001_SM_10006detail9transform16transform_kernelINS2_10policy_hubILb1EN4cuda3std3__45tupleIJN6thrust24THRUST_300001_SM_1000_NS17counting_iteratorIiNSA_11use_defaultESC_SC_EEEEEE10policy1000El10raw_accessNSA_6detail15normal_iteratorINSA_10device_ptrIdEEEEJSD_EEEvT0_iT1_T2_DpNS2_10kernel_argIT3_EE,(.L_x_269 - _ZN3cub18CUB_300001_SM_10006detail9transform16transform_kernelINS2_10policy_hubILb1EN4cuda3std3__45tupleIJN6thrust24THRUST_300001_SM_1000_NS17counting_iteratorIiNSA_11use_defaultESC_SC_EEEEEE10policy1000El10raw_accessNSA_6detail15normal_iteratorINSA_10device_ptrIdEEEEJSD_EEEvT0_iT1_T2_DpNS2_10kernel_argIT3_EE)
        .other          _ZN3cub18CUB_300001_SM_10006detail9transform16transform_kernelINS2_10policy_hubILb1EN4cuda3std3__45tupleIJN6thrust24THRUST_300001_SM_1000_NS17counting_iteratorIiNSA_11use_defaultESC_SC_EEEEEE10policy1000El10raw_accessNSA_6detail15normal_iteratorINSA_10device_ptrIdEEEEJSD_EEEvT0_iT1_T2_DpNS2_10kernel_argIT3_EE,@"STO_CUDA_ENTRY STV_DEFAULT"
_ZN3cub18CUB_300001_SM_10006detail9transform16transform_kernelINS2_10policy_hubILb1EN4cuda3std3__45tupleIJN6thrust24THRUST_300001_SM_1000_NS17counting_iteratorIiNSA_11use_defaultESC_SC_EEEEEE10policy1000El10raw_accessNSA_6detail15normal_iteratorINSA_10device_ptrIdEEEEJSD_EEEvT0_iT1_T2_DpNS2_10kernel_argIT3_EE:
.text._ZN3cub18CUB_300001_SM_10006detail9transform16transform_kernelINS2_10policy_hubILb1EN4cuda3std3__45tupleIJN6thrust24THRUST_300001_SM_1000_NS17counting_iteratorIiNSA_11use_defaultESC_SC_EEEEEE10policy1000El10raw_accessNSA_6detail15normal_iteratorINSA_10device_ptrIdEEEEJSD_EEEvT0_iT1_T2_DpNS2_10kernel_argIT3_EE:
[----:B------:R-:W-:Y:S01]  /*0000*/  LDC R1, c[0x0][0x37c] ;  /* 0x0000df00ff017b82 */ /* 0x000fe20000000800 */
[----:B------:R-:W0:Y:S07]  /*0010*/  LDCU UR17, c[0x0][0x388] ;  /* 0x00007100ff1177ac */ /* 0x000e2e0008000800 */
[----:B------:R-:W1:Y:S01]  /*0020*/  S2UR UR6, SR_CTAID.X ;  /* 0x00000000000679c3 */ /* 0x000e620000002500 */
[----:B------:R-:W-:Y:S01]  /*0030*/  IMAD.MOV.U32 R27, RZ, RZ, 0x41dfffff ;  /* 0x41dfffffff1b7424 */ /* 0x000fe200078e00ff */
[----:B------:R-:W2:Y:S01]  /*0040*/  LDCU.64 UR8, c[0x0][0x380] ;  /* 0x00007000ff0877ac */ /* 0x000ea20008000a00 */
[----:B------:R-:W3:Y:S01]  /*0050*/  LDCU.64 UR12, c[0x0][0x3a8] ;  /* 0x00007500ff0c77ac */ /* 0x000ee20008000a00 */
[----:B------:R-:W4:Y:S01]  /*0060*/  LDCU UR10, c[0x0][0x3b0] ;  /* 0x00007600ff0a77ac */ /* 0x000f220008000800 */
[----:B------:R-:W5:Y:S01]  /*0070*/  LDCU.64 UR14, c[0x0][0x358] ;  /* 0x00006b00ff0e77ac */ /* 0x000f620008000a00 */
[----:B0-----:R-:W-:-:S04]  /*0080*/  USHF.L.U32 UR11, UR17, 0x7, URZ ;  /* 0x00000007110b7899 */ /* 0x001fc800080006ff */
[----:B------:R-:W-:Y:S02]  /*0090*/  USHF.R.S32.HI UR16, URZ, 0x1f, UR11 ;  /* 0x0000001fff107899 */ /* 0x000fe4000801140b */
[----:B-1----:R-:W-:Y:S02]  /*00a0*/  UIMAD.WIDE.U32 UR4, UR11, UR6, URZ ;  /* 0x000000060b0472a5 */ /* 0x002fe4000f8e00ff */
[----:B------:R-:W-:Y:S02]  /*00b0*/  UIMAD UR7, UR16, UR6, URZ ;  /* 0x00000006100772a4 */ /* 0x000fe4000f8e02ff */
[----:B--2---:R-:W-:Y:S02]  /*00c0*/  UIADD3 UR8, UP0, UPT, -UR4, UR8, URZ ;  /* 0x0000000804087290 */ /* 0x004fe4000ff1e1ff */
[----:B------:R-:W-:Y:S02]  /*00d0*/  UIADD3 UR7, UPT, UPT, UR5, UR7, URZ ;  /* 0x0000000705077290 */ /* 0x000fe4000fffe0ff */
[----:B---3--:R-:W-:-:S02]  /*00e0*/  ULEA UR6, UP1, UR4, UR12, 0x3 ;  /* 0x0000000c04067291 */ /* 0x008fc4000f8218ff */
[----:B------:R-:W-:Y:S02]  /*00f0*/  UIADD3.X UR5, UPT, UPT, ~UR7, UR9, URZ, UP0, !UPT ;  /* 0x0000000907057290 */ /* 0x000fe400087fe5ff */
[----:B------:R-:W-:Y:S01]  /*0100*/  UISETP.LT.U32.AND UP0, UPT, UR8, UR11, UPT ;  /* 0x0000000b0800728c */ /* 0x000fe2000bf01070 */
[----:B------:R-:W0:Y:S03]  /*0110*/  LDCU UR9, c[0x0][0x390] ;  /* 0x00007200ff0977ac */ /* 0x000e260008000800 */
[----:B------:R-:W-:Y:S02]  /*0120*/  UISETP.LT.AND.EX UP0, UPT, UR5, UR16, UPT, UP0 ;  /* 0x000000100500728c */ /* 0x000fe4000bf01300 */
[----:B------:R-:W-:Y:S02]  /*0130*/  ULEA.HI.X UR7, UR4, UR13, UR7, 0x3, UP1 ;  /* 0x0000000d04077291 */ /* 0x000fe400088f1c07 */
[----:B------:R-:W-:-:S02]  /*0140*/  USEL UR8, UR8, UR11, UP0 ;  /* 0x0000000b08087287 */ /* 0x000fc40008000000 */
[----:B----4-:R-:W-:Y:S02]  /*0150*/  UIADD3 UR5, UPT, UPT, UR4, UR10, URZ ;  /* 0x0000000a04057290 */ /* 0x010fe4000fffe0ff */
[----:B------:R-:W-:Y:S01]  /*0160*/  UISETP.NE.AND UP0, UPT, UR11, UR8, UPT ;  /* 0x000000080b00728c */ /* 0x000fe2000bf05270 */
[----:B0-----:R-:W-:Y:S01]  /*0170*/  IMAD.U32 R3, RZ, RZ, UR9 ;  /* 0x00000009ff037e24 */ /* 0x001fe2000f8e00ff */
[----:B------:R-:W-:-:S07]  /*0180*/  UMOV UR9, 0xff800000 ;  /* 0xff80000000097882 */ /* 0x000fce0000000000 */
[----:B-----5:R-:W-:Y:S05]  /*0190*/  BRA.U !UP0, `(.L_x_181) ;  /* 0x0000000d087c7547 */ /* 0x020fea000b800000 */
[----:B------:R-:W-:-:S06]  /*01a0*/  UISETP.GE.AND UP0, UPT, UR17, 0x1, UPT ;  /* 0x000000011100788c */ /* 0x000fcc000bf06270 */
[----:B------:R-:W-:-:S13]  /*01b0*/  PLOP3.LUT P0, PT, PT, PT, UP0, 0x80, 0x8 ;  /* 0x000000000008781c */ /* 0x000fda0003f0f008 */
[----:B------:R-:W-:Y:S05]  /*01c0*/  @!P0 EXIT ;  /* 0x000000000000894d */ /* 0x000fea0003800000 */
[----:B------:R-:W0:Y:S01]  /*01d0*/  LDC.64 R8, c[0x0][0x398] ;  /* 0x0000e600ff087b82 */ /* 0x000e220000000a00 */
[----:B------:R-:W1:Y:S01]  /*01e0*/  S2R R2, SR_TID.X ;  /* 0x0000000000027919 */ /* 0x000e620000002100 */
[----:B------:R-:W0:Y:S01]  /*01f0*/  LDCU.64 UR10, c[0x0][0x3a0] ;  /* 0x00007400ff0a77ac */ /* 0x000e220008000a00 */
[----:B------:R-:W-:Y:S01]  /*0200*/  UMOV UR4, URZ ;  /* 0x000000ff00047c82 */ /* 0x000fe20008000000 */
[----:B01----:R-:W-:-:S11]  /*0210*/  DADD R8, -R8, UR10 ;  /* 0x0000000a08087e29 */ /* 0x003fd60008000100 */
.L_x_199:
[----:B0-----:R-:W-:Y:S01]  /*0220*/  IMAD.U32 R5, RZ, RZ, UR4 ;  /* 0x00000004ff057e24 */ /* 0x001fe2000f8e00ff */
[----:B------:R-:W0:Y:S01]  /*0230*/  LDCU UR10, c[0x0][0x388] ;  /* 0x00007100ff0a77ac */ /* 0x000e220008000800 */
[----:B------:R-:W-:Y:S02]  /*0240*/  BSSY.RECONVERGENT B0, `(.L_x_182) ;  /* 0x00000d2000007945 */ /* 0x000fe40003800200 */
[----:B------:R-:W-:Y:S01]  /*0250*/  IMAD R0, R5, 0x80, R2 ;  /* 0x0000008005007824 */ /* 0x000fe200078e0202 */
[----:B------:R-:W-:-:S04]  /*0260*/  UIADD3 UR4, UPT, UPT, UR4, 0x1, URZ ;  /* 0x0000000104047890 */ /* 0x000fc8000fffe0ff */
[----:B------:R-:W-:Y:S01]  /*0270*/  ISETP.GE.AND P0, PT, R0, UR8, PT ;  /* 0x0000000800007c0c */ /* 0x000fe2000bf06270 */
[----:B0-----:R-:W-:-:S12]  /*0280*/  UISETP.NE.AND UP0, UPT, UR4, UR10, UPT ;  /* 0x0000000a0400728c */ /* 0x001fd8000bf05270 */
[----:B------:R-:W-:Y:S05]  /*0290*/  @P0 BRA `(.L_x_183) ;  /* 0x0000000c00300947 */ /* 0x000fea0003800000 */
[----:B------:R-:W-:Y:S01]  /*02a0*/  VIADD R4, R0, UR5 ;  /* 0x0000000500047c36 */ /* 0x000fe20008000000 */
[----:B------:R-:W-:Y:S01]  /*02b0*/  BSSY.RECONVERGENT B1, `(.L_x_184) ;  /* 0x000003d000017945 */ /* 0x000fe20003800200 */
[----:B------:R-:W-:Y:S02]  /*02c0*/  HFMA2 R16, -RZ, RZ, 0, 5.9604644775390625e-08 ;  /* 0x00000001ff107431 */ /* 0x000fe400000001ff */
[----:B------:R-:W-:Y:S01]  /*02d0*/  IMAD.MOV.U32 R18, RZ, RZ, RZ ;  /* 0x000000ffff127224 */ /* 0x000fe200078e00ff */
[----:B------:R-:W-:-:S13]  /*02e0*/  ISETP.NE.AND P0, PT, R4, RZ, PT ;  /* 0x000000ff0400720c */ /* 0x000fda0003f05270 */
[----:B------:R-:W-:Y:S05]  /*02f0*/  @!P0 BRA `(.L_x_185) ;  /* 0x0000000000e08947 */ /* 0x000fea0003800000 */
[----:B------:R-:W-:Y:S02]  /*0300*/  IMAD R4, R4, 0x64, RZ ;  /* 0x0000006404047824 */ /* 0x000fe400078e02ff */
[----:B------:R-:W-:Y:S02]  /*0310*/  IMAD.MOV.U32 R19, RZ, RZ, 0xbc8f ;  /* 0x0000bc8fff137424 */ /* 0x000fe400078e00ff */
[----:B------:R-:W-:Y:S01]  /*0320*/  IMAD.MOV.U32 R17, RZ, RZ, RZ ;  /* 0x000000ffff117224 */ /* 0x000fe200078e00ff */
[----:B------:R-:W-:Y:S01]  /*0330*/  SHF.R.S32.HI R5, RZ, 0x1f, R4 ;  /* 0x0000001fff057819 */ /* 0x000fe20000011404 */
[----:B------:R-:W-:Y:S02]  /*0340*/  IMAD.MOV.U32 R16, RZ, RZ, 0x1 ;  /* 0x00000001ff107424 */ /* 0x000fe400078e00ff */
[----:B------:R-:W-:-:S07]  /*0350*/  IMAD.MOV.U32 R18, RZ, RZ, RZ ;  /* 0x000000ffff127224 */ /* 0x000fce00078e00ff */
.L_x_188:
[-C--:B------:R-:W-:Y:S01]  /*0360*/  IMAD R10, R17, R19.reuse, RZ ;  /* 0x00000013110a7224 */ /* 0x080fe200078e02ff */
[----:B------:R-:W-:Y:S01]  /*0370*/  BSSY.RECONVERGENT B2, `(.L_x_186) ;  /* 0x000002a000027945 */ /* 0x000fe20003800200 */
[----:B------:R-:W-:-:S04]  /*0380*/  IMAD.WIDE.U32 R6, R19, R19, RZ ;  /* 0x0000001313067225 */ /* 0x000fc800078e00ff */
[----:B------:R-:W-:Y:S02]  /*0390*/  IMAD R11, R19, R17, R10 ;  /* 0x00000011130b7224 */ /* 0x000fe400078e020a */
[----:B------:R-:W-:Y:S01]  /*03a0*/  IMAD.WIDE.U32 R12, R6, 0x3, RZ ;  /* 0x00000003060c7825 */ /* 0x000fe200078e00ff */
[----:B------:R-:W-:Y:S02]  /*03b0*/  LOP3.LUT R12, R4, 0x1, RZ, 0xc0, !PT ;  /* 0x00000001040c7812 */ /* 0x000fe400078ec0ff */
[----:B------:R-:W-:Y:S02]  /*03c0*/  IADD3 R7, PT, PT, R7, R11, RZ ;  /* 0x0000000b07077210 */ /* 0x000fe40007ffe0ff */
[----:B------:R-:W-:-:S03]  /*03d0*/  ISETP.NE.U32.AND P1, PT, R12, 0x1, PT ;  /* 0x000000010c00780c */ /* 0x000fc60003f25070 */
[----:B------:R-:W-:Y:S01]  /*03e0*/  IMAD.WIDE.U32 R10, R7, 0x3, RZ ;  /* 0x00000003070a7825 */ /* 0x000fe200078e00ff */
[----:B------:R-:W-:-:S03]  /*03f0*/  ISETP.NE.U32.AND.EX P1, PT, RZ, RZ, PT, P1 ;  /* 0x000000ffff00720c */ /* 0x000fc60003f25110 */
[----:B------:R-:W-:-:S04]  /*0400*/  IMAD.WIDE.U32 R10, P0, R6, -0x7fffffff, R10 ;  /* 0x80000001060a7825 */ /* 0x000fc8000780000a */
[----:B------:R-:W-:Y:S01]  /*0410*/  IMAD.X R15, RZ, RZ, RZ, P0 ;  /* 0x000000ffff0f7224 */ /* 0x000fe200000e06ff */
[----:B------:R-:W-:Y:S01]  /*0420*/  IADD3 RZ, P0, PT, R13, R10, RZ ;  /* 0x0000000a0dff7210 */ /* 0x000fe20007f1e0ff */
[----:B------:R-:W-:-:S04]  /*0430*/  IMAD.MOV.U32 R14, RZ, RZ, R11 ;  /* 0x000000ffff0e7224 */ /* 0x000fc800078e000b */
[----:B------:R-:W-:Y:S01]  /*0440*/  IMAD.WIDE.U32.X R14, R7, -0x7fffffff, R14, P0 ;  /* 0x80000001070e7825 */ /* 0x000fe200000e040e */
[----:B------:R-:W-:-:S04]  /*0450*/  ISETP.GT.U32.AND P0, PT, R4, 0x1, PT ;  /* 0x000000010400780c */ /* 0x000fc80003f04070 */
[--C-:B------:R-:W-:Y:S02]  /*0460*/  SHF.R.U64 R13, R14, 0x1e, R15.reuse ;  /* 0x0000001e0e0d7819 */ /* 0x100fe4000000120f */
[----:B------:R-:W-:-:S03]  /*0470*/  SHF.R.U32.HI R12, RZ, 0x1e, R15 ;  /* 0x0000001eff0c7819 */ /* 0x000fc6000001160f */
[----:B------:R-:W-:-:S04]  /*0480*/  IMAD.WIDE.U32 R6, R13, -0x7fffffff, R6 ;  /* 0x800000010d067825 */ /* 0x000fc800078e0006 */
[----:B------:R-:W-:Y:S01]  /*0490*/  IMAD R12, R12, -0x7fffffff, RZ ;  /* 0x800000010c0c7824 */ /* 0x000fe200078e02ff */
[----:B------:R-:W-:Y:S06]  /*04a0*/  @P1 BRA `(.L_x_187) ;  /* 0x0000000000581947 */ /* 0x000fec0003800000 */
[-C--:B------:R-:W-:Y:S02]  /*04b0*/  IMAD R18, R18, R19.reuse, RZ ;  /* 0x0000001312127224 */ /* 0x080fe400078e02ff */
[----:B------:R-:W-:-:S04]  /*04c0*/  IMAD.WIDE.U32 R10, R16, R19, RZ ;  /* 0x00000013100a7225 */ /* 0x000fc800078e00ff */
[----:B------:R-:W-:-:S04]  /*04d0*/  IMAD R17, R17, R16, R18 ;  /* 0x0000001011117224 */ /* 0x000fc800078e0212 */
[----:B------:R-:W-:Y:S02]  /*04e0*/  IMAD.IADD R11, R11, 0x1, R17 ;  /* 0x000000010b0b7824 */ /* 0x000fe400078e0211 */
[----:B------:R-:W-:-:S04]  /*04f0*/  IMAD.WIDE.U32 R16, R10, 0x5, RZ ;  /* 0x000000050a107825 */ /* 0x000fc800078e00ff */
[----:B------:R-:W-:-:S04]  /*0500*/  IMAD.WIDE.U32 R14, R11, 0x5, RZ ;  /* 0x000000050b0e7825 */ /* 0x000fc800078e00ff */
[----:B------:R-:W-:-:S04]  /*0510*/  IMAD.WIDE.U32 R14, P1, R10, 0x2, R14 ;  /* 0x000000020a0e7825 */ /* 0x000fc8000782000e */
[----:B------:R-:W-:Y:S01]  /*0520*/  IMAD.X R19, RZ, RZ, RZ, P1 ;  /* 0x000000ffff137224 */ /* 0x000fe200008e06ff */
[----:B------:R-:W-:Y:S01]  /*0530*/  IADD3 RZ, P1, PT, R17, R14, RZ ;  /* 0x0000000e11ff7210 */ /* 0x000fe20007f3e0ff */
[----:B------:R-:W-:-:S04]  /*0540*/  IMAD.MOV.U32 R18, RZ, RZ, R15 ;  /* 0x000000ffff127224 */ /* 0x000fc800078e000f */
[----:B------:R-:W-:-:S03]  /*0550*/  IMAD.WIDE.U32.X R18, R11, 0x2, R18, P1 ;  /* 0x000000020b127825 */ /* 0x000fc600008e0412 */
[----:B------:R-:W-:-:S04]  /*0560*/  IADD3 R15, P1, PT, R10, -R18, RZ ;  /* 0x800000120a0f7210 */ /* 0x000fc80007f3e0ff */
[----:B------:R-:W-:-:S04]  /*0570*/  IADD3.X R14, PT, PT, R11, ~R19, RZ, P1, !PT ;  /* 0x800000130b0e7210 */ /* 0x000fc80000ffe4ff */
[--C-:B------:R-:W-:Y:S02]  /*0580*/  SHF.R.U64 R15, R15, 0x1, R14.reuse ;  /* 0x000000010f0f7819 */ /* 0x100fe4000000120e */
[----:B------:R-:W-:Y:S02]  /*0590*/  SHF.R.U32.HI R17, RZ, 0x1, R14 ;  /* 0x00000001ff117819 */ /* 0x000fe4000001160e */
[----:B------:R-:W-:-:S05]  /*05a0*/  IADD3 R15, P1, PT, R15, R18, RZ ;  /* 0x000000120f0f7210 */ /* 0x000fca0007f3e0ff */
[----:B------:R-:W-:-:S05]  /*05b0*/  IMAD.X R14, R17, 0x1, R19, P1 ;  /* 0x00000001110e7824 */ /* 0x000fca00008e0613 */
[--C-:B------:R-:W-:Y:S02]  /*05c0*/  SHF.R.U64 R15, R15, 0x1e, R14.reuse ;  /* 0x0000001e0f0f7819 */ /* 0x100fe4000000120e */
[----:B------:R-:W-:-:S03]  /*05d0*/  SHF.R.U32.HI R14, RZ, 0x1e, R14 ;  /* 0x0000001eff0e7819 */ /* 0x000fc6000001160e */
[----:B------:R-:W-:-:S04]  /*05e0*/  IMAD.WIDE.U32 R16, R15, -0x7fffffff, R10 ;  /* 0x800000010f107825 */ /* 0x000fc800078e000a */
[----:B------:R-:W-:-:S05]  /*05f0*/  IMAD R14, R14, -0x7fffffff, RZ ;  /* 0x800000010e0e7824 */ /* 0x000fca00078e02ff */
[----:B------:R-:W-:-:S07]  /*0600*/  IADD3 R18, PT, PT, R17, -R15, R14 ;  /* 0x8000000f11127210 */ /* 0x000fce0007ffe00e */
.L_x_187:
[----:B------:R-:W-:Y:S05]  /*0610*/  BSYNC.RECONVERGENT B2 ;  /* 0x0000000000027941 */ /* 0x000fea0003800200 */
.L_x_186:
[----:B------:R-:W-:Y:S01]  /*0620*/  ISETP.GT.U32.AND.EX P0, PT, R5, RZ, PT, P0 ;  /* 0x000000ff0500720c */ /* 0x000fe20003f04100 */
[----:B------:R-:W-:Y:S01]  /*0630*/  IMAD.MOV.U32 R19, RZ, RZ, R6 ;  /* 0x000000ffff137224 */ /* 0x000fe200078e0006 */
[--C-:B------:R-:W-:Y:S02]  /*0640*/  SHF.R.U64 R4, R4, 0x1, R5.reuse ;  /* 0x0000000104047819 */ /* 0x100fe40000001205 */
[----:B------:R-:W-:Y:S02]  /*0650*/  SHF.R.U32.HI R5, RZ, 0x1, R5 ;  /* 0x00000001ff057819 */ /* 0x000fe40000011605 */
[----:B------:R-:W-:-:S07]  /*0660*/  IADD3 R17, PT, PT, R7, -R13, R12 ;  /* 0x8000000d07117210 */ /* 0x000fce0007ffe00c */
[----:B------:R-:W-:Y:S05]  /*0670*/  @P0 BRA `(.L_x_188) ;  /* 0xfffffffc00380947 */ /* 0x000fea000383ffff */
.L_x_185:
[----:B------:R-:W-:Y:S05]  /*0680*/  BSYNC.RECONVERGENT B1 ;  /* 0x0000000000017941 */ /* 0x000fea0003800200 */
.L_x_184:
[-C--:B------:R-:W-:Y:S01]  /*0690*/  IMAD R13, R18, R3.reuse, RZ ;  /* 0x00000003120d7224 */ /* 0x080fe200078e02ff */
[----:B------:R-:W-:Y:S01]  /*06a0*/  BSSY.RECONVERGENT B1, `(.L_x_189) ;  /* 0x0000031000017945 */ /* 0x000fe20003800200 */
[----:B------:R-:W-:-:S04]  /*06b0*/  IMAD.WIDE.U32 R16, R16, R3, RZ ;  /* 0x0000000310107225 */ /* 0x000fc800078e00ff */
[----:B------:R-:W-:-:S04]  /*06c0*/  IMAD.IADD R13, R17, 0x1, R13 ;  /* 0x00000001110d7824 */ /* 0x000fc800078e020d */
[----:B------:R-:W-:-:S04]  /*06d0*/  IMAD.WIDE.U32 R4, R13, 0x5, RZ ;  /* 0x000000050d047825 */ /* 0x000fc800078e00ff */
[----:B------:R-:W-:-:S04]  /*06e0*/  IMAD.WIDE.U32 R6, P0, R16, 0x2, R4 ;  /* 0x0000000210067825 */ /* 0x000fc80007800004 */
[----:B------:R-:W-:-:S04]  /*06f0*/  IMAD.WIDE.U32 R4, R16, 0x5, RZ ;  /* 0x0000000510047825 */ /* 0x000fc800078e00ff */
[----:B------:R-:W-:Y:S01]  /*0700*/  IMAD.X R11, RZ, RZ, RZ, P0 ;  /* 0x000000ffff0b7224 */ /* 0x000fe200000e06ff */
[----:B------:R-:W-:Y:S01]  /*0710*/  IADD3 RZ, P0, PT, R5, R6, RZ ;  /* 0x0000000605ff7210 */ /* 0x000fe20007f1e0ff */
[----:B------:R-:W-:-:S04]  /*0720*/  IMAD.MOV.U32 R10, RZ, RZ, R7 ;  /* 0x000000ffff0a7224 */ /* 0x000fc800078e0007 */
[----:B------:R-:W-:-:S03]  /*0730*/  IMAD.WIDE.U32.X R4, R13, 0x2, R10, P0 ;  /* 0x000000020d047825 */ /* 0x000fc600000e040a */
[----:B------:R-:W-:-:S04]  /*0740*/  IADD3 R3, P0, PT, R16, -R4, RZ ;  /* 0x8000000410037210 */ /* 0x000fc80007f1e0ff */
[----:B------:R-:W-:-:S04]  /*0750*/  IADD3.X R6, PT, PT, R13, ~R5, RZ, P0, !PT ;  /* 0x800000050d067210 */ /* 0x000fc800007fe4ff */
[--C-:B------:R-:W-:Y:S02]  /*0760*/  SHF.R.U64 R3, R3, 0x1, R6.reuse ;  /* 0x0000000103037819 */ /* 0x100fe40000001206 */
[----:B------:R-:W-:Y:S01]  /*0770*/  SHF.R.U32.HI R7, RZ, 0x1, R6 ;  /* 0x00000001ff077819 */ /* 0x000fe20000011606 */
[----:B------:R-:W-:Y:S01]  /*0780*/  IMAD.MOV.U32 R6, RZ, RZ, 0x1 ;  /* 0x00000001ff067424 */ /* 0x000fe200078e00ff */
[----:B------:R-:W-:-:S05]  /*0790*/  IADD3 R3, P0, PT, R3, R4, RZ ;  /* 0x0000000403037210 */ /* 0x000fca0007f1e0ff */
[----:B------:R-:W-:Y:S02]  /*07a0*/  IMAD.X R4, R7, 0x1, R5, P0 ;  /* 0x0000000107047824 */ /* 0x000fe400000e0605 */
[----:B------:R-:W0:Y:S01]  /*07b0*/  MUFU.RCP64H R7, 2.14748262400000000000e+09 ;  /* 0x41dfffff00077908 */ /* 0x000e220000001800 */
[----:B------:R-:W-:Y:S02]  /*07c0*/  IMAD.MOV.U32 R5, RZ, RZ, 0x41dfffff ;  /* 0x41dfffffff057424 */ /* 0x000fe400078e00ff */
[----:B------:R-:W-:Y:S01]  /*07d0*/  SHF.R.U64 R3, R3, 0x1e, R4 ;  /* 0x0000001e03037819 */ /* 0x000fe20000001204 */
[----:B------:R-:W-:-:S04]  /*07e0*/  IMAD.MOV.U32 R4, RZ, RZ, -0x800000 ;  /* 0xff800000ff047424 */ /* 0x000fc800078e00ff */
[----:B------:R-:W-:-:S04]  /*07f0*/  IMAD R16, R3, -0x7fffffff, R16 ;  /* 0x8000000103107824 */ /* 0x000fc800078e0210 */
[----:B------:R-:W-:-:S05]  /*0800*/  IMAD.HI.U32 R3, R16, 0x5e4789c9, RZ ;  /* 0x5e4789c910037827 */ /* 0x000fca00078e00ff */
[----:B------:R-:W-:Y:S01]  /*0810*/  SHF.R.U32.HI R3, RZ, 0xe, R3 ;  /* 0x0000000eff037819 */ /* 0x000fe20000011603 */
[----:B0-----:R-:W-:-:S04]  /*0820*/  DFMA R10, R6, -R4, 1 ;  /* 0x3ff00000060a742b */ /* 0x001fc80000000804 */
[C---:B------:R-:W-:Y:S02]  /*0830*/  IMAD R16, R3.reuse, -0xadc8, R16 ;  /* 0xffff523803107824 */ /* 0x040fe400078e0210 */
[----:B------:R-:W-:Y:S02]  /*0840*/  IMAD R3, R3, 0xd47, RZ ;  /* 0x00000d4703037824 */ /* 0x000fe400078e02ff */
[----:B------:R-:W-:Y:S01]  /*0850*/  IMAD R16, R16, 0xbc8f, RZ ;  /* 0x0000bc8f10107824 */ /* 0x000fe200078e02ff */
[----:B------:R-:W-:Y:S02]  /*0860*/  DFMA R10, R10, R10, R10 ;  /* 0x0000000a0a0a722b */ /* 0x000fe4000000000a */
[----:B------:R-:W-:Y:S02]  /*0870*/  LOP3.LUT R13, R3, 0x7fffffff, RZ, 0x3c, !PT ;  /* 0x7fffffff030d7812 */ /* 0x000fe400078e3cff */
[----:B------:R-:W-:-:S04]  /*0880*/  ISETP.GE.U32.AND P0, PT, R16, R3, PT ;  /* 0x000000031000720c */ /* 0x000fc80003f06070 */
[----:B------:R-:W-:-:S08]  /*0890*/  DFMA R10, R6, R10, R6 ;  /* 0x0000000a060a722b */ /* 0x000fd00000000006 */
[----:B------:R-:W-:Y:S01]  /*08a0*/  DFMA R6, R10, -R4, 1 ;  /* 0x3ff000000a06742b */ /* 0x000fe20000000804 */
[----:B------:R-:W-:-:S05]  /*08b0*/  @P0 IMAD.MOV R13, RZ, RZ, -R3 ;  /* 0x000000ffff0d0224 */ /* 0x000fca00078e0a03 */
[----:B------:R-:W-:Y:S02]  /*08c0*/  IADD3 R3, PT, PT, R16, R13, RZ ;  /* 0x0000000d10037210 */ /* 0x000fe40007ffe0ff */
[----:B------:R-:W-:-:S03]  /*08d0*/  DFMA R6, R10, R6, R10 ;  /* 0x000000060a06722b */ /* 0x000fc6000000000a */
[----:B------:R-:W-:-:S06]  /*08e0*/  VIADD R12, R3, 0xffffffff ;  /* 0xffffffff030c7836 */ /* 0x000fcc0000000000 */
[----:B------:R-:W0:Y:S02]  /*08f0*/  I2F.F64.U32 R12, R12 ;  /* 0x0000000c000c7312 */ /* 0x000e240000201800 */
[----:B0-----:R-:W-:Y:S01]  /*0900*/  DMUL R10, R12, R6 ;  /* 0x000000060c0a7228 */ /* 0x001fe20000000000 */
[----:B------:R-:W-:-:S07]  /*0910*/  FSETP.GEU.AND P1, PT, |R13|, 6.5827683646048100446e-37, PT ;  /* 0x036000000d00780b */ /* 0x000fce0003f2e200 */
[----:B------:R-:W-:-:S08]  /*0920*/  DFMA R4, R10, -R4, R12 ;  /* 0x800000040a04722b */ /* 0x000fd0000000000c */
[----:B------:R-:W-:-:S10]  /*0930*/  DFMA R6, R6, R4, R10 ;  /* 0x000000040606722b */ /* 0x000fd4000000000a */
[----:B------:R-:W-:-:S05]  /*0940*/  FFMA R4, RZ, 27.999998092651367188, R7 ;  /* 0x41dfffffff047823 */ /* 0x000fca0000000007 */
[----:B------:R-:W-:-:S13]  /*0950*/  FSETP.GT.AND P0, PT, |R4|, 1.469367938527859385e-39, PT ;  /* 0x001000000400780b */ /* 0x000fda0003f04200 */
[----:B------:R-:W-:Y:S05]  /*0960*/  @P0 BRA P1, `(.L_x_190) ;  /* 0x0000000000100947 */ /* 0x000fea0000800000 */
[----:B------:R-:W-:-:S07]  /*0970*/  MOV R18, 0x990 ;  /* 0x0000099000127802 */ /* 0x000fce0000000f00 */
[----:B------:R-:W-:Y:S05]  /*0980*/  CALL.REL.NOINC `($__internal_0_$__cuda_sm20_div_rn_f64_full) ;  /* 0x0000001000f47944 */ /* 0x000fea0003c00000 */
[----:B------:R-:W-:Y:S02]  /*0990*/  IMAD.MOV.U32 R6, RZ, RZ, R24 ;  /* 0x000000ffff067224 */ /* 0x000fe400078e0018 */
[----:B------:R-:W-:-:S07]  /*09a0*/  IMAD.MOV.U32 R7, RZ, RZ, R25 ;  /* 0x000000ffff077224 */ /* 0x000fce00078e0019 */
.L_x_190:
[----:B------:R-:W-:Y:S05]  /*09b0*/  BSYNC.RECONVERGENT B1 ;  /* 0x0000000000017941 */ /* 0x000fea0003800200 */
.L_x_189:
[----:B------:R-:W-:Y:S01]  /*09c0*/  IMAD.HI.U32 R4, R3, -0x4370ec6f, RZ ;  /* 0xbc8f139103047827 */ /* 0x000fe200078e00ff */
[----:B------:R-:W0:Y:S01]  /*09d0*/  MUFU.RCP64H R11, 2.14748262400000000000e+09 ;  /* 0x41dfffff000b7908 */ /* 0x000e220000001800 */
[----:B------:R-:W1:Y:S01]  /*09e0*/  LDCU.64 UR10, c[0x0][0x398] ;  /* 0x00007300ff0a77ac */ /* 0x000e620008000a00 */
[----:B------:R-:W-:Y:S01]  /*09f0*/  BSSY.RECONVERGENT B1, `(.L_x_191) ;  /* 0x000001f000017945 */ /* 0x000fe20003800200 */
[----:B------:R-:W-:Y:S01]  /*0a00*/  IMAD.MOV.U32 R5, RZ, RZ, 0x41dfffff ;  /* 0x41dfffffff057424 */ /* 0x000fe200078e00ff */
[----:B------:R-:W-:Y:S01]  /*0a10*/  SHF.R.U32.HI R10, RZ, 0xf, R4 ;  /* 0x0000000fff0a7819 */ /* 0x000fe20000011604 */
[----:B------:R-:W-:-:S04]  /*0a20*/  IMAD.MOV.U32 R4, RZ, RZ, -0x800000 ;  /* 0xff800000ff047424 */ /* 0x000fc800078e00ff */
[C---:B------:R-:W-:Y:S02]  /*0a30*/  IMAD R3, R10.reuse, -0xadc8, R3 ;  /* 0xffff52380a037824 */ /* 0x040fe400078e0203 */
[----:B------:R-:W-:Y:S01]  /*0a40*/  IMAD R14, R10, 0xd47, RZ ;  /* 0x00000d470a0e7824 */ /* 0x000fe200078e02ff */
[----:B------:R-:W-:Y:S01]  /*0a50*/  MOV R10, 0x1 ;  /* 0x00000001000a7802 */ /* 0x000fe20000000f00 */
[----:B------:R-:W-:-:S03]  /*0a60*/  IMAD R3, R3, 0xbc8f, RZ ;  /* 0x0000bc8f03037824 */ /* 0x000fc600078e02ff */
[----:B------:R-:W-:Y:S02]  /*0a70*/  LOP3.LUT R16, R14, 0x7fffffff, RZ, 0x3c, !PT ;  /* 0x7fffffff0e107812 */ /* 0x000fe400078e3cff */
[----:B------:R-:W-:Y:S01]  /*0a80*/  ISETP.GE.U32.AND P0, PT, R3, R14, PT ;  /* 0x0000000e0300720c */ /* 0x000fe20003f06070 */
[----:B0-----:R-:W-:Y:S02]  /*0a90*/  DFMA R12, R10, -R4, 1 ;  /* 0x3ff000000a0c742b */ /* 0x001fe40000000804 */
[----:B-1----:R-:W-:-:S06]  /*0aa0*/  DFMA R6, R8, R6, UR10 ;  /* 0x0000000a08067e2b */ /* 0x002fcc0008000006 */
[----:B------:R-:W-:-:S04]  /*0ab0*/  DFMA R12, R12, R12, R12 ;  /* 0x0000000c0c0c722b */ /* 0x000fc8000000000c */
[----:B------:R-:W-:-:S04]  /*0ac0*/  @P0 IMAD.MOV R16, RZ, RZ, -R14 ;  /* 0x000000ffff100224 */ /* 0x000fc800078e0a0e */
[----:B------:R-:W-:Y:S01]  /*0ad0*/  IMAD.IADD R3, R3, 0x1, R16 ;  /* 0x0000000103037824 */ /* 0x000fe200078e0210 */
[----:B------:R-:W-:-:S03]  /*0ae0*/  DFMA R10, R10, R12, R10 ;  /* 0x0000000c0a0a722b */ /* 0x000fc6000000000a */
[----:B------:R-:W-:-:S05]  /*0af0*/  VIADD R12, R3, 0xffffffff ;  /* 0xffffffff030c7836 */ /* 0x000fca0000000000 */
[C---:B------:R-:W-:Y:S01]  /*0b00*/  DFMA R14, R10.reuse, -R4, 1 ;  /* 0x3ff000000a0e742b */ /* 0x040fe20000000804 */
[----:B------:R-:W0:Y:S07]  /*0b10*/  I2F.F64.U32 R12, R12 ;  /* 0x0000000c000c7312 */ /* 0x000e2e0000201800 */
[----:B------:R-:W-:-:S08]  /*0b20*/  DFMA R14, R10, R14, R10 ;  /* 0x0000000e0a0e722b */ /* 0x000fd0000000000a */
        /* <DEDUP_REMOVED lines=11> */
.L_x_192:
[----:B------:R-:W-:Y:S05]  /*0be0*/  BSYNC.RECONVERGENT B1 ;  /* 0x0000000000017941 */ /* 0x000fea0003800200 */
.L_x_191:
[----:B------:R-:W0:Y:S01]  /*0bf0*/  LDCU.64 UR10, c[0x0][0x398] ;  /* 0x00007300ff0a77ac */ /* 0x000e220008000a00 */
[----:B------:R-:W-:Y:S01]  /*0c00*/  DADD R20, -RZ, |R6| ;  /* 0x00000000ff147229 */ /* 0x000fe20000000506 */
[----:B------:R-:W-:Y:S01]  /*0c10*/  BSSY.RECONVERGENT B1, `(.L_x_193) ;  /* 0x0000004000017945 */ /* 0x000fe20003800200 */
[----:B------:R-:W-:Y:S01]  /*0c20*/  MOV R26, 0xc50 ;  /* 0x00000c50001a7802 */ /* 0x000fe20000000f00 */
[----:B0-----:R-:W-:-:S11]  /*0c30*/  DFMA R4, R8, R4, UR10 ;  /* 0x0000000a08047e2b */ /* 0x001fd60008000004 */
[----:B------:R-:W-:Y:S05]  /*0c40*/  CALL.REL.NOINC `($_ZN3cub18CUB_300001_SM_10006detail9transform16transform_kernelINS2_10policy_hubILb1EN4cuda3std3__45tupleIJN6thrust24THRUST_300001_SM_1000_NS17counting_iteratorIiNSA_11use_defaultESC_SC_EEEEEE10policy1000El10raw_accessNSA_6detail15normal_iteratorINSA_10device_ptrIdEEEEJSD_EEEvT0_iT1_T2_DpNS2_10kernel_argIT3_EE$__internal_accurate_pow) ;  /* 0x0000001400b07944 */ /* 0x000fea0003c00000 */
[----:B------:R-:W-:Y:S05]  /*0c50*/  BSYNC.RECONVERGENT B1 ;  /* 0x0000000000017941 */ /* 0x000fea0003800200 */
.L_x_193:
[C---:B------:R-:W-:Y:S01]  /*0c60*/  DADD R12, R6.reuse, 2 ;  /* 0x40000000060c7429 */ /* 0x040fe20000000000 */
[----:B------:R-:W-:Y:S01]  /*0c70*/  BSSY.RECONVERGENT B1, `(.L_x_194) ;  /* 0x000000f000017945 */ /* 0x000fe20003800200 */
[C---:B------:R-:W-:Y:S02]  /*0c80*/  DSETP.NEU.AND P1, PT, R6.reuse, RZ, PT ;  /* 0x000000ff0600722a */ /* 0x040fe40003f2d000 */
[----:B------:R-:W-:Y:S02]  /*0c90*/  DADD R20, -RZ, |R4| ;  /* 0x00000000ff147229 */ /* 0x000fe40000000504 */
[----:B------:R-:W-:Y:S02]  /*0ca0*/  DSETP.NEU.AND P0, PT, R6, 1, PT ;  /* 0x3ff000000600742a */ /* 0x000fe40003f0d000 */
[----:B------:R-:W-:Y:S02]  /*0cb0*/  FSEL R10, R10, RZ, P1 ;  /* 0x000000ff0a0a7208 */ /* 0x000fe40000800000 */
[----:B------:R-:W-:-:S02]  /*0cc0*/  LOP3.LUT R12, R13, 0x7ff00000, RZ, 0xc0, !PT ;  /* 0x7ff000000d0c7812 */ /* 0x000fc400078ec0ff */
[----:B------:R-:W-:Y:S02]  /*0cd0*/  FSEL R11, R16, RZ, P1 ;  /* 0x000000ff100b7208 */ /* 0x000fe40000800000 */
[----:B------:R-:W-:-:S13]  /*0ce0*/  ISETP.NE.AND P2, PT, R12, 0x7ff00000, PT ;  /* 0x7ff000000c00780c */ /* 0x000fda0003f45270 */
[----:B------:R-:W-:Y:S05]  /*0cf0*/  @P2 BRA `(.L_x_195) ;  /* 0x0000000000182947 */ /* 0x000fea0003800000 */
[----:B------:R-:W-:-:S14]  /*0d00*/  DSETP.NAN.AND P1, PT, R6, R6, PT ;  /* 0x000000060600722a */ /* 0x000fdc0003f28000 */
[----:B------:R-:W-:Y:S01]  /*0d10*/  @P1 DADD R10, R6, 2 ;  /* 0x40000000060a1429 */ /* 0x000fe20000000000 */
[----:B------:R-:W-:Y:S10]  /*0d20*/  @P1 BRA `(.L_x_195) ;  /* 0x00000000000c1947 */ /* 0x000ff40003800000 */
[----:B------:R-:W-:-:S14]  /*0d30*/  DSETP.NEU.AND P1, PT, |R6|, +INF , PT ;  /* 0x7ff000000600742a */ /* 0x000fdc0003f2d200 */
[----:B------:R-:W-:Y:S01]  /*0d40*/  @!P1 MOV R10, 0x0 ;  /* 0x00000000000a9802 */ /* 0x000fe20000000f00 */
[----:B------:R-:W-:-:S07]  /*0d50*/  @!P1 IMAD.MOV.U32 R11, RZ, RZ, 0x7ff00000 ;  /* 0x7ff00000ff0b9424 */ /* 0x000fce00078e00ff */
.L_x_195:
[----:B------:R-:W-:Y:S05]  /*0d60*/  BSYNC.RECONVERGENT B1 ;  /* 0x0000000000017941 */ /* 0x000fea0003800200 */
.L_x_194:
[----:B------:R-:W-:Y:S01]  /*0d70*/  BSSY.RECONVERGENT B1, `(.L_x_196) ;  /* 0x0000005000017945 */ /* 0x000fe20003800200 */
[----:B------:R-:W-:Y:S02]  /*0d80*/  FSEL R6, R10, RZ, P0 ;  /* 0x000000ff0a067208 */ /* 0x000fe40000000000 */
[----:B------:R-:W-:Y:S02]  /*0d90*/  FSEL R7, R11, 1.875, P0 ;  /* 0x3ff000000b077808 */ /* 0x000fe40000000000 */
[----:B------:R-:W-:-:S07]  /*0da0*/  MOV R26, 0xdc0 ;  /* 0x00000dc0001a7802 */ /* 0x000fce0000000f00 */
[----:B------:R-:W-:Y:S05]  /*0db0*/  CALL.REL.NOINC `($_ZN3cub18CUB_300001_SM_10006detail9transform16transform_kernelINS2_10policy_hubILb1EN4cuda3std3__45tupleIJN6thrust24THRUST_300001_SM_1000_NS17counting_iteratorIiNSA_11use_defaultESC_SC_EEEEEE10policy1000El10raw_accessNSA_6detail15normal_iteratorINSA_10device_ptrIdEEEEJSD_EEEvT0_iT1_T2_DpNS2_10kernel_argIT3_EE$__internal_accurate_pow) ;  /* 0x0000001400547944 */ /* 0x000fea0003c00000 */
[----:B------:R-:W-:Y:S05]  /*0dc0*/  BSYNC.RECONVERGENT B1 ;  /* 0x0000000000017941 */ /* 0x000fea0003800200 */
.L_x_196:
[C---:B------:R-:W-:Y:S01]  /*0dd0*/  DADD R12, R4.reuse, 2 ;  /* 0x40000000040c7429 */ /* 0x040fe20000000000 */
[----:B------:R-:W-:Y:S01]  /*0de0*/  BSSY.RECONVERGENT B1, `(.L_x_197) ;  /* 0x000000e000017945 */ /* 0x000fe20003800200 */
[C---:B------:R-:W-:Y:S02]  /*0df0*/  DSETP.NEU.AND P1, PT, R4.reuse, RZ, PT ;  /* 0x000000ff0400722a */ /* 0x040fe40003f2d000 */
[----:B------:R-:W-:-:S04]  /*0e00*/  DSETP.NEU.AND P0, PT, R4, 1, PT ;  /* 0x3ff000000400742a */ /* 0x000fc80003f0d000 */
[----:B------:R-:W-:Y:S02]  /*0e10*/  FSEL R10, R10, RZ, P1 ;  /* 0x000000ff0a0a7208 */ /* 0x000fe40000800000 */
[----:B------:R-:W-:Y:S02]  /*0e20*/  LOP3.LUT R12, R13, 0x7ff00000, RZ, 0xc0, !PT ;  /* 0x7ff000000d0c7812 */ /* 0x000fe400078ec0ff */
[----:B------:R-:W-:Y:S02]  /*0e30*/  FSEL R11, R16, RZ, P1 ;  /* 0x000000ff100b7208 */ /* 0x000fe40000800000 */
[----:B------:R-:W-:-:S13]  /*0e40*/  ISETP.NE.AND P2, PT, R12, 0x7ff00000, PT ;  /* 0x7ff000000c00780c */ /* 0x000fda0003f45270 */
[----:B------:R-:W-:Y:S05]  /*0e50*/  @P2 BRA `(.L_x_198) ;  /* 0x0000000000182947 */ /* 0x000fea0003800000 */
[----:B------:R-:W-:-:S14]  /*0e60*/  DSETP.NAN.AND P1, PT, R4, R4, PT ;  /* 0x000000040400722a */ /* 0x000fdc0003f28000 */
[----:B------:R-:W-:Y:S01]  /*0e70*/  @P1 DADD R10, R4, 2 ;  /* 0x40000000040a1429 */ /* 0x000fe20000000000 */
[----:B------:R-:W-:Y:S10]  /*0e80*/  @P1 BRA `(.L_x_198) ;  /* 0x00000000000c1947 */ /* 0x000ff40003800000 */
[----:B------:R-:W-:-:S14]  /*0e90*/  DSETP.NEU.AND P1, PT, |R4|, +INF , PT ;  /* 0x7ff000000400742a */ /* 0x000fdc0003f2d200 */
[----:B------:R-:W-:Y:S02]  /*0ea0*/  @!P1 IMAD.MOV.U32 R10, RZ, RZ, 0x0 ;  /* 0x00000000ff0a9424 */ /* 0x000fe400078e00ff */
[----:B------:R-:W-:-:S07]  /*0eb0*/  @!P1 IMAD.MOV.U32 R11, RZ, RZ, 0x7ff00000 ;  /* 0x7ff00000ff0b9424 */ /* 0x000fce00078e00ff */
.L_x_198:
[----:B------:R-:W-:Y:S05]  /*0ec0*/  BSYNC.RECONVERGENT B1 ;  /* 0x0000000000017941 */ /* 0x000fea0003800200 */
.L_x_197:
[----:B------:R-:W-:Y:S02]  /*0ed0*/  FSEL R4, R10, RZ, P0 ;  /* 0x000000ff0a047208 */ /* 0x000fe40000000000 */
[----:B------:R-:W-:-:S06]  /*0ee0*/  FSEL R5, R11, 1.875, P0 ;  /* 0x3ff000000b057808 */ /* 0x000fcc0000000000 */
[----:B------:R-:W-:Y:S01]  /*0ef0*/  DADD R6, R6, R4 ;  /* 0x0000000006067229 */ /* 0x000fe20000000004 */
[----:B------:R-:W-:-:S04]  /*0f00*/  IMAD.MOV.U32 R5, RZ, RZ, 0x8 ;  /* 0x00000008ff057424 */ /* 0x000fc800078e00ff */
[----:B------:R-:W-:-:S03]  /*0f10*/  IMAD.WIDE R4, R0, R5, UR6 ;  /* 0x0000000600047e25 */ /* 0x000fc6000f8e0205 */
[----:B------:R-:W-:Y:S01]  /*0f20*/  DSETP.GTU.AND P0, PT, R6, 1, PT ;  /* 0x3ff000000600742a */ /* 0x000fe20003f0c000 */
[----:B------:R-:W-:-:S05]  /*0f30*/  IMAD.MOV.U32 R6, RZ, RZ, RZ ;  /* 0x000000ffff067224 */ /* 0x000fca00078e00ff */
[----:B------:R-:W-:-:S05]  /*0f40*/  FSEL R7, RZ, 1.875, P0 ;  /* 0x3ff00000ff077808 */ /* 0x000fca0000000000 */
[----:B------:R0:W-:Y:S03]  /*0f50*/  STG.E.64 desc[UR14][R4.64], R6 ;  /* 0x0000000604007986 */ /* 0x0001e6000c101b0e */
.L_x_183:
[----:B------:R-:W-:Y:S05]  /*0f60*/  BSYNC.RECONVERGENT B0 ;  /* 0x0000000000007941 */ /* 0x000fea0003800200 */
.L_x_182:
[----:B------:R-:W-:Y:S05]  /*0f70*/  BRA.U UP0, `(.L_x_199) ;  /* 0xfffffff100a87547 */ /* 0x000fea000b83ffff */
[----:B------:R-:W-:Y:S05]  /*0f80*/  EXIT ;  /* 0x000000000000794d */ /* 0x000fea0003800000 */
.L_x_181:
        /* <DEDUP_REMOVED lines=8> */
.L_x_215:
[----:B0-----:R-:W-:Y:S01]  /*1010*/  MOV R7, UR4 ;  /* 0x0000000400077c02 */ /* 0x001fe20008000f00 */
[----:B------:R-:W-:Y:S01]  /*1020*/  BSSY.RECONVERGENT B0, `(.L_x_200) ;  /* 0x000003f000007945 */ /* 0x000fe20003800200 */
[----:B------:R-:W-:Y:S02]  /*1030*/  IMAD.MOV.U32 R16, RZ, RZ, 0x1 ;  /* 0x00000001ff107424 */ /* 0x000fe400078e00ff */
[----:B------:R-:W-:Y:S02]  /*1040*/  IMAD.MOV.U32 R18, RZ, RZ, RZ ;  /* 0x000000ffff127224 */ /* 0x000fe400078e00ff */
[----:B------:R-:W-:-:S04]  /*1050*/  IMAD R0, R7, 0x80, R2 ;  /* 0x0000008007007824 */ /* 0x000fc800078e0202 */
[----:B------:R-:W-:-:S05]  /*1060*/  VIADD R6, R0, UR5 ;  /* 0x0000000500067c36 */ /* 0x000fca0008000000 */
[----:B------:R-:W-:-:S13]  /*1070*/  ISETP.NE.AND P0, PT, R6, RZ, PT ;  /* 0x000000ff0600720c */ /* 0x000fda0003f05270 */
[----:B------:R-:W-:Y:S05]  /*1080*/  @!P0 BRA `(.L_x_201) ;  /* 0x0000000000e08947 */ /* 0x000fea0003800000 */
[----:B------:R-:W-:Y:S02]  /*1090*/  IMAD R6, R6, 0x64, RZ ;  /* 0x0000006406067824 */ /* 0x000fe400078e02ff */
[----:B------:R-:W-:Y:S02]  /*10a0*/  HFMA2 R17, -RZ, RZ, 0, 0 ;  /* 0x00000000ff117431 */ /* 0x000fe400000001ff */
[----:B------:R-:W-:Y:S02]  /*10b0*/  IMAD.MOV.U32 R19, RZ, RZ, 0xbc8f ;  /* 0x0000bc8fff137424 */ /* 0x000fe400078e00ff */
[----:B------:R-:W-:Y:S01]  /*10c0*/  IMAD.MOV.U32 R16, RZ, RZ, 0x1 ;  /* 0x00000001ff107424 */ /* 0x000fe200078e00ff */
[----:B------:R-:W-:Y:S01]  /*10d0*/  SHF.R.S32.HI R7, RZ, 0x1f, R6 ;  /* 0x0000001fff077819 */ /* 0x000fe20000011406 */
[----:B------:R-:W-:-:S07]  /*10e0*/  IMAD.MOV.U32 R18, RZ, RZ, RZ ;  /* 0x000000ffff127224 */ /* 0x000fce00078e00ff */
.L_x_204:
[-C--:B------:R-:W-:Y:S01]  /*10f0*/  IMAD R10, R17, R19.reuse, RZ ;  /* 0x00000013110a7224 */ /* 0x080fe200078e02ff */
[----:B------:R-:W-:Y:S01]  /*1100*/  BSSY.RECONVERGENT B1, `(.L_x_202) ;  /* 0x000002a000017945 */ /* 0x000fe20003800200 */
[----:B------:R-:W-:-:S04]  /*1110*/  IMAD.WIDE.U32 R8, R19, R19, RZ ;  /* 0x0000001313087225 */ /* 0x000fc800078e00ff */
[----:B------:R-:W-:Y:S02]  /*1120*/  IMAD R11, R19, R17, R10 ;  /* 0x00000011130b7224 */ /* 0x000fe400078e020a */
[----:B------:R-:W-:Y:S01]  /*1130*/  IMAD.WIDE.U32 R12, R8, 0x3, RZ ;  /* 0x00000003080c7825 */ /* 0x000fe200078e00ff */
[----:B------:R-:W-:-:S03]  /*1140*/  LOP3.LUT R12, R6, 0x1, RZ, 0xc0, !PT ;  /* 0x00000001060c7812 */ /* 0x000fc600078ec0ff */
[----:B------:R-:W-:Y:S01]  /*1150*/  IMAD.IADD R9, R9, 0x1, R11 ;  /* 0x0000000109097824 */ /* 0x000fe200078e020b */
        /* <DEDUP_REMOVED lines=16> */
[----:B------:R-:W-:-:S05]  /*1260*/  IMAD R17, R17, R16, R18 ;  /* 0x0000001011117224 */ /* 0x000fca00078e0212 */
[----:B------:R-:W-:Y:S01]  /*1270*/  IADD3 R11, PT, PT, R11, R17, RZ ;  /* 0x000000110b0b7210 */ /* 0x000fe20007ffe0ff */
[----:B------:R-:W-:-:S04]  /*1280*/  IMAD.WIDE.U32 R16, R10, 0x5, RZ ;  /* 0x000000050a107825 */ /* 0x000fc800078e00ff */
[----:B------:R-:W-:-:S04]  /*1290*/  IMAD.WIDE.U32 R14, R11, 0x5, RZ ;  /* 0x000000050b0e7825 */ /* 0x000fc800078e00ff */
[----:B------:R-:W-:-:S04]  /*12a0*/  IMAD.WIDE.U32 R14, P1, R10, 0x2, R14 ;  /* 0x000000020a0e7825 */ /* 0x000fc8000782000e */
[----:B------:R-:W-:Y:S01]  /*12b0*/  IMAD.X R19, RZ, RZ, RZ, P1 ;  /* 0x000000ffff137224 */ /* 0x000fe200008e06ff */
[----:B------:R-:W-:Y:S01]  /*12c0*/  IADD3 RZ, P1, PT, R17, R14, RZ ;  /* 0x0000000e11ff7210 */ /* 0x000fe20007f3e0ff */
[----:B------:R-:W-:-:S04]  /*12d0*/  IMAD.MOV.U32 R18, RZ, RZ, R15 ;  /* 0x000000ffff127224 */ /* 0x000fc800078e000f */
[----:B------:R-:W-:-:S03]  /*12e0*/  IMAD.WIDE.U32.X R18, R11, 0x2, R18, P1 ;  /* 0x000000020b127825 */ /* 0x000fc600008e0412 */
[----:B------:R-:W-:-:S05]  /*12f0*/  IADD3 R15, P1, PT, R10, -R18, RZ ;  /* 0x800000120a0f7210 */ /* 0x000fca0007f3e0ff */
[----:B------:R-:W-:-:S05]  /*1300*/  IMAD.X R14, R11, 0x1, ~R19, P1 ;  /* 0x000000010b0e7824 */ /* 0x000fca00008e0e13 */
        /* <DEDUP_REMOVED lines=9> */
.L_x_203:
[----:B------:R-:W-:Y:S05]  /*13a0*/  BSYNC.RECONVERGENT B1 ;  /* 0x0000000000017941 */ /* 0x000fea0003800200 */
.L_x_202:
[----:B------:R-:W-:Y:S01]  /*13b0*/  ISETP.GT.U32.AND.EX P0, PT, R7, RZ, PT, P0 ;  /* 0x000000ff0700720c */ /* 0x000fe20003f04100 */
[----:B------:R-:W-:Y:S01]  /*13c0*/  IMAD.MOV.U32 R19, RZ, RZ, R8 ;  /* 0x000000ffff137224 */ /* 0x000fe200078e0008 */
[--C-:B------:R-:W-:Y:S02]  /*13d0*/  SHF.R.U64 R6, R6, 0x1, R7.reuse ;  /* 0x0000000106067819 */ /* 0x100fe40000001207 */
[----:B------:R-:W-:Y:S02]  /*13e0*/  SHF.R.U32.HI R7, RZ, 0x1, R7 ;  /* 0x00000001ff077819 */ /* 0x000fe40000011607 */
[----:B------:R-:W-:-:S07]  /*13f0*/  IADD3 R17, PT, PT, R9, -R13, R12 ;  /* 0x8000000d09117210 */ /* 0x000fce0007ffe00c */
[----:B------:R-:W-:Y:S05]  /*1400*/  @P0 BRA `(.L_x_204) ;  /* 0xfffffffc00380947 */ /* 0x000fea000383ffff */
.L_x_201:
[----:B------:R-:W-:Y:S05]  /*1410*/  BSYNC.RECONVERGENT B0 ;  /* 0x0000000000007941 */ /* 0x000fea0003800200 */
.L_x_200:
[-C--:B------:R-:W-:Y:S01]  /*1420*/  IMAD R13, R18, R3.reuse, RZ ;  /* 0x00000003120d7224 */ /* 0x080fe200078e02ff */
[----:B------:R-:W-:Y:S01]  /*1430*/  BSSY.RECONVERGENT B0, `(.L_x_205) ;  /* 0x0000031000007945 */ /* 0x000fe20003800200 */
[----:B------:R-:W-:-:S05]  /*1440*/  IMAD.WIDE.U32 R16, R16, R3, RZ ;  /* 0x0000000310107225 */ /* 0x000fca00078e00ff */
[----:B------:R-:W-:-:S05]  /*1450*/  IADD3 R13, PT, PT, R17, R13, RZ ;  /* 0x0000000d110d7210 */ /* 0x000fca0007ffe0ff */
[----:B------:R-:W-:-:S04]  /*1460*/  IMAD.WIDE.U32 R6, R13, 0x5, RZ ;  /* 0x000000050d067825 */ /* 0x000fc800078e00ff */
[----:B------:R-:W-:-:S04]  /*1470*/  IMAD.WIDE.U32 R8, P0, R16, 0x2, R6 ;  /* 0x0000000210087825 */ /* 0x000fc80007800006 */
[----:B------:R-:W-:-:S04]  /*1480*/  IMAD.WIDE.U32 R6, R16, 0x5, RZ ;  /* 0x0000000510067825 */ /* 0x000fc800078e00ff */
[----:B------:R-:W-:Y:S01]  /*1490*/  IMAD.X R11, RZ, RZ, RZ, P0 ;  /* 0x000000ffff0b7224 */ /* 0x000fe200000e06ff */
[----:B------:R-:W-:Y:S01]  /*14a0*/  IADD3 RZ, P0, PT, R7, R8, RZ ;  /* 0x0000000807ff7210 */ /* 0x000fe20007f1e0ff */
[----:B------:R-:W-:-:S04]  /*14b0*/  IMAD.MOV.U32 R10, RZ, RZ, R9 ;  /* 0x000000ffff0a7224 */ /* 0x000fc800078e0009 */
[----:B------:R-:W-:-:S03]  /*14c0*/  IMAD.WIDE.U32.X R6, R13, 0x2, R10, P0 ;  /* 0x000000020d067825 */ /* 0x000fc600000e040a */
[----:B------:R-:W-:-:S05]  /*14d0*/  IADD3 R3, P0, PT, R16, -R6, RZ ;  /* 0x8000000610037210 */ /* 0x000fca0007f1e0ff */
[----:B------:R-:W-:-:S05]  /*14e0*/  IMAD.X R8, R13, 0x1, ~R7, P0 ;  /* 0x000000010d087824 */ /* 0x000fca00000e0e07 */
[--C-:B------:R-:W-:Y:S02]  /*14f0*/  SHF.R.U64 R3, R3, 0x1, R8.reuse ;  /* 0x0000000103037819 */ /* 0x100fe40000001208 */
[----:B------:R-:W-:Y:S01]  /*1500*/  SHF.R.U32.HI R9, RZ, 0x1, R8 ;  /* 0x00000001ff097819 */ /* 0x000fe20000011608 */
[----:B------:R-:W-:Y:S01]  /*1510*/  IMAD.MOV.U32 R8, RZ, RZ, 0x1 ;  /* 0x00000001ff087424 */ /* 0x000fe200078e00ff */
[----:B------:R-:W-:-:S05]  /*1520*/  IADD3 R3, P0, PT, R3, R6, RZ ;  /* 0x0000000603037210 */ /* 0x000fca0007f1e0ff */
[----:B------:R-:W-:Y:S01]  /*1530*/  IMAD.X R6, R9, 0x1, R7, P0 ;  /* 0x0000000109067824 */ /* 0x000fe200000e0607 */
[----:B------:R-:W-:Y:S01]  /*1540*/  MOV R7, 0x41dfffff ;  /* 0x41dfffff00077802 */ /* 0x000fe20000000f00 */
[----:B------:R-:W0:Y:S03]  /*1550*/  MUFU.RCP64H R9, 2.14748262400000000000e+09 ;  /* 0x41dfffff00097908 */ /* 0x000e260000001800 */
        /* <DEDUP_REMOVED lines=14> */
[----:B------:R-:W-:-:S04]  /*1640*/  @P0 IMAD.MOV R13, RZ, RZ, -R3 ;  /* 0x000000ffff0d0224 */ /* 0x000fc800078e0a03 */
[----:B------:R-:W-:-:S03]  /*1650*/  IMAD.IADD R3, R16, 0x1, R13 ;  /* 0x0000000110037824 */ /* 0x000fc600078e020d */
[----:B------:R-:W-:Y:S01]  /*1660*/  DFMA R10, R10, R8, R10 ;  /* 0x000000080a0a722b */ /* 0x000fe2000000000a */
        /* <DEDUP_REMOVED lines=11> */
[----:B------:R-:W-:Y:S01]  /*1720*/  MOV R6, R24 ;  /* 0x0000001800067202 */ /* 0x000fe20000000f00 */
[----:B------:R-:W-:-:S07]  /*1730*/  IMAD.MOV.U32 R7, RZ, RZ, R25 ;  /* 0x000000ffff077224 */ /* 0x000fce00078e0019 */
.L_x_206:
[----:B------:R-:W-:Y:S05]  /*1740*/  BSYNC.RECONVERGENT B0 ;  /* 0x0000000000007941 */ /* 0x000fea0003800200 */
.L_x_205:
        /* <DEDUP_REMOVED lines=8> */
[----:B------:R-:W-:Y:S02]  /*17d0*/  IMAD R14, R10, 0xd47, RZ ;  /* 0x00000d470a0e7824 */ /* 0x000fe400078e02ff */
[----:B------:R-:W-:Y:S02]  /*17e0*/  IMAD R3, R3, 0xbc8f, RZ ;  /* 0x0000bc8f03037824 */ /* 0x000fe400078e02ff */
[----:B------:R-:W-:Y:S01]  /*17f0*/  IMAD.MOV.U32 R10, RZ, RZ, 0x1 ;  /* 0x00000001ff0a7424 */ /* 0x000fe200078e00ff */
[----:B------:R-:W-:Y:S02]  /*1800*/  LOP3.LUT R16, R14, 0x7fffffff, RZ, 0x3c, !PT ;  /* 0x7fffffff0e107812 */ /* 0x000fe400078e3cff */
[----:B------:R-:W-:Y:S01]  /*1810*/  ISETP.GE.U32.AND P0, PT, R3, R14, PT ;  /* 0x0000000e0300720c */ /* 0x000fe20003f06070 */
[----:B-1----:R-:W-:-:S02]  /*1820*/  DFMA R6, R4, R6, UR10 ;  /* 0x0000000a04067e2b */ /* 0x002fc40008000006 */
[----:B0-----:R-:W-:-:S08]  /*1830*/  DFMA R12, R10, -R8, 1 ;  /* 0x3ff000000a0c742b */ /* 0x001fd00000000808 */
[----:B------:R-:W-:Y:S02]  /*1840*/  DFMA R12, R12, R12, R12 ;  /* 0x0000000c0c0c722b */ /* 0x000fe4000000000c */
[----:B------:R-:W-:-:S05]  /*1850*/  @P0 IADD3 R16, PT, PT, -R14, RZ, RZ ;  /* 0x000000ff0e100210 */ /* 0x000fca0007ffe1ff */
        /* <DEDUP_REMOVED lines=17> */
.L_x_208:
[----:B------:R-:W-:Y:S05]  /*1970*/  BSYNC.RECONVERGENT B0 ;  /* 0x0000000000007941 */ /* 0x000fea0003800200 */
.L_x_207:
[----:B------:R-:W0:Y:S01]  /*1980*/  LDCU.64 UR10, c[0x0][0x398] ;  /* 0x00007300ff0a77ac */ /* 0x000e220008000a00 */
[----:B------:R-:W-:Y:S01]  /*1990*/  DADD R20, -RZ, |R6| ;  /* 0x00000000ff147229 */ /* 0x000fe20000000506 */
[----:B------:R-:W-:Y:S01]  /*19a0*/  BSSY.RECONVERGENT B0, `(.L_x_209) ;  /* 0x0000004000007945 */ /* 0x000fe20003800200 */
[----:B------:R-:W-:Y:S01]  /*19b0*/  MOV R26, 0x19e0 ;  /* 0x000019e0001a7802 */ /* 0x000fe20000000f00 */
[----:B0-----:R-:W-:-:S11]  /*19c0*/  DFMA R8, R4, R8, UR10 ;  /* 0x0000000a04087e2b */ /* 0x001fd60008000008 */
[----:B------:R-:W-:Y:S05]  /*19d0*/  CALL.REL.NOINC `($_ZN3cub18CUB_300001_SM_10006detail9transform16transform_kernelINS2_10policy_hubILb1EN4cuda3std3__45tupleIJN6thrust24THRUST_300001_SM_1000_NS17counting_iteratorIiNSA_11use_defaultESC_SC_EEEEEE10policy1000El10raw_accessNSA_6detail15normal_iteratorINSA_10device_ptrIdEEEEJSD_EEEvT0_iT1_T2_DpNS2_10kernel_argIT3_EE$__internal_accurate_pow) ;  /* 0x00000008004c7944 */ /* 0x000fea0003c00000 */
[----:B------:R-:W-:Y:S05]  /*19e0*/  BSYNC.RECONVERGENT B0 ;  /* 0x0000000000007941 */ /* 0x000fea0003800200 */
.L_x_209:
        /* <DEDUP_REMOVED lines=16> */
.L_x_211:
[----:B------:R-:W-:Y:S05]  /*1af0*/  BSYNC.RECONVERGENT B0 ;  /* 0x0000000000007941 */ /* 0x000fea0003800200 */
.L_x_210:
[----:B------:R-:W-:Y:S01]  /*1b00*/  BSSY.RECONVERGENT B0, `(.L_x_212) ;  /* 0x0000005000007945 */ /* 0x000fe20003800200 */
[----:B------:R-:W-:Y:S02]  /*1b10*/  FSEL R6, R10, RZ, P0 ;  /* 0x000000ff0a067208 */ /* 0x000fe40000000000 */
[----:B------:R-:W-:Y:S02]  /*1b20*/  FSEL R7, R11, 1.875, P0 ;  /* 0x3ff000000b077808 */ /* 0x000fe40000000000 */
[----:B------:R-:W-:-:S07]  /*1b30*/  MOV R26, 0x1b50 ;  /* 0x00001b50001a7802 */ /* 0x000fce0000000f00 */
[----:B------:R-:W-:Y:S05]  /*1b40*/  CALL.REL.NOINC `($_ZN3cub18CUB_300001_SM_10006detail9transform16transform_kernelINS2_10policy_hubILb1EN4cuda3std3__45tupleIJN6thrust24THRUST_300001_SM_1000_NS17counting_iteratorIiNSA_11use_defaultESC_SC_EEEEEE10policy1000El10raw_accessNSA_6detail15normal_iteratorINSA_10device_ptrIdEEEEJSD_EEEvT0_iT1_T2_DpNS2_10kernel_argIT3_EE$__internal_accurate_pow) ;  /* 0x0000000400f07944 */ /* 0x000fea0003c00000 */
[----:B------:R-:W-:Y:S05]  /*1b50*/  BSYNC.RECONVERGENT B0 ;  /* 0x0000000000007941 */ /* 0x000fea0003800200 */
.L_x_212:
        /* <DEDUP_REMOVED lines=15> */
.L_x_214:
[----:B------:R-:W-:Y:S05]  /*1c50*/  BSYNC.RECONVERGENT B0 ;  /* 0x0000000000007941 */ /* 0x000fea0003800200 */
.L_x_213:
[----:B------:R-:W0:Y:S01]  /*1c60*/  LDCU UR10, c[0x0][0x388] ;  /* 0x00007100ff0a77ac */ /* 0x000e220008000800 */
[----:B------:R-:W-:Y:S02]  /*1c70*/  FSEL R8, R10, RZ, P0 ;  /* 0x000000ff0a087208 */ /* 0x000fe40000000000 */
[----:B------:R-:W-:Y:S01]  /*1c80*/  FSEL R9, R11, 1.875, P0 ;  /* 0x3ff000000b097808 */ /* 0x000fe20000000000 */
[----:B------:R-:W-:-:S05]  /*1c90*/  UIADD3 UR8, UPT, UPT, UR4, 0x1, URZ ;  /* 0x0000000104087890 */ /* 0x000fca000fffe0ff */
[----:B------:R-:W-:Y:S01]  /*1ca0*/  DADD R6, R6, R8 ;  /* 0x0000000006067229 */ /* 0x000fe20000000008 */
[----:B------:R-:W-:-:S07]  /*1cb0*/  MOV R8, RZ ;  /* 0x000000ff00087202 */ /* 0x000fce0000000f00 */
[----:B------:R-:W-:Y:S01]  /*1cc0*/  DSETP.GTU.AND P0, PT, R6, 1, PT ;  /* 0x3ff000000600742a */ /* 0x000fe20003f0c000 */
[----:B0-----:R-:W-:Y:S01]  /*1cd0*/  UISETP.NE.AND UP0, UPT, UR8, UR10, UPT ;  /* 0x0000000a0800728c */ /* 0x001fe2000bf05270 */
[----:B------:R-:W-:-:S04]  /*1ce0*/  IMAD.MOV.U32 R7, RZ, RZ, 0x8 ;  /* 0x00000008ff077424 */ /* 0x000fc800078e00ff */
[----:B------:R-:W-:Y:S01]  /*1cf0*/  FSEL R9, RZ, 1.875, P0 ;  /* 0x3ff00000ff097808 */ /* 0x000fe20000000000 */
[----:B------:R-:W-:Y:S01]  /*1d00*/  IMAD.WIDE R6, R0, R7, UR6 ;  /* 0x0000000600067e25 */ /* 0x000fe2000f8e0207 */
[----:B------:R-:W-:-:S04]  /*1d10*/  PLOP3.LUT P0, PT, PT, PT, UP0, 0x80, 0x8 ;  /* 0x000000000008781c */ /* 0x000fc80003f0f008 */
[----:B------:R0:W-:Y:S09]  /*1d20*/  STG.E.64 desc[UR14][R6.64], R8 ;  /* 0x0000000806007986 */ /* 0x0001f2000c101b0e */
[----:B------:R-:W-:Y:S05]  /*1d30*/  @!P0 EXIT ;  /* 0x000000000000894d */ /* 0x000fea0003800000 */
[----:B------:R-:W-:Y:S01]  /*1d40*/  UMOV UR4, UR8 ;  /* 0x0000000800047c82 */ /* 0x000fe20008000000 */
[----:B------:R-:W-:Y:S05]  /*1d50*/  BRA `(.L_x_215) ;  /* 0xfffffff000ac7947 */ /* 0x000fea000383ffff */
        .weak           $__internal_0_$__cuda_sm20_div_rn_f64_full
        .type           $__internal_0_$__cuda_sm20_div_rn_f64_full,@function
        .size           $__internal_0_$__cuda_sm20_div_rn_f64_full,($_ZN3cub18CUB_300001_SM_10006detail9transform16transform_kernelINS2_10policy_hubILb1EN4cuda3std3__45tupleIJN6thrust24THRUST_300001_SM_1000_NS17counting_iteratorIiNSA_11use_defaultESC_SC_EEEEEE10policy1000El10raw_accessNSA_6detail15normal_iteratorINSA_10device_ptrIdEEEEJSD_EEEvT0_iT1_T2_DpNS2_10kernel_argIT3_EE$__internal_accurate_pow - $__internal_0_$__cuda_sm20_div_rn_f64_full)
$__internal_0_$__cuda_sm20_div_rn_f64_full:
[C---:B------:R-:W-:Y:S01]  /*1d60*/  FSETP.GEU.AND P0, PT, |R27|.reuse, 1.469367938527859385e-39, PT ;  /* 0x001000001b00780b */ /* 0x040fe20003f0e200 */
[----:B------:R-:W-:Y:S01]  /*1d70*/  IMAD.U32 R26, RZ, RZ, UR9 ;  /* 0x00000009ff1a7e24 */ /* 0x000fe2000f8e00ff */
[----:B------:R-:W-:Y:S01]  /*1d80*/  LOP3.LUT R11, R27, 0x800fffff, RZ, 0xc0, !PT ;  /* 0x800fffff1b0b7812 */ /* 0x000fe200078ec0ff */
[----:B------:R-:W-:Y:S01]  /*1d90*/  IMAD.U32 R10, RZ, RZ, UR9 ;  /* 0x00000009ff0a7e24 */ /* 0x000fe2000f8e00ff */
[----:B------:R-:W-:Y:S01]  /*1da0*/  FSETP.GEU.AND P2, PT, |R13|, 1.469367938527859385e-39, PT ;  /* 0x001000000d00780b */ /* 0x000fe20003f4e200 */
[----:B------:R-:W-:Y:S01]  /*1db0*/  IMAD.MOV.U32 R24, RZ, RZ, 0x1 ;  /* 0x00000001ff187424 */ /* 0x000fe200078e00ff */
[----:B------:R-:W-:Y:S01]  /*1dc0*/  LOP3.LUT R11, R11, 0x3ff00000, RZ, 0xfc, !PT ;  /* 0x3ff000000b0b7812 */ /* 0x000fe200078efcff */
[----:B------:R-:W-:Y:S01]  /*1dd0*/  IMAD.MOV.U32 R20, RZ, RZ, 0x1ca00000 ;  /* 0x1ca00000ff147424 */ /* 0x000fe200078e00ff */
[----:B------:R-:W-:Y:S01]  /*1de0*/  LOP3.LUT R19, R13, 0x7ff00000, RZ, 0xc0, !PT ;  /* 0x7ff000000d137812 */ /* 0x000fe200078ec0ff */
[----:B------:R-:W-:Y:S01]  /*1df0*/  BSSY.RECONVERGENT B2, `(.L_x_216) ;  /* 0x000004f000027945 */ /* 0x000fe20003800200 */
[----:B------:R-:W-:-:S03]  /*1e00*/  LOP3.LUT R22, R27, 0x7ff00000, RZ, 0xc0, !PT ;  /* 0x7ff000001b167812 */ /* 0x000fc600078ec0ff */
[----:B------:R-:W-:Y:S01]  /*1e10*/  @!P0 DMUL R10, R26, 8.98846567431157953865e+307 ;  /* 0x7fe000001a0a8828 */ /* 0x000fe20000000000 */
[----:B------:R-:W-:-:S03]  /*1e20*/  ISETP.GE.U32.AND P1, PT, R19, R22, PT ;  /* 0x000000161300720c */ /* 0x000fc60003f26070 */
[----:B------:R-:W-:Y:S02]  /*1e30*/  @!P2 LOP3.LUT R14, R27, 0x7ff00000, RZ, 0xc0, !PT ;  /* 0x7ff000001b0ea812 */ /* 0x000fe400078ec0ff */
[----:B------:R-:W0:Y:S01]  /*1e40*/  MUFU.RCP64H R25, R11 ;  /* 0x0000000b00197308 */ /* 0x000e220000001800 */
[C---:B------:R-:W-:Y:S02]  /*1e50*/  SEL R15, R20.reuse, 0x63400000, !P1 ;  /* 0x63400000140f7807 */ /* 0x040fe40004800000 */
[----:B------:R-:W-:Y:S02]  /*1e60*/  @!P2 ISETP.GE.U32.AND P3, PT, R19, R14, PT ;  /* 0x0000000e1300a20c */ /* 0x000fe40003f66070 */
[----:B------:R-:W-:Y:S02]  /*1e70*/  LOP3.LUT R15, R15, 0x800fffff, R13, 0xf8, !PT ;  /* 0x800fffff0f0f7812 */ /* 0x000fe400078ef80d */
[----:B------:R-:W-:Y:S02]  /*1e80*/  @!P2 SEL R21, R20, 0x63400000, !P3 ;  /* 0x634000001415a807 */ /* 0x000fe40005800000 */
[----:B------:R-:W-:-:S02]  /*1e90*/  @!P0 LOP3.LUT R22, R11, 0x7ff00000, RZ, 0xc0, !PT ;  /* 0x7ff000000b168812 */ /* 0x000fc400078ec0ff */
[----:B------:R-:W-:Y:S01]  /*1ea0*/  @!P2 LOP3.LUT R14, R21, 0x80000000, R13, 0xf8, !PT ;  /* 0x80000000150ea812 */ /* 0x000fe200078ef80d */
[----:B------:R-:W-:Y:S01]  /*1eb0*/  IMAD.MOV.U32 R21, RZ, RZ, R19 ;  /* 0x000000ffff157224 */ /* 0x000fe200078e0013 */
[----:B0-----:R-:W-:-:S08]  /*1ec0*/  DFMA R16, R24, -R10, 1 ;  /* 0x3ff000001810742b */ /* 0x001fd0000000080a */
[----:B------:R-:W-:-:S08]  /*1ed0*/  DFMA R16, R16, R16, R16 ;  /* 0x000000101010722b */ /* 0x000fd00000000010 */
[----:B------:R-:W-:Y:S01]  /*1ee0*/  DFMA R16, R24, R16, R24 ;  /* 0x000000101810722b */ /* 0x000fe20000000018 */
[----:B------:R-:W-:Y:S01]  /*1ef0*/  @!P2 LOP3.LUT R25, R14, 0x100000, RZ, 0xfc, !PT ;  /* 0x001000000e19a812 */ /* 0x000fe200078efcff */
[----:B------:R-:W-:Y:S01]  /*1f00*/  @!P2 IMAD.MOV.U32 R24, RZ, RZ, RZ ;  /* 0x000000ffff18a224 */ /* 0x000fe200078e00ff */
[----:B------:R-:W-:-:S05]  /*1f10*/  MOV R14, R12 ;  /* 0x0000000c000e7202 */ /* 0x000fca0000000f00 */
[----:B------:R-:W-:Y:S02]  /*1f20*/  DFMA R28, R16, -R10, 1 ;  /* 0x3ff00000101c742b */ /* 0x000fe4000000080a */
[----:B------:R-:W-:-:S06]  /*1f30*/  @!P2 DFMA R14, R14, 2, -R24 ;  /* 0x400000000e0ea82b */ /* 0x000fcc0000000818 */
[----:B------:R-:W-:-:S04]  /*1f40*/  DFMA R28, R16, R28, R16 ;  /* 0x0000001c101c722b */ /* 0x000fc80000000010 */
[----:B------:R-:W-:-:S04]  /*1f50*/  @!P2 LOP3.LUT R21, R15, 0x7ff00000, RZ, 0xc0, !PT ;  /* 0x7ff000000f15a812 */ /* 0x000fc800078ec0ff */
[----:B------:R-:W-:Y:S01]  /*1f60*/  DMUL R24, R28, R14 ;  /* 0x0000000e1c187228 */ /* 0x000fe20000000000 */
[----:B------:R-:W-:-:S05]  /*1f70*/  VIADD R23, R21, 0xffffffff ;  /* 0xffffffff15177836 */ /* 0x000fca0000000000 */
[----:B------:R-:W-:Y:S02]  /*1f80*/  ISETP.GT.U32.AND P0, PT, R23, 0x7feffffe, PT ;  /* 0x7feffffe1700780c */ /* 0x000fe40003f04070 */
[----:B------:R-:W-:-:S08]  /*1f90*/  DFMA R16, R24, -R10, R14 ;  /* 0x8000000a1810722b */ /* 0x000fd0000000000e */
[----:B------:R-:W-:Y:S01]  /*1fa0*/  DFMA R16, R28, R16, R24 ;  /* 0x000000101c10722b */ /* 0x000fe20000000018 */
[----:B------:R-:W-:-:S05]  /*1fb0*/  VIADD R24, R22, 0xffffffff ;  /* 0xffffffff16187836 */ /* 0x000fca0000000000 */
[----:B------:R-:W-:-:S13]  /*1fc0*/  ISETP.GT.U32.OR P0, PT, R24, 0x7feffffe, P0 ;  /* 0x7feffffe1800780c */ /* 0x000fda0000704470 */
[----:B------:R-:W-:Y:S05]  /*1fd0*/  @P0 BRA `(.L_x_217) ;  /* 0x00000000006c0947 */ /* 0x000fea0003800000 */
[----:B------:R-:W-:-:S04]  /*1fe0*/  LOP3.LUT R22, R27, 0x7ff00000, RZ, 0xc0, !PT ;  /* 0x7ff000001b167812 */ /* 0x000fc800078ec0ff */
[CC--:B------:R-:W-:Y:S02]  /*1ff0*/  VIADDMNMX R12, R19.reuse, -R22.reuse, 0xb9600000, !PT ;  /* 0xb9600000130c7446 */ /* 0x0c0fe40007800916 */
[----:B------:R-:W-:Y:S02]  /*2000*/  ISETP.GE.U32.AND P0, PT, R19, R22, PT ;  /* 0x000000161300720c */ /* 0x000fe40003f06070 */
[----:B------:R-:W-:Y:S02]  /*2010*/  VIMNMX R12, PT, PT, R12, 0x46a00000, PT ;  /* 0x46a000000c0c7848 */ /* 0x000fe40003fe0100 */
[----:B------:R-:W-:Y:S01]  /*2020*/  SEL R13, R20, 0x63400000, !P0 ;  /* 0x63400000140d7807 */ /* 0x000fe20004000000 */
[----:B------:R-:W-:-:S03]  /*2030*/  IMAD.MOV.U32 R20, RZ, RZ, RZ ;  /* 0x000000ffff147224 */ /* 0x000fc600078e00ff */
[----:B------:R-:W-:-:S05]  /*2040*/  IADD3 R12, PT, PT, -R13, R12, RZ ;  /* 0x0000000c0d0c7210 */ /* 0x000fca0007ffe1ff */
[----:B------:R-:W-:-:S06]  /*2050*/  VIADD R21, R12, 0x7fe00000 ;  /* 0x7fe000000c157836 */ /* 0x000fcc0000000000 */
[----:B------:R-:W-:-:S10]  /*2060*/  DMUL R24, R16, R20 ;  /* 0x0000001410187228 */ /* 0x000fd40000000000 */
[----:B------:R-:W-:-:S13]  /*2070*/  FSETP.GTU.AND P0, PT, |R25|, 1.469367938527859385e-39, PT ;  /* 0x001000001900780b */ /* 0x000fda0003f0c200 */
[----:B------:R-:W-:Y:S05]  /*2080*/  @P0 BRA `(.L_x_218) ;  /* 0x0000000000940947 */ /* 0x000fea0003800000 */
[----:B------:R-:W-:Y:S01]  /*2090*/  DFMA R10, R16, -R10, R14 ;  /* 0x8000000a100a722b */ /* 0x000fe2000000000e */
[----:B------:R-:W-:-:S09]  /*20a0*/  IMAD.MOV.U32 R20, RZ, RZ, RZ ;  /* 0x000000ffff147224 */ /* 0x000fd200078e00ff */
[C---:B------:R-:W-:Y:S02]  /*20b0*/  FSETP.NEU.AND P0, PT, R11.reuse, RZ, PT ;  /* 0x000000ff0b00720b */ /* 0x040fe40003f0d000 */
[----:B------:R-:W-:-:S04]  /*20c0*/  LOP3.LUT R13, R11, 0x80000000, R27, 0x48, !PT ;  /* 0x800000000b0d7812 */ /* 0x000fc800078e481b */
[----:B------:R-:W-:-:S07]  /*20d0*/  LOP3.LUT R21, R13, R21, RZ, 0xfc, !PT ;  /* 0x000000150d157212 */ /* 0x000fce00078efcff */
[----:B------:R-:W-:Y:S05]  /*20e0*/  @!P0 BRA `(.L_x_218) ;  /* 0x00000000007c8947 */ /* 0x000fea0003800000 */
[----:B------:R-:W-:Y:S01]  /*20f0*/  IMAD.MOV R11, RZ, RZ, -R12 ;  /* 0x000000ffff0b7224 */ /* 0x000fe200078e0a0c */
[----:B------:R-:W-:-:S06]  /*2100*/  MOV R10, RZ ;  /* 0x000000ff000a7202 */ /* 0x000fcc0000000f00 */
[----:B------:R-:W-:Y:S02]  /*2110*/  DFMA R10, R24, -R10, R16 ;  /* 0x8000000a180a722b */ /* 0x000fe40000000010 */
[----:B------:R-:W-:-:S04]  /*2120*/  DMUL.RP R16, R16, R20 ;  /* 0x0000001410107228 */ /* 0x000fc80000008000 */
[----:B------:R-:W-:-:S04]  /*2130*/  IADD3 R10, PT, PT, -R12, -0x43300000, RZ ;  /* 0xbcd000000c0a7810 */ /* 0x000fc80007ffe1ff */
[----:B------:R-:W-:Y:S02]  /*2140*/  FSETP.NEU.AND P0, PT, |R11|, R10, PT ;  /* 0x0000000a0b00720b */ /* 0x000fe40003f0d200 */
[----:B------:R-:W-:Y:S02]  /*2150*/  LOP3.LUT R13, R17, R13, RZ, 0x3c, !PT ;  /* 0x0000000d110d7212 */ /* 0x000fe400078e3cff */
[----:B------:R-:W-:Y:S02]  /*2160*/  FSEL R24, R16, R24, !P0 ;  /* 0x0000001810187208 */ /* 0x000fe40004000000 */
[----:B------:R-:W-:Y:S01]  /*2170*/  FSEL R25, R13, R25, !P0 ;  /* 0x000000190d197208 */ /* 0x000fe20004000000 */
[----:B------:R-:W-:Y:S06]  /*2180*/  BRA `(.L_x_218) ;  /* 0x0000000000547947 */ /* 0x000fec0003800000 */
.L_x_217:
[----:B------:R-:W-:-:S14]  /*2190*/  DSETP.NAN.AND P0, PT, R12, R12, PT ;  /* 0x0000000c0c00722a */ /* 0x000fdc0003f08000 */
[----:B------:R-:W-:Y:S05]  /*21a0*/  @P0 BRA `(.L_x_219) ;  /* 0x0000000000440947 */ /* 0x000fea0003800000 */
[----:B------:R-:W-:-:S14]  /*21b0*/  DSETP.NAN.AND P0, PT, R26, R26, PT ;  /* 0x0000001a1a00722a */ /* 0x000fdc0003f08000 */
[----:B------:R-:W-:Y:S05]  /*21c0*/  @P0 BRA `(.L_x_220) ;  /* 0x0000000000300947 */ /* 0x000fea0003800000 */
[----:B------:R-:W-:Y:S01]  /*21d0*/  ISETP.NE.AND P0, PT, R21, R22, PT ;  /* 0x000000161500720c */ /* 0x000fe20003f05270 */
[----:B------:R-:W-:Y:S02]  /*21e0*/  IMAD.MOV.U32 R24, RZ, RZ, 0x0 ;  /* 0x00000000ff187424 */ /* 0x000fe400078e00ff */
[----:B------:R-:W-:-:S10]  /*21f0*/  IMAD.MOV.U32 R25, RZ, RZ, -0x80000 ;  /* 0xfff80000ff197424 */ /* 0x000fd400078e00ff */
[----:B------:R-:W-:Y:S05]  /*2200*/  @!P0 BRA `(.L_x_218) ;  /* 0x0000000000348947 */ /* 0x000fea0003800000 */
[----:B------:R-:W-:Y:S02]  /*2210*/  ISETP.NE.AND P0, PT, R21, 0x7ff00000, PT ;  /* 0x7ff000001500780c */ /* 0x000fe40003f05270 */
[----:B------:R-:W-:Y:S02]  /*2220*/  LOP3.LUT R25, R13, 0x80000000, R27, 0x48, !PT ;  /* 0x800000000d197812 */ /* 0x000fe400078e481b */
[----:B------:R-:W-:-:S13]  /*2230*/  ISETP.EQ.OR P0, PT, R22, RZ, !P0 ;  /* 0x000000ff1600720c */ /* 0x000fda0004702670 */
[----:B------:R-:W-:Y:S01]  /*2240*/  @P0 LOP3.LUT R10, R25, 0x7ff00000, RZ, 0xfc, !PT ;  /* 0x7ff00000190a0812 */ /* 0x000fe200078efcff */
[----:B------:R-:W-:Y:S02]  /*2250*/  @!P0 IMAD.MOV.U32 R24, RZ, RZ, RZ ;  /* 0x000000ffff188224 */ /* 0x000fe400078e00ff */
[----:B------:R-:W-:Y:S01]  /*2260*/  @P0 IMAD.MOV.U32 R24, RZ, RZ, RZ ;  /* 0x000000ffff180224 */ /* 0x000fe200078e00ff */
[----:B------:R-:W-:Y:S01]  /*2270*/  @P0 MOV R25, R10 ;  /* 0x0000000a00190202 */ /* 0x000fe20000000f00 */
[----:B------:R-:W-:Y:S06]  /*2280*/  BRA `(.L_x_218) ;  /* 0x0000000000147947 */ /* 0x000fec0003800000 */
.L_x_220:
[----:B------:R-:W-:Y:S01]  /*2290*/  LOP3.LUT R25, R27, 0x80000, RZ, 0xfc, !PT ;  /* 0x000800001b197812 */ /* 0x000fe200078efcff */
[----:B------:R-:W-:Y:S01]  /*22a0*/  IMAD.MOV.U32 R24, RZ, RZ, R26 ;  /* 0x000000ffff187224 */ /* 0x000fe200078e001a */
[----:B------:R-:W-:Y:S06]  /*22b0*/  BRA `(.L_x_218) ;  /* 0x0000000000087947 */ /* 0x000fec0003800000 */
.L_x_219:
[----:B------:R-:W-:Y:S01]  /*22c0*/  LOP3.LUT R25, R13, 0x80000, RZ, 0xfc, !PT ;  /* 0x000800000d197812 */ /* 0x000fe200078efcff */
[----:B------:R-:W-:-:S07]  /*22d0*/  IMAD.MOV.U32 R24, RZ, RZ, R12 ;  /* 0x000000ffff187224 */ /* 0x000fce00078e000c */
.L_x_218:
[----:B------:R-:W-:Y:S05]  /*22e0*/  BSYNC.RECONVERGENT B2 ;  /* 0x0000000000027941 */ /* 0x000fea0003800200 */
.L_x_216:
[----:B------:R-:W-:-:S04]  /*22f0*/  IMAD.MOV.U32 R19, RZ, RZ, 0x0 ;  /* 0x00000000ff137424 */ /* 0x000fc800078e00ff */
[----:B------:R-:W-:Y:S05]  /*2300*/  RET.REL.NODEC R18 `(_ZN3cub18CUB_300001_SM_10006detail9transform16transform_kernelINS2_10policy_hubILb1EN4cuda3std3__45tupleIJN6thrust24THRUST_300001_SM_1000_NS17counting_iteratorIiNSA_11use_defaultESC_SC_EEEEEE10policy1000El10raw_accessNSA_6detail15normal_iteratorINSA_10device_ptrIdEEEEJSD_EEEvT0_iT1_T2_DpNS2_10kernel_argIT3_EE) ;  /* 0xffffffdc123c7950 */ /* 0x000fea0003c3ffff */
        .type           $_ZN3cub18CUB_300001_SM_10006detail9transform16transform_kernelINS2_10policy_hubILb1EN4cuda3std3__45tupleIJN6thrust24THRUST_300001_SM_1000_NS17counting_iteratorIiNSA_11use_defaultESC_SC_EEEEEE10policy1000El10raw_accessNSA_6detail15normal_iteratorINSA_10device_ptrIdEEEEJSD_EEEvT0_iT1_T2_DpNS2_10kernel_argIT3_EE$__internal_accurate_pow,@function
        .size           $_ZN3cub18CUB_300001_SM_10006detail9transform16transform_kernelINS2_10policy_hubILb1EN4cuda3std3__45tupleIJN6thrust24THRUST_300001_SM_1000_NS17counting_iteratorIiNSA_11use_defaultESC_SC_EEEEEE10policy1000El10raw_accessNSA_6detail15normal_iteratorINSA_10device_ptrIdEEEEJSD_EEEvT0_iT1_T2_DpNS2_10kernel_argIT3_EE$__internal_accurate_pow,(.L_x_269 - $_ZN3cub18CUB_300001_SM_10006detail9transform16transform_kernelINS2_10policy_hubILb1EN4cuda3std3__45tupleIJN6thrust24THRUST_300001_SM_1000_NS17counting_iteratorIiNSA_11use_defaultESC_SC_EEEEEE10policy1000El10raw_accessNSA_6detail15normal_iteratorINSA_10device_ptrIdEEEEJSD_EEEvT0_iT1_T2_DpNS2_10kernel_argIT3_EE$__internal_accurate_pow)
$_ZN3cub18CUB_300001_SM_10006detail9transform16transform_kernelINS2_10policy_hubILb1EN4cuda3std3__45tupleIJN6thrust24THRUST_300001_SM_1000_NS17counting_iteratorIiNSA_11use_defaultESC_SC_EEEEEE10policy1000El10raw_accessNSA_6detail15normal_iteratorINSA_10device_ptrIdEEEEJSD_EEEvT0_iT1_T2_DpNS2_10kernel_argIT3_EE$__internal_accurate_pow:
[----:B------:R-:W-:Y:S01]  /*2310*/  ISETP.GT.U32.AND P0, PT, R21, 0xfffff, PT ;  /* 0x000fffff1500780c */ /* 0x000fe20003f04070 */
[--C-:B------:R-:W-:Y:S01]  /*2320*/  IMAD.MOV.U32 R10, RZ, RZ, R21.reuse ;  /* 0x000000ffff0a7224 */ /* 0x100fe200078e0015 */
[----:B------:R-:W-:Y:S01]  /*2330*/  UMOV UR10, 0x7d2cafe2 ;  /* 0x7d2cafe2000a7882 */ /* 0x000fe20000000000 */
[----:B------:R-:W-:Y:S01]  /*2340*/  IMAD.MOV.U32 R12, RZ, RZ, R20 ;  /* 0x000000ffff0c7224 */ /* 0x000fe200078e0014 */
[----:B------:R-:W-:Y:S01]  /*2350*/  UMOV UR11, 0x3eb0f5ff ;  /* 0x3eb0f5ff000b7882 */ /* 0x000fe20000000000 */
[----:B------:R-:W-:Y:S01]  /*2360*/  IMAD.MOV.U32 R14, RZ, RZ, 0x41ad3b5a ;  /* 0x41ad3b5aff0e7424 */ /* 0x000fe200078e00ff */
[----:B------:R-:W-:Y:S01]  /*2370*/  SHF.R.U32.HI R28, RZ, 0x14, R21 ;  /* 0x00000014ff1c7819 */ /* 0x000fe20000011615 */
[----:B------:R-:W-:Y:S01]  /*2380*/  IMAD.MOV.U32 R15, RZ, RZ, 0x3ed0f5d2 ;  /* 0x3ed0f5d2ff0f7424 */ /* 0x000fe200078e00ff */
[----:B------:R-:W-:Y:S01]  /*2390*/  UMOV UR12, 0x3b39803f ;  /* 0x3b39803f000c7882 */ /* 0x000fe20000000000 */
[----:B------:R-:W-:-:S04]  /*23a0*/  UMOV UR13, 0x3c7abc9e ;  /* 0x3c7abc9e000d7882 */ /* 0x000fc80000000000 */
[----:B------:R-:W-:-:S10]  /*23b0*/  @!P0 DMUL R24, R20, 1.80143985094819840000e+16 ;  /* 0x4350000014188828 */ /* 0x000fd40000000000 */
[----:B------:R-:W-:Y:S01]  /*23c0*/  @!P0 MOV R10, R25 ;  /* 0x00000019000a8202 */ /* 0x000fe20000000f00 */
[----:B------:R-:W-:Y:S01]  /*23d0*/  @!P0 IMAD.MOV.U32 R12, RZ, RZ, R24 ;  /* 0x000000ffff0c8224 */ /* 0x000fe200078e0018 */
[----:B------:R-:W-:Y:S02]  /*23e0*/  @!P0 LEA.HI R28, R25, 0xffffffca, RZ, 0xc ;  /* 0xffffffca191c8811 */ /* 0x000fe400078f60ff */
[----:B------:R-:W-:-:S04]  /*23f0*/  LOP3.LUT R10, R10, 0x800fffff, RZ, 0xc0, !PT ;  /* 0x800fffff0a0a7812 */ /* 0x000fc800078ec0ff */
[----:B------:R-:W-:Y:S02]  /*2400*/  LOP3.LUT R13, R10, 0x3ff00000, RZ, 0xfc, !PT ;  /* 0x3ff000000a0d7812 */ /* 0x000fe400078efcff */
[----:B------:R-:W-:Y:S02]  /*2410*/  MOV R10, RZ ;  /* 0x000000ff000a7202 */ /* 0x000fe40000000f00 */
[----:B------:R-:W-:-:S13]  /*2420*/  ISETP.GE.U32.AND P1, PT, R13, 0x3ff6a09f, PT ;  /* 0x3ff6a09f0d00780c */ /* 0x000fda0003f26070 */
[----:B------:R-:W-:-:S04]  /*2430*/  @P1 VIADD R11, R13, 0xfff00000 ;  /* 0xfff000000d0b1836 */ /* 0x000fc80000000000 */
[----:B------:R-:W-:-:S06]  /*2440*/  @P1 IMAD.MOV.U32 R13, RZ, RZ, R11 ;  /* 0x000000ffff0d1224 */ /* 0x000fcc00078e000b */
[C---:B------:R-:W-:Y:S02]  /*2450*/  DADD R18, R12.reuse, 1 ;  /* 0x3ff000000c127429 */ /* 0x040fe40000000000 */
[----:B------:R-:W-:-:S04]  /*2460*/  DADD R12, R12, -1 ;  /* 0xbff000000c0c7429 */ /* 0x000fc80000000000 */
[----:B------:R-:W0:Y:S02]  /*2470*/  MUFU.RCP64H R11, R19 ;  /* 0x00000013000b7308 */ /* 0x000e240000001800 */
[----:B0-----:R-:W-:-:S08]  /*2480*/  DFMA R16, -R18, R10, 1 ;  /* 0x3ff000001210742b */ /* 0x001fd0000000010a */
[----:B------:R-:W-:-:S08]  /*2490*/  DFMA R16, R16, R16, R16 ;  /* 0x000000101010722b */ /* 0x000fd00000000010 */
[----:B------:R-:W-:-:S08]  /*24a0*/  DFMA R16, R10, R16, R10 ;  /* 0x000000100a10722b */ /* 0x000fd0000000000a */
[----:B------:R-:W-:-:S08]  /*24b0*/  DMUL R10, R12, R16 ;  /* 0x000000100c0a7228 */ /* 0x000fd00000000000 */
[----:B------:R-:W-:-:S08]  /*24c0*/  DFMA R10, R12, R16, R10 ;  /* 0x000000100c0a722b */ /* 0x000fd0000000000a */
[----:B------:R-:W-:-:S08]  /*24d0*/  DMUL R22, R10, R10 ;  /* 0x0000000a0a167228 */ /* 0x000fd00000000000 */
[----:B------:R-:W-:Y:S01]  /*24e0*/  DFMA R14, R22, UR10, R14 ;  /* 0x0000000a160e7c2b */ /* 0x000fe2000800000e */
[----:B------:R-:W-:Y:S01]  /*24f0*/  UMOV UR10, 0x75488a3f ;  /* 0x75488a3f000a7882 */ /* 0x000fe20000000000 */
[----:B------:R-:W-:-:S06]  /*2500*/  UMOV UR11, 0x3ef3b20a ;  /* 0x3ef3b20a000b7882 */ /* 0x000fcc0000000000 */
[----:B------:R-:W-:Y:S01]  /*2510*/  DFMA R18, R22, R14, UR10 ;  /* 0x0000000a16127e2b */ /* 0x000fe2000800000e */
[----:B------:R-:W-:Y:S01]  /*2520*/  UMOV UR10, 0xe4faecd5 ;  /* 0xe4faecd5000a7882 */ /* 0x000fe20000000000 */
[----:B------:R-:W-:Y:S01]  /*2530*/  UMOV UR11, 0x3f1745cd ;  /* 0x3f1745cd000b7882 */ /* 0x000fe20000000000 */
[----:B------:R-:W-:-:S05]  /*2540*/  DADD R14, R12, -R10 ;  /* 0x000000000c0e7229 */ /* 0x000fca000000080a */
[----:B------:R-:W-:Y:S01]  /*2550*/  DFMA R18, R22, R18, UR10 ;  /* 0x0000000a16127e2b */ /* 0x000fe20008000012 */
[----:B------:R-:W-:Y:S01]  /*2560*/  UMOV UR10, 0x258a578b ;  /* 0x258a578b000a7882 */ /* 0x000fe20000000000 */
[----:B------:R-:W-:Y:S01]  /*2570*/  UMOV UR11, 0x3f3c71c7 ;  /* 0x3f3c71c7000b7882 */ /* 0x000fe20000000000 */
[----:B------:R-:W-:-:S05]  /*2580*/  DADD R14, R14, R14 ;  /* 0x000000000e0e7229 */ /* 0x000fca000000000e */
[----:B------:R-:W-:Y:S01]  /*2590*/  DFMA R18, R22, R18, UR10 ;  /* 0x0000000a16127e2b */ /* 0x000fe20008000012 */
[----:B------:R-:W-:Y:S01]  /*25a0*/  UMOV UR10, 0x9242b910 ;  /* 0x9242b910000a7882 */ /* 0x000fe20000000000 */
[----:B------:R-:W-:Y:S01]  /*25b0*/  UMOV UR11, 0x3f624924 ;  /* 0x3f624924000b7882 */ /* 0x000fe20000000000 */
[----:B------:R-:W-:-:S05]  /*25c0*/  DFMA R14, R12, -R10, R14 ;  /* 0x8000000a0c0e722b */ /* 0x000fca000000000e */
[----:B------:R-:W-:Y:S01]  /*25d0*/  DFMA R18, R22, R18, UR10 ;  /* 0x0000000a16127e2b */ /* 0x000fe20008000012 */
[----:B------:R-:W-:Y:S01]  /*25e0*/  UMOV UR10, 0x99999dfb ;  /* 0x99999dfb000a7882 */ /* 0x000fe20000000000 */
[----:B------:R-:W-:Y:S01]  /*25f0*/  UMOV UR11, 0x3f899999 ;  /* 0x3f899999000b7882 */ /* 0x000fe20000000000 */
[----:B------:R-:W-:-:S05]  /*2600*/  DMUL R14, R16, R14 ;  /* 0x0000000e100e7228 */ /* 0x000fca0000000000 */
[----:B------:R-:W-:Y:S01]  /*2610*/  DFMA R18, R22, R18, UR10 ;  /* 0x0000000a16127e2b */ /* 0x000fe20008000012 */
[----:B------:R-:W-:Y:S01]  /*2620*/  UMOV UR10, 0x55555555 ;  /* 0x55555555000a7882 */ /* 0x000fe20000000000 */
[----:B------:R-:W-:-:S03]  /*2630*/  UMOV UR11, 0x3fb55555 ;  /* 0x3fb55555000b7882 */ /* 0x000fc60000000000 */
[----:B------:R-:W-:Y:S02]  /*2640*/  VIADD R21, R15, 0x100000 ;  /* 0x001000000f157836 */ /* 0x000fe40000000000 */
[----:B------:R-:W-:Y:S01]  /*2650*/  IMAD.MOV.U32 R20, RZ, RZ, R14 ;  /* 0x000000ffff147224 */ /* 0x000fe200078e000e */
[----:B------:R-:W-:-:S08]  /*2660*/  DFMA R12, R22, R18, UR10 ;  /* 0x0000000a160c7e2b */ /* 0x000fd00008000012 */
[----:B------:R-:W-:Y:S01]  /*2670*/  DADD R16, -R12, UR10 ;  /* 0x0000000a0c107e29 */ /* 0x000fe20008000100 */
[----:B------:R-:W-:Y:S01]  /*2680*/  UMOV UR10, 0xb9e7b0 ;  /* 0x00b9e7b0000a7882 */ /* 0x000fe20000000000 */
[----:B------:R-:W-:-:S06]  /*2690*/  UMOV UR11, 0x3c46a4cb ;  /* 0x3c46a4cb000b7882 */ /* 0x000fcc0000000000 */
[----:B------:R-:W-:Y:S02]  /*26a0*/  DFMA R16, R22, R18, R16 ;  /* 0x000000121610722b */ /* 0x000fe40000000010 */
[----:B------:R-:W-:-:S06]  /*26b0*/  DMUL R18, R10, R10 ;  /* 0x0000000a0a127228 */ /* 0x000fcc0000000000 */
[----:B------:R-:W-:Y:S01]  /*26c0*/  DADD R16, R16, -UR10 ;  /* 0x8000000a10107e29 */ /* 0x000fe20008000000 */
[----:B------:R-:W-:Y:S01]  /*26d0*/  UMOV UR10, 0x80000000 ;  /* 0x80000000000a7882 */ /* 0x000fe20000000000 */
[----:B------:R-:W-:Y:S01]  /*26e0*/  DFMA R22, R10, R10, -R18 ;  /* 0x0000000a0a16722b */ /* 0x000fe20000000812 */
[----:B------:R-:W-:-:S07]  /*26f0*/  UMOV UR11, 0x43300000 ;  /* 0x43300000000b7882 */ /* 0x000fce0000000000 */
[C---:B------:R-:W-:Y:S02]  /*2700*/  DFMA R20, R10.reuse, R20, R22 ;  /* 0x000000140a14722b */ /* 0x040fe40000000016 */
[----:B------:R-:W-:-:S08]  /*2710*/  DMUL R22, R10, R18 ;  /* 0x000000120a167228 */ /* 0x000fd00000000000 */
[----:B------:R-:W-:-:S08]  /*2720*/  DFMA R24, R10, R18, -R22 ;  /* 0x000000120a18722b */ /* 0x000fd00000000816 */
[----:B------:R-:W-:Y:S02]  /*2730*/  DFMA R24, R14, R18, R24 ;  /* 0x000000120e18722b */ /* 0x000fe40000000018 */
[----:B------:R-:W-:-:S06]  /*2740*/  DADD R18, R12, R16 ;  /* 0x000000000c127229 */ /* 0x000fcc0000000010 */
[----:B------:R-:W-:Y:S02]  /*2750*/  DFMA R20, R10, R20, R24 ;  /* 0x000000140a14722b */ /* 0x000fe40000000018 */
[----:B------:R-:W-:-:S08]  /*2760*/  DADD R24, R12, -R18 ;  /* 0x000000000c187229 */ /* 0x000fd00000000812 */
[----:B------:R-:W-:Y:S02]  /*2770*/  DADD R24, R16, R24 ;  /* 0x0000000010187229 */ /* 0x000fe40000000018 */
[----:B------:R-:W-:-:S08]  /*2780*/  DMUL R16, R18, R22 ;  /* 0x0000001612107228 */ /* 0x000fd00000000000 */
[----:B------:R-:W-:-:S08]  /*2790*/  DFMA R12, R18, R22, -R16 ;  /* 0x00000016120c722b */ /* 0x000fd00000000810 */
[----:B------:R-:W-:-:S08]  /*27a0*/  DFMA R12, R18, R20, R12 ;  /* 0x00000014120c722b */ /* 0x000fd0000000000c */
[----:B------:R-:W-:-:S08]  /*27b0*/  DFMA R24, R24, R22, R12 ;  /* 0x000000161818722b */ /* 0x000fd0000000000c */
[----:B------:R-:W-:-:S08]  /*27c0*/  DADD R18, R16, R24 ;  /* 0x0000000010127229 */ /* 0x000fd00000000018 */
[--C-:B------:R-:W-:Y:S02]  /*27d0*/  DADD R12, R10, R18.reuse ;  /* 0x000000000a0c7229 */ /* 0x100fe40000000012 */
[----:B------:R-:W-:-:S06]  /*27e0*/  DADD R16, R16, -R18 ;  /* 0x0000000010107229 */ /* 0x000fcc0000000812 */
[----:B------:R-:W-:Y:S02]  /*27f0*/  DADD R10, R10, -R12 ;  /* 0x000000000a0a7229 */ /* 0x000fe4000000080c */
[----:B------:R-:W-:-:S06]  /*2800*/  DADD R16, R24, R16 ;  /* 0x0000000018107229 */ /* 0x000fcc0000000010 */
[----:B------:R-:W-:-:S08]  /*2810*/  DADD R10, R18, R10 ;  /* 0x00000000120a7229 */ /* 0x000fd0000000000a */
[----:B------:R-:W-:Y:S01]  /*2820*/  DADD R16, R16, R10 ;  /* 0x0000000010107229 */ /* 0x000fe2000000000a */
[C---:B------:R-:W-:Y:S01]  /*2830*/  IADD3 R10, PT, PT, R28.reuse, -0x3ff, RZ ;  /* 0xfffffc011c0a7810 */ /* 0x040fe20007ffe0ff */
[----:B------:R-:W-:Y:S02]  /*2840*/  @P1 VIADD R10, R28, 0xfffffc02 ;  /* 0xfffffc021c0a1836 */ /* 0x000fe40000000000 */
[----:B------:R-:W-:-:S04]  /*2850*/  IMAD.MOV.U32 R11, RZ, RZ, 0x43300000 ;  /* 0x43300000ff0b7424 */ /* 0x000fc800078e00ff */
[----:B------:R-:W-:Y:S01]  /*2860*/  DADD R14, R14, R16 ;  /* 0x000000000e0e7229 */ /* 0x000fe20000000010 */
[----:B------:R-:W-:-:S06]  /*2870*/  LOP3.LUT R10, R10, 0x80000000, RZ, 0x3c, !PT ;  /* 0x800000000a0a7812 */ /* 0x000fcc00078e3cff */
[----:B------:R-:W-:Y:S01]  /*2880*/  DADD R16, R10, -UR10 ;  /* 0x8000000a0a107e29 */ /* 0x000fe20008000000 */
[----:B------:R-:W-:Y:S01]  /*2890*/  UMOV UR10, 0xfefa39ef ;  /* 0xfefa39ef000a7882 */ /* 0x000fe20000000000 */
[----:B------:R-:W-:Y:S01]  /*28a0*/  DADD R18, R12, R14 ;  /* 0x000000000c127229 */ /* 0x000fe2000000000e */
[----:B------:R-:W-:-:S07]  /*28b0*/  UMOV UR11, 0x3fe62e42 ;  /* 0x3fe62e42000b7882 */ /* 0x000fce0000000000 */
[--C-:B------:R-:W-:Y:S02]  /*28c0*/  DFMA R10, R16, UR10, R18.reuse ;  /* 0x0000000a100a7c2b */ /* 0x100fe40008000012 */
[----:B------:R-:W-:-:S06]  /*28d0*/  DADD R20, R12, -R18 ;  /* 0x000000000c147229 */ /* 0x000fcc0000000812 */
[----:B------:R-:W-:Y:S02]  /*28e0*/  DFMA R12, R16, -UR10, R10 ;  /* 0x8000000a100c7c2b */ /* 0x000fe4000800000a */
[----:B------:R-:W-:-:S06]  /*28f0*/  DADD R20, R14, R20 ;  /* 0x000000000e147229 */ /* 0x000fcc0000000014 */
[----:B------:R-:W-:-:S08]  /*2900*/  DADD R12, -R18, R12 ;  /* 0x00000000120c7229 */ /* 0x000fd0000000010c */
[----:B------:R-:W-:-:S08]  /*2910*/  DADD R12, R20, -R12 ;  /* 0x00000000140c7229 */ /* 0x000fd0000000080c */
[----:B------:R-:W-:-:S08]  /*2920*/  DFMA R14, R16, UR12, R12 ;  /* 0x0000000c100e7c2b */ /* 0x000fd0000800000c */
[----:B------:R-:W-:-:S08]  /*2930*/  DADD R12, R10, R14 ;  /* 0x000000000a0c7229 */ /* 0x000fd0000000000e */
[----:B------:R-:W-:Y:S02]  /*2940*/  DADD R10, R10, -R12 ;  /* 0x000000000a0a7229 */ /* 0x000fe4000000080c */
[----:B------:R-:W-:-:S06]  /*2950*/  DMUL R16, R12, 2 ;  /* 0x400000000c107828 */ /* 0x000fcc0000000000 */
[----:B------:R-:W-:Y:S02]  /*2960*/  DADD R10, R14, R10 ;  /* 0x000000000e0a7229 */ /* 0x000fe4000000000a */
[----:B------:R-:W-:Y:S01]  /*2970*/  DFMA R12, R12, 2, -R16 ;  /* 0x400000000c0c782b */ /* 0x000fe20000000810 */
[----:B------:R-:W-:Y:S02]  /*2980*/  IMAD.MOV.U32 R14, RZ, RZ, 0x652b82fe ;  /* 0x652b82feff0e7424 */ /* 0x000fe400078e00ff */
[----:B------:R-:W-:-:S05]  /*2990*/  IMAD.MOV.U32 R15, RZ, RZ, 0x3ff71547 ;  /* 0x3ff71547ff0f7424 */ /* 0x000fca00078e00ff */
[----:B------:R-:W-:-:S08]  /*29a0*/  DFMA R12, R10, 2, R12 ;  /* 0x400000000a0c782b */ /* 0x000fd0000000000c */
[----:B------:R-:W-:-:S08]  /*29b0*/  DADD R18, R16, R12 ;  /* 0x0000000010127229 */ /* 0x000fd0000000000c */
[----:B------:R-:W-:Y:S02]  /*29c0*/  DFMA R14, R18, R14, 6.75539944105574400000e+15 ;  /* 0x43380000120e742b */ /* 0x000fe4000000000e */
[----:B------:R-:W-:Y:S01]  /*29d0*/  FSETP.GEU.AND P0, PT, |R19|, 4.1917929649353027344, PT ;  /* 0x4086232b1300780b */ /* 0x000fe20003f0e200 */
[----:B------:R-:W-:-:S05]  /*29e0*/  DADD R16, R16, -R18 ;  /* 0x0000000010107229 */ /* 0x000fca0000000812 */
[----:B------:R-:W-:-:S03]  /*29f0*/  DADD R10, R14, -6.75539944105574400000e+15 ;  /* 0xc33800000e0a7429 */ /* 0x000fc60000000000 */
[----:B------:R-:W-:-:S05]  /*2a00*/  DADD R12, R12, R16 ;  /* 0x000000000c0c7229 */ /* 0x000fca0000000010 */
[----:B------:R-:W-:Y:S01]  /*2a10*/  DFMA R20, R10, -UR10, R18 ;  /* 0x8000000a0a147c2b */ /* 0x000fe20008000012 */
[----:B------:R-:W-:Y:S01]  /*2a20*/  UMOV UR10, 0x3b39803f ;  /* 0x3b39803f000a7882 */ /* 0x000fe20000000000 */
[----:B------:R-:W-:-:S06]  /*2a30*/  UMOV UR11, 0x3c7abc9e ;  /* 0x3c7abc9e000b7882 */ /* 0x000fcc0000000000 */
[----:B------:R-:W-:Y:S01]  /*2a40*/  DFMA R20, R10, -UR10, R20 ;  /* 0x8000000a0a147c2b */ /* 0x000fe20008000014 */
[----:B------:R-:W-:Y:S01]  /*2a50*/  UMOV UR10, 0x69ce2bdf ;  /* 0x69ce2bdf000a7882 */ /* 0x000fe20000000000 */
[----:B------:R-:W-:Y:S01]  /*2a60*/  MOV R10, 0xfca213ea ;  /* 0xfca213ea000a7802 */ /* 0x000fe20000000f00 */
[----:B------:R-:W-:Y:S01]  /*2a70*/  IMAD.MOV.U32 R11, RZ, RZ, 0x3e928af3 ;  /* 0x3e928af3ff0b7424 */ /* 0x000fe200078e00ff */
[----:B------:R-:W-:-:S05]  /*2a80*/  UMOV UR11, 0x3e5ade15 ;  /* 0x3e5ade15000b7882 */ /* 0x000fca0000000000 */
[----:B------:R-:W-:Y:S01]  /*2a90*/  DFMA R10, R20, UR10, R10 ;  /* 0x0000000a140a7c2b */ /* 0x000fe2000800000a */
[----:B------:R-:W-:Y:S01]  /*2aa0*/  UMOV UR10, 0x62401315 ;  /* 0x62401315000a7882 */ /* 0x000fe20000000000 */
[----:B------:R-:W-:-:S06]  /*2ab0*/  UMOV UR11, 0x3ec71dee ;  /* 0x3ec71dee000b7882 */ /* 0x000fcc0000000000 */
[----:B------:R-:W-:Y:S01]  /*2ac0*/  DFMA R10, R20, R10, UR10 ;  /* 0x0000000a140a7e2b */ /* 0x000fe2000800000a */
        /* <DEDUP_REMOVED lines=20> */
[----:B------:R-:W-:-:S08]  /*2c10*/  DFMA R10, R20, R10, UR10 ;  /* 0x0000000a140a7e2b */ /* 0x000fd0000800000a */
[----:B------:R-:W-:-:S08]  /*2c20*/  DFMA R10, R20, R10, 1 ;  /* 0x3ff00000140a742b */ /* 0x000fd0000000000a */
[----:B------:R-:W-:-:S10]  /*2c30*/  DFMA R10, R20, R10, 1 ;  /* 0x3ff00000140a742b */ /* 0x000fd4000000000a */
[----:B------:R-:W-:Y:S02]  /*2c40*/  IMAD R17, R14, 0x100000, R11 ;  /* 0x001000000e117824 */ /* 0x000fe400078e020b */
[----:B------:R-:W-:Y:S01]  /*2c50*/  IMAD.MOV.U32 R16, RZ, RZ, R10 ;  /* 0x000000ffff107224 */ /* 0x000fe200078e000a */
[----:B------:R-:W-:Y:S06]  /*2c60*/  @!P0 BRA `(.L_x_221) ;  /* 0x0000000000308947 */ /* 0x000fec0003800000 */
[----:B------:R-:W-:Y:S01]  /*2c70*/  FSETP.GEU.AND P1, PT, |R19|, 4.2275390625, PT ;  /* 0x408748001300780b */ /* 0x000fe20003f2e200 */
[C---:B------:R-:W-:Y:S02]  /*2c80*/  DADD R16, R18.reuse, +INF ;  /* 0x7ff0000012107429 */ /* 0x040fe40000000000 */
[----:B------:R-:W-:-:S08]  /*2c90*/  DSETP.GEU.AND P0, PT, R18, RZ, PT ;  /* 0x000000ff1200722a */ /* 0x000fd00003f0e000 */
[----:B------:R-:W-:Y:S02]  /*2ca0*/  FSEL R16, R16, RZ, P0 ;  /* 0x000000ff10107208 */ /* 0x000fe40000000000 */
[----:B------:R-:W-:Y:S02]  /*2cb0*/  @!P1 LEA.HI R15, R14, R14, RZ, 0x1 ;  /* 0x0000000e0e0f9211 */ /* 0x000fe400078f08ff */
[----:B------:R-:W-:Y:S02]  /*2cc0*/  FSEL R17, R17, RZ, P0 ;  /* 0x000000ff11117208 */ /* 0x000fe40000000000 */
[----:B------:R-:W-:-:S04]  /*2cd0*/  @!P1 SHF.R.S32.HI R15, RZ, 0x1, R15 ;  /* 0x00000001ff0f9819 */ /* 0x000fc8000001140f */
[----:B------:R-:W-:Y:S01]  /*2ce0*/  @!P1 LEA R11, R15, R11, 0x14 ;  /* 0x0000000b0f0b9211 */ /* 0x000fe200078ea0ff */
[----:B------:R-:W-:-:S05]  /*2cf0*/  @!P1 IMAD.IADD R14, R14, 0x1, -R15 ;  /* 0x000000010e0e9824 */ /* 0x000fca00078e0a0f */
[----:B------:R-:W-:Y:S01]  /*2d00*/  @!P1 LEA R15, R14, 0x3ff00000, 0x14 ;  /* 0x3ff000000e0f9811 */ /* 0x000fe200078ea0ff */
[----:B------:R-:W-:-:S06]  /*2d10*/  @!P1 IMAD.MOV.U32 R14, RZ, RZ, RZ ;  /* 0x000000ffff0e9224 */ /* 0x000fcc00078e00ff */
[----:B------:R-:W-:-:S11]  /*2d20*/  @!P1 DMUL R16, R10, R14 ;  /* 0x0000000e0a109228 */ /* 0x000fd60000000000 */
.L_x_221:
[----:B------:R-:W-:Y:S02]  /*2d30*/  DFMA R12, R12, R16, R16 ;  /* 0x000000100c0c722b */ /* 0x000fe40000000010 */
[----:B------:R-:W-:-:S08]  /*2d40*/  DSETP.NEU.AND P0, PT, |R16|, +INF , PT ;  /* 0x7ff000001000742a */ /* 0x000fd00003f0d200 */
[----:B------:R-:W-:Y:S01]  /*2d50*/  FSEL R10, R16, R12, !P0 ;  /* 0x0000000c100a7208 */ /* 0x000fe20004000000 */
[----:B------:R-:W-:Y:S01]  /*2d60*/  IMAD.MOV.U32 R12, RZ, RZ, R26 ;  /* 0x000000ffff0c7224 */ /* 0x000fe200078e001a */
[----:B------:R-:W-:Y:S01]  /*2d70*/  FSEL R16, R17, R13, !P0 ;  /* 0x0000000d11107208 */ /* 0x000fe20004000000 */
[----:B------:R-:W-:-:S04]  /*2d80*/  IMAD.MOV.U32 R13, RZ, RZ, 0x0 ;  /* 0x00000000ff0d7424 */ /* 0x000fc800078e00ff */
[----:B------:R-:W-:Y:S05]  /*2d90*/  RET.REL.NODEC R12 `(_ZN3cub18CUB_300001_SM_10006detail9transform16transform_kernelINS2_10policy_hubILb1EN4cuda3std3__45tupleIJN6thrust24THRUST_300001_SM_1000_NS17counting_iteratorIiNSA_11use_defaultESC_SC_EEEEEE10policy1000El10raw_accessNSA_6detail15normal_iteratorINSA_10device_ptrIdEEEEJSD_EEEvT0_iT1_T2_DpNS2_10kernel_argIT3_EE) ;  /* 0xffffffd00c987950 */ /* 0x000fea0003c3ffff */
.L_x_222:
        /* <DEDUP_REMOVED lines=14> */
.L_x_269:


//--------------------- .text._ZN3cub18CUB_300001_SM_10006detail9transform16transform_kernelINS2_10policy_hubILb1EN4cuda3std3__45tupleIJN6thrust24THRUST_300001_SM_1000_NS17counting_iteratorIiNSA_11use_defaultESC_SC_EEEEEE10policy1000Ei10raw_accessNSA_6detail15normal_iteratorINSA_10device_ptrIdEEEEJSD_EEEvT0_iT1_T2_DpNS2_10kernel_argIT3_EE --------------------------
	.section	.text._ZN3cub18CUB_300001_SM_10006detail9transform16transform_kernelINS2_10policy_hubILb1EN4cuda3std3__45tupleIJN6thrust24THRUST_300001_SM_1000_NS17counting_iteratorIiNSA_11use_defaultESC_SC_EEEEEE10policy1000Ei10raw_accessNSA_6detail15normal_iteratorINSA_10device_ptrIdEEEEJSD_EEEvT0_iT1_T2_DpNS2_10kernel_argIT3_EE,"ax",@progbits
	.align	128
        .global         _ZN3cub18CUB_300001_SM_10006detail9transform16transform_kernelINS2_10policy_hubILb1EN4cuda3std3__45tupleIJN6thrust24THRUST_300001_SM_1000_NS17counting_iteratorIiNSA_11use_defaultESC_SC_EEEEEE10policy1000Ei10raw_accessNSA_6detail15normal_iteratorINSA_10device_ptrIdEEEEJSD_EEEvT0_iT1_T2_DpNS2_10kernel_argIT3_EE
        .type           _ZN3cub18CUB_300001_SM_10006detail9transform16transform_kernelINS2_10policy_hubILb1EN4cuda3std3__45tupleIJN6thrust24THRUST_300001_SM_1000_NS17counting_iteratorIiNSA_11use_defaultESC_SC_EEEEEE10policy1000Ei10raw_accessNSA_6detail15normal_iteratorINSA_10device_ptrIdEEEEJSD_EEEvT0_iT1_T2_DpNS2_10kernel_argIT3_EE,@function
        .size           _ZN3cub18CUB_300001_SM_10006detail9transform16transform_kernelINS2_10policy_hubILb1EN4cuda3std3__45tupleIJN6thrust24THRUST_300001_SM_1000_NS17counting_iteratorIiNSA_11use_defaultESC_SC_EEEEEE10policy1000Ei10raw_accessNSA_6detail15normal_iteratorINSA_10device_ptrIdEEEEJSD_EEEvT0_iT1_T2_DpNS2_10kernel_argIT3_EE,(.L_x_271 - _ZN3cub18CUB_300001_SM_10006detail9transform16transform_kernelINS2_10policy_hubILb1EN4cuda3std3__45tupleIJN6thrust24THRUST_300001_SM_1000_NS17counting_iteratorIiNSA_11use_defaultESC_SC_EEEEEE10policy1000Ei10raw_accessNSA_6detail15normal_iteratorINSA_10device_ptrIdEEEEJSD_EEEvT0_iT1_T2_DpNS2_10kernel_argIT3_EE)
        .other          _ZN3cub18CUB_300001_SM_10006detail9transform16transform_kernelINS2_10policy_hubILb1EN4cuda3std3__45tupleIJN6thrust24THRUST_300001_SM_1000_NS17counting_iteratorIiNSA_11use_defaultESC_SC_EEEEEE10policy1000Ei10raw_accessNSA_6detail15normal_iteratorINSA_10device_ptrIdEEEEJSD_EEEvT0_iT1_T2_DpNS2_10kernel_argIT3_EE,@"STO_CUDA_ENTRY STV_DEFAULT"
_ZN3cub18CUB_300001_SM_10006detail9transform16transform_kernelINS2_10policy_hubILb1EN4cuda3std3__45tupleIJN6thrust24THRUST_300001_SM_1000_NS17counting_iteratorIiNSA_11use_defaultESC_SC_EEEEEE10policy1000Ei10raw_accessNSA_6detail15normal_iteratorINSA_10device_ptrIdEEEEJSD_EEEvT0_iT1_T2_DpNS2_10kernel_argIT3_EE:
.text._ZN3cub18CUB_300001_SM_10006detail9transform16transform_kernelINS2_10policy_hubILb1EN4cuda3std3__45tupleIJN6thrust24THRUST_300001_SM_1000_NS17counting_iteratorIiNSA_11use_defaultESC_SC_EEEEEE10policy1000Ei10raw_accessNSA_6detail15normal_iteratorINSA_10device_ptrIdEEEEJSD_EEEvT0_iT1_T2_DpNS2_10kernel_argIT3_EE:
[----:B------:R-:W-:Y:S08]  /*0000*/  LDC R1, c[0x0][0x37c] ;  /* 0x0000df00ff017b82 */ /* 0x000ff00000000800 */
[----:B------:R-:W0:Y:S01]  /*0010*/  S2UR UR4, SR_CTAID.X ;  /* 0x00000000000479c3 */ /* 0x000e220000002500 */
[----:B------:R-:W1:Y:S01]  /*0020*/  LDCU.64 UR8, c[0x0][0x380] ;  /* 0x00007000ff0877ac */ /* 0x000e620008000a00 */
[----:B------:R-:W-:Y:S01]  /*0030*/  IMAD.MOV.U32 R27, RZ, RZ, 0x41dfffff ;  /* 0x41dfffffff1b7424 */ /* 0x000fe200078e00ff */
[----:B------:R-:W2:Y:S01]  /*0040*/  LDCU UR10, c[0x0][0x3a8] ;  /* 0x00007500ff0a77ac */ /* 0x000ea20008000800 */
[----:B------:R-:W3:Y:S01]  /*0050*/  LDCU UR14, c[0x0][0x388] ;  /* 0x00007100ff0e77ac */ /* 0x000ee20008000800 */
[----:B------:R-:W4:Y:S01]  /*0060*/  LDCU.64 UR6, c[0x0][0x3a0] ;  /* 0x00007400ff0677ac */ /* 0x000f220008000a00 */
[----:B------:R-:W5:Y:S01]  /*0070*/  LDCU.64 UR12, c[0x0][0x358] ;  /* 0x00006b00ff0c77ac */ /* 0x000f620008000a00 */
[----:B-1----:R-:W-:-:S04]  /*0080*/  USHF.L.U32 UR11, UR9, 0x7, URZ ;  /* 0x00000007090b7899 */ /* 0x002fc800080006ff */
[----:B0-----:R-:W-:Y:S01]  /*0090*/  UIMAD UR4, UR11, UR4, URZ ;  /* 0x000000040b0472a4 */ /* 0x001fe2000f8e02ff */
[----:B---3--:R-:W-:-:S03]  /*00a0*/  IMAD.U32 R26, RZ, RZ, UR14 ;  /* 0x0000000eff1a7e24 */ /* 0x008fc6000f8e00ff */
[----:B------:R-:W-:Y:S02]  /*00b0*/  UIADD3 UR5, UPT, UPT, -UR4, UR8, URZ ;  /* 0x0000000804057290 */ /* 0x000fe4000fffe1ff */
[----:B--2---:R-:W-:Y:S02]  /*00c0*/  UIADD3 UR8, UPT, UPT, UR4, UR10, URZ ;  /* 0x0000000a04087290 */ /* 0x004fe4000fffe0ff */
[----:B------:R-:W-:Y:S02]  /*00d0*/  UISETP.LT.AND UP0, UPT, UR11, UR5, UPT ;  /* 0x000000050b00728c */ /* 0x000fe4000bf01270 */
[----:B----4-:R-:W-:Y:S02]  /*00e0*/  UIMAD.WIDE UR6, UR4, 0x8, UR6 ;  /* 0x00000008040678a5 */ /* 0x010fe4000f8e0206 */
[----:B------:R-:W-:Y:S02]  /*00f0*/  USEL UR10, UR11, UR5, UP0 ;  /* 0x000000050b0a7287 */ /* 0x000fe40008000000 */
[----:B------:R-:W-:-:S03]  /*0100*/  UISETP.GT.AND UP0, UPT, UR11, UR5, UPT ;  /* 0x000000050b00728c */ /* 0x000fc6000bf04270 */
[----:B------:R-:W-:-:S06]  /*0110*/  UMOV UR5, 0xff800000 ;  /* 0xff80000000057882 */ /* 0x000fcc0000000000 */
[----:B-----5:R-:W-:Y:S05]  /*0120*/  BRA.U UP0, `(.L_x_223) ;  /* 0x0000000d007c7547 */ /* 0x020fea000b800000 */
[----:B------:R-:W-:-:S06]  /*0130*/  UISETP.GE.AND UP0, UPT, UR9, 0x1, UPT ;  /* 0x000000010900788c */ /* 0x000fcc000bf06270 */
[----:B------:R-:W-:-:S13]  /*0140*/  PLOP3.LUT P0, PT, PT, PT, UP0, 0x80, 0x8 ;  /* 0x000000000008781c */ /* 0x000fda0003f0f008 */
[----:B------:R-:W-:Y:S05]  /*0150*/  @!P0 EXIT ;  /* 0x000000000000894d */ /* 0x000fea0003800000 */
[----:B------:R-:W0:Y:S01]  /*0160*/  LDC.64 R6, c[0x0][0x390] ;  /* 0x0000e400ff067b82 */ /* 0x000e220000000a00 */
[----:B------:R-:W1:Y:S01]  /*0170*/  S2R R3, SR_TID.X ;  /* 0x0000000000037919 */ /* 0x000e620000002100 */
[----:B------:R-:W-:-:S06]  /*0180*/  IMAD.MOV.U32 R2, RZ, RZ, RZ ;  /* 0x000000ffff027224 */ /* 0x000fcc00078e00ff */
[----:B------:R-:W0:Y:S02]  /*0190*/  LDC.64 R4, c[0x0][0x398] ;  /* 0x0000e600ff047b82 */ /* 0x000e240000000a00 */
[----:B01----:R-:W-:-:S11]  /*01a0*/  DADD R4, R4, -R6 ;  /* 0x0000000004047229 */ /* 0x003fd60000000806 */
.L_x_239:
[----:B------:R-:W-:Y:S01]  /*01b0*/  IMAD R0, R2, 0x80, R3 ;  /* 0x0000008002007824 */ /* 0x000fe200078e0203 */
[----:B------:R-:W-:Y:S01]  /*01c0*/  BSSY.RECONVERGENT B0, `(.L_x_224) ;  /* 0x000003f000007945 */ /* 0x000fe20003800200 */
[----:B------:R-:W-:Y:S01]  /*01d0*/  MOV R17, 0x1 ;  /* 0x0000000100117802 */ /* 0x000fe20000000f00 */
[----:B------:R-:W-:Y:S02]  /*01e0*/  IMAD.MOV.U32 R19, RZ, RZ, RZ ;  /* 0x000000ffff137224 */ /* 0x000fe400078e00ff */
[----:B------:R-:W-:-:S05]  /*01f0*/  VIADD R14, R0, UR8 ;  /* 0x00000008000e7c36 */ /* 0x000fca0008000000 */
[----:B------:R-:W-:-:S13]  /*0200*/  ISETP.NE.AND P0, PT, R14, RZ, PT ;  /* 0x000000ff0e00720c */ /* 0x000fda0003f05270 */
[----:B0-----:R-:W-:Y:S05]  /*0210*/  @!P0 BRA `(.L_x_225) ;  /* 0x0000000000e48947 */ /* 0x001fea0003800000 */
[----:B------:R-:W-:Y:S01]  /*0220*/  IMAD R14, R14, 0x64, RZ ;  /* 0x000000640e0e7824 */ /* 0x000fe200078e02ff */
[----:B------:R-:W-:Y:S01]  /*0230*/  MOV R19, RZ ;  /* 0x000000ff00137202 */ /* 0x000fe20000000f00 */
[----:B------:R-:W-:Y:S02]  /*0240*/  IMAD.MOV.U32 R18, RZ, RZ, 0xbc8f ;  /* 0x0000bc8fff127424 */ /* 0x000fe400078e00ff */
[----:B------:R-:W-:Y:S01]  /*0250*/  IMAD.MOV.U32 R16, RZ, RZ, RZ ;  /* 0x000000ffff107224 */ /* 0x000fe200078e00ff */
[----:B------:R-:W-:Y:S01]  /*0260*/  SHF.R.S32.HI R15, RZ, 0x1f, R14 ;  /* 0x0000001fff0f7819 */ /* 0x000fe2000001140e */
[----:B------:R-:W-:-:S07]  /*0270*/  IMAD.MOV.U32 R17, RZ, RZ, 0x1 ;  /* 0x00000001ff117424 */ /* 0x000fce00078e00ff */
.L_x_228:
        /* <DEDUP_REMOVED lines=23> */
[----:B------:R-:W-:Y:S02]  /*03f0*/  IMAD R19, R16, R17, R19 ;  /* 0x0000001110137224 */ /* 0x000fe400078e0213 */
[----:B------:R-:W-:-:S04]  /*0400*/  IMAD.WIDE.U32 R16, R8, 0x5, RZ ;  /* 0x0000000508107825 */ /* 0x000fc800078e00ff */
[----:B------:R-:W-:-:S04]  /*0410*/  IMAD.IADD R9, R9, 0x1, R19 ;  /* 0x0000000109097824 */ /* 0x000fc800078e0213 */
[----:B------:R-:W-:-:S04]  /*0420*/  IMAD.WIDE.U32 R12, R9, 0x5, RZ ;  /* 0x00000005090c7825 */ /* 0x000fc800078e00ff */
[----:B------:R-:W-:-:S04]  /*0430*/  IMAD.WIDE.U32 R12, P1, R8, 0x2, R12 ;  /* 0x00000002080c7825 */ /* 0x000fc8000782000c */
[----:B------:R-:W-:Y:S01]  /*0440*/  IMAD.MOV.U32 R18, RZ, RZ, R13 ;  /* 0x000000ffff127224 */ /* 0x000fe200078e000d */
[----:B------:R-:W-:Y:S02]  /*0450*/  IADD3.X R19, PT, PT, RZ, RZ, RZ, P1, !PT ;  /* 0x000000ffff137210 */ /* 0x000fe40000ffe4ff */
[----:B------:R-:W-:-:S05]  /*0460*/  IADD3 RZ, P1, PT, R17, R12, RZ ;  /* 0x0000000c11ff7210 */ /* 0x000fca0007f3e0ff */
        /* <DEDUP_REMOVED lines=10> */
[----:B------:R-:W-:Y:S02]  /*0510*/  IMAD R12, R12, -0x7fffffff, RZ ;  /* 0x800000010c0c7824 */ /* 0x000fe400078e02ff */
[----:B------:R-:W-:-:S03]  /*0520*/  IMAD.MOV.U32 R17, RZ, RZ, R8 ;  /* 0x000000ffff117224 */ /* 0x000fc600078e0008 */
[----:B------:R-:W-:-:S07]  /*0530*/  IADD3 R19, PT, PT, R9, -R19, R12 ;  /* 0x8000001309137210 */ /* 0x000fce0007ffe00c */
.L_x_227:
[----:B------:R-:W-:Y:S05]  /*0540*/  BSYNC.RECONVERGENT B1 ;  /* 0x0000000000017941 */ /* 0x000fea0003800200 */
.L_x_226:
[----:B------:R-:W-:Y:S02]  /*0550*/  ISETP.GT.U32.AND.EX P0, PT, R15, RZ, PT, P0 ;  /* 0x000000ff0f00720c */ /* 0x000fe40003f04100 */
[--C-:B------:R-:W-:Y:S02]  /*0560*/  SHF.R.U64 R14, R14, 0x1, R15.reuse ;  /* 0x000000010e0e7819 */ /* 0x100fe4000000120f */
[----:B------:R-:W-:Y:S02]  /*0570*/  SHF.R.U32.HI R15, RZ, 0x1, R15 ;  /* 0x00000001ff0f7819 */ /* 0x000fe4000001160f */
[----:B------:R-:W-:Y:S02]  /*0580*/  IADD3 R16, PT, PT, R7, -R11, R10 ;  /* 0x8000000b07107210 */ /* 0x000fe40007ffe00a */
[----:B------:R-:W-:-:S05]  /*0590*/  MOV R18, R6 ;  /* 0x0000000600127202 */ /* 0x000fca0000000f00 */
[----:B------:R-:W-:Y:S05]  /*05a0*/  @P0 BRA `(.L_x_228) ;  /* 0xfffffffc00340947 */ /* 0x000fea000383ffff */
.L_x_225:
[----:B------:R-:W-:Y:S05]  /*05b0*/  BSYNC.RECONVERGENT B0 ;  /* 0x0000000000007941 */ /* 0x000fea0003800200 */
.L_x_224:
        /* <DEDUP_REMOVED lines=15> */
[----:B------:R-:W-:-:S04]  /*06b0*/  IADD3 R7, P0, PT, R7, R8, RZ ;  /* 0x0000000807077210 */ /* 0x000fc80007f1e0ff */
[----:B------:R-:W-:Y:S01]  /*06c0*/  IADD3.X R8, PT, PT, R11, R9, RZ, P0, !PT ;  /* 0x000000090b087210 */ /* 0x000fe200007fe4ff */
[----:B------:R-:W-:-:S03]  /*06d0*/  IMAD.MOV.U32 R9, RZ, RZ, 0x41dfffff ;  /* 0x41dfffffff097424 */ /* 0x000fc600078e00ff */
[----:B------:R-:W-:-:S05]  /*06e0*/  SHF.R.U64 R7, R7, 0x1e, R8 ;  /* 0x0000001e07077819 */ /* 0x000fca0000001208 */
[----:B------:R-:W-:Y:S02]  /*06f0*/  IMAD R6, R7, -0x7fffffff, R6 ;  /* 0x8000000107067824 */ /* 0x000fe400078e0206 */
[----:B------:R-:W0:Y:S02]  /*0700*/  MUFU.RCP64H R7, 2.14748262400000000000e+09 ;  /* 0x41dfffff00077908 */ /* 0x000e240000001800 */
[----:B------:R-:W-:-:S05]  /*0710*/  IMAD.HI.U32 R8, R6, 0x5e4789c9, RZ ;  /* 0x5e4789c906087827 */ /* 0x000fca00078e00ff */
[----:B------:R-:W-:Y:S01]  /*0720*/  SHF.R.U32.HI R11, RZ, 0xe, R8 ;  /* 0x0000000eff0b7819 */ /* 0x000fe20000011608 */
[----:B------:R-:W-:-:S04]  /*0730*/  IMAD.MOV.U32 R8, RZ, RZ, -0x800000 ;  /* 0xff800000ff087424 */ /* 0x000fc800078e00ff */
[C---:B------:R-:W-:Y:S02]  /*0740*/  IMAD R6, R11.reuse, -0xadc8, R6 ;  /* 0xffff52380b067824 */ /* 0x040fe400078e0206 */
[----:B------:R-:W-:Y:S02]  /*0750*/  IMAD R13, R11, 0xd47, RZ ;  /* 0x00000d470b0d7824 */ /* 0x000fe400078e02ff */
[----:B------:R-:W-:Y:S02]  /*0760*/  IMAD R14, R6, 0xbc8f, RZ ;  /* 0x0000bc8f060e7824 */ /* 0x000fe400078e02ff */
[----:B------:R-:W-:Y:S01]  /*0770*/  IMAD.MOV.U32 R6, RZ, RZ, 0x1 ;  /* 0x00000001ff067424 */ /* 0x000fe200078e00ff */
[----:B------:R-:W-:Y:S02]  /*0780*/  LOP3.LUT R15, R13, 0x7fffffff, RZ, 0x3c, !PT ;  /* 0x7fffffff0d0f7812 */ /* 0x000fe400078e3cff */
[----:B------:R-:W-:-:S03]  /*0790*/  ISETP.GE.U32.AND P0, PT, R14, R13, PT ;  /* 0x0000000d0e00720c */ /* 0x000fc60003f06070 */
[----:B0-----:R-:W-:-:S08]  /*07a0*/  DFMA R10, R6, -R8, 1 ;  /* 0x3ff00000060a742b */ /* 0x001fd00000000808 */
[----:B------:R-:W-:Y:S02]  /*07b0*/  DFMA R10, R10, R10, R10 ;  /* 0x0000000a0a0a722b */ /* 0x000fe4000000000a */
[----:B------:R-:W-:-:S06]  /*07c0*/  @P0 IMAD.MOV R15, RZ, RZ, -R13 ;  /* 0x000000ffff0f0224 */ /* 0x000fcc00078e0a0d */
[----:B------:R-:W-:Y:S01]  /*07d0*/  DFMA R12, R6, R10, R6 ;  /* 0x0000000a060c722b */ /* 0x000fe20000000006 */
[----:B------:R-:W-:-:S05]  /*07e0*/  IADD3 R6, PT, PT, R14, R15, RZ ;  /* 0x0000000f0e067210 */ /* 0x000fca0007ffe0ff */
[----:B------:R-:W-:Y:S02]  /*07f0*/  VIADD R10, R6, 0xffffffff ;  /* 0xffffffff060a7836 */ /* 0x000fe40000000000 */
[----:B------:R-:W-:-:S04]  /*0800*/  DFMA R14, R12, -R8, 1 ;  /* 0x3ff000000c0e742b */ /* 0x000fc80000000808 */
[----:B------:R-:W0:Y:S04]  /*0810*/  I2F.F64.U32 R10, R10 ;  /* 0x0000000a000a7312 */ /* 0x000e280000201800 */
        /* <DEDUP_REMOVED lines=9> */
[----:B------:R-:W-:Y:S05]  /*08b0*/  CALL.REL.NOINC `($__internal_1_$__cuda_sm20_div_rn_f64_full) ;  /* 0x00000014001c7944 */ /* 0x000fea0003c00000 */
[----:B------:R-:W-:Y:S02]  /*08c0*/  IMAD.MOV.U32 R8, RZ, RZ, R28 ;  /* 0x000000ffff087224 */ /* 0x000fe400078e001c */
[----:B------:R-:W-:-:S07]  /*08d0*/  IMAD.MOV.U32 R9, RZ, RZ, R29 ;  /* 0x000000ffff097224 */ /* 0x000fce00078e001d */
.L_x_230:
[----:B------:R-:W-:Y:S05]  /*08e0*/  BSYNC.RECONVERGENT B0 ;  /* 0x0000000000007941 */ /* 0x000fea0003800200 */
.L_x_229:
[----:B------:R-:W-:Y:S01]  /*08f0*/  IMAD.HI.U32 R7, R6, -0x4370ec6f, RZ ;  /* 0xbc8f139106077827 */ /* 0x000fe200078e00ff */
[----:B------:R-:W0:Y:S01]  /*0900*/  MUFU.RCP64H R11, 2.14748262400000000000e+09 ;  /* 0x41dfffff000b7908 */ /* 0x000e220000001800 */
[----:B------:R-:W1:Y:S01]  /*0910*/  LDCU.64 UR10, c[0x0][0x390] ;  /* 0x00007200ff0a77ac */ /* 0x000e620008000a00 */
[----:B------:R-:W-:Y:S02]  /*0920*/  BSSY.RECONVERGENT B0, `(.L_x_231) ;  /* 0x0000021000007945 */ /* 0x000fe40003800200 */
[----:B------:R-:W-:Y:S02]  /*0930*/  SHF.R.U32.HI R13, RZ, 0xf, R7 ;  /* 0x0000000fff0d7819 */ /* 0x000fe40000011607 */
[----:B------:R-:W-:-:S03]  /*0940*/  MOV R7, 0x41dfffff ;  /* 0x41dfffff00077802 */ /* 0x000fc60000000f00 */
[C---:B------:R-:W-:Y:S02]  /*0950*/  IMAD R10, R13.reuse, -0xadc8, R6 ;  /* 0xffff52380d0a7824 */ /* 0x040fe400078e0206 */
[----:B------:R-:W-:Y:S02]  /*0960*/  IMAD R15, R13, 0xd47, RZ ;  /* 0x00000d470d0f7824 */ /* 0x000fe400078e02ff */
[----:B------:R-:W-:Y:S02]  /*0970*/  IMAD R26, R10, 0xbc8f, RZ ;  /* 0x0000bc8f0a1a7824 */ /* 0x000fe400078e02ff */
[----:B------:R-:W-:Y:S01]  /*0980*/  IMAD.MOV.U32 R6, RZ, RZ, -0x800000 ;  /* 0xff800000ff067424 */ /* 0x000fe200078e00ff */
[----:B------:R-:W-:Y:S01]  /*0990*/  LOP3.LUT R17, R15, 0x7fffffff, RZ, 0x3c, !PT ;  /* 0x7fffffff0f117812 */ /* 0x000fe200078e3cff */
[----:B------:R-:W-:Y:S01]  /*09a0*/  IMAD.MOV.U32 R10, RZ, RZ, 0x1 ;  /* 0x00000001ff0a7424 */ /* 0x000fe200078e00ff */
[----:B------:R-:W-:-:S05]  /*09b0*/  ISETP.GE.U32.AND P0, PT, R26, R15, PT ;  /* 0x0000000f1a00720c */ /* 0x000fca0003f06070 */
[----:B0-----:R-:W-:-:S08]  /*09c0*/  DFMA R12, R10, -R6, 1 ;  /* 0x3ff000000a0c742b */ /* 0x001fd00000000806 */
[----:B------:R-:W-:Y:S01]  /*09d0*/  DFMA R12, R12, R12, R12 ;  /* 0x0000000c0c0c722b */ /* 0x000fe2000000000c */
[----:B------:R-:W-:-:S04]  /*09e0*/  @P0 IMAD.MOV R17, RZ, RZ, -R15 ;  /* 0x000000ffff110224 */ /* 0x000fc800078e0a0f */
[----:B------:R-:W-:-:S03]  /*09f0*/  IMAD.IADD R26, R26, 0x1, R17 ;  /* 0x000000011a1a7824 */ /* 0x000fc600078e0211 */
[----:B------:R-:W-:Y:S01]  /*0a00*/  DFMA R10, R10, R12, R10 ;  /* 0x0000000c0a0a722b */ /* 0x000fe2000000000a */
[----:B------:R-:W-:-:S07]  /*0a10*/  VIADD R12, R26, 0xffffffff ;  /* 0xffffffff1a0c7836 */ /* 0x000fce0000000000 */
        /* <DEDUP_REMOVED lines=8> */
[----:B------:R-:W-:Y:S01]  /*0aa0*/  FSETP.GT.AND P0, PT, |R6|, 1.469367938527859385e-39, PT ;  /* 0x001000000600780b */ /* 0x000fe20003f04200 */
[----:B-1----:R-:W-:-:S12]  /*0ab0*/  DFMA R6, R4, R8, UR10 ;  /* 0x0000000a04067e2b */ /* 0x002fd80008000008 */
[----:B------:R-:W-:Y:S05]  /*0ac0*/  @P0 BRA P1, `(.L_x_232) ;  /* 0x0000000000180947 */ /* 0x000fea0000800000 */
[----:B------:R-:W-:Y:S01]  /*0ad0*/  MOV R10, R12 ;  /* 0x0000000c000a7202 */ /* 0x000fe20000000f00 */
[----:B------:R-:W-:Y:S01]  /*0ae0*/  IMAD.MOV.U32 R11, RZ, RZ, R13 ;  /* 0x000000ffff0b7224 */ /* 0x000fe200078e000d */
[----:B------:R-:W-:-:S07]  /*0af0*/  MOV R18, 0xb10 ;  /* 0x00000b1000127802 */ /* 0x000fce0000000f00 */
[----:B------:R-:W-:Y:S05]  /*0b00*/  CALL.REL.NOINC `($__internal_1_$__cuda_sm20_div_rn_f64_full) ;  /* 0x0000001000887944 */ /* 0x000fea0003c00000 */
[----:B------:R-:W-:Y:S02]  /*0b10*/  IMAD.MOV.U32 R10, RZ, RZ, R28 ;  /* 0x000000ffff0a7224 */ /* 0x000fe400078e001c */
[----:B------:R-:W-:-:S07]  /*0b20*/  IMAD.MOV.U32 R11, RZ, RZ, R29 ;  /* 0x000000ffff0b7224 */ /* 0x000fce00078e001d */
.L_x_232:
[----:B------:R-:W-:Y:S05]  /*0b30*/  BSYNC.RECONVERGENT B0 ;  /* 0x0000000000007941 */ /* 0x000fea0003800200 */
.L_x_231:
[----:B------:R-:W0:Y:S01]  /*0b40*/  LDCU.64 UR10, c[0x0][0x390] ;  /* 0x00007200ff0a77ac */ /* 0x000e220008000a00 */
[----:B------:R-:W-:Y:S01]  /*0b50*/  DADD R28, -RZ, |R6| ;  /* 0x00000000ff1c7229 */ /* 0x000fe20000000506 */
[----:B------:R-:W-:Y:S01]  /*0b60*/  BSSY.RECONVERGENT B0, `(.L_x_233) ;  /* 0x0000005000007945 */ /* 0x000fe20003800200 */
[----:B0-----:R-:W-:-:S08]  /*0b70*/  DFMA R8, R4, R10, UR10 ;  /* 0x0000000a04087e2b */ /* 0x001fd0000800000a */
[----:B------:R-:W-:Y:S01]  /*0b80*/  IMAD.MOV.U32 R10, RZ, RZ, R28 ;  /* 0x000000ffff0a7224 */ /* 0x000fe200078e001c */
[----:B------:R-:W-:-:S07]  /*0b90*/  MOV R28, 0xbb0 ;  /* 0x00000bb0001c7802 */ /* 0x000fce0000000f00 */
[----:B------:R-:W-:Y:S05]  /*0ba0*/  CALL.REL.NOINC `($_ZN3cub18CUB_300001_SM_10006detail9transform16transform_kernelINS2_10policy_hubILb1EN4cuda3std3__45tupleIJN6thrust24THRUST_300001_SM_1000_NS17counting_iteratorIiNSA_11use_defaultESC_SC_EEEEEE10policy1000Ei10raw_accessNSA_6detail15normal_iteratorINSA_10device_ptrIdEEEEJSD_EEEvT0_iT1_T2_DpNS2_10kernel_argIT3_EE$__internal_accurate_pow) ;  /* 0x0000001400d07944 */ /* 0x000fea0003c00000 */
[----:B------:R-:W-:Y:S05]  /*0bb0*/  BSYNC.RECONVERGENT B0 ;  /* 0x0000000000007941 */ /* 0x000fea0003800200 */
.L_x_233:
[C---:B------:R-:W-:Y:S01]  /*0bc0*/  DADD R12, R6.reuse, 2 ;  /* 0x40000000060c7429 */ /* 0x040fe20000000000 */
[----:B------:R-:W-:Y:S01]  /*0bd0*/  BSSY.RECONVERGENT B0, `(.L_x_234) ;  /* 0x0000010000007945 */ /* 0x000fe20003800200 */
[----:B------:R-:W-:Y:S02]  /*0be0*/  DADD R28, -RZ, |R8| ;  /* 0x00000000ff1c7229 */ /* 0x000fe40000000508 */
[C---:B------:R-:W-:Y:S02]  /*0bf0*/  DSETP.NEU.AND P1, PT, R6.reuse, RZ, PT ;  /* 0x000000ff0600722a */ /* 0x040fe40003f2d000 */
[----:B------:R-:W-:-:S04]  /*0c00*/  DSETP.NEU.AND P0, PT, R6, 1, PT ;  /* 0x3ff000000600742a */ /* 0x000fc80003f0d000 */
[----:B------:R-:W-:Y:S02]  /*0c10*/  LOP3.LUT R12, R13, 0x7ff00000, RZ, 0xc0, !PT ;  /* 0x7ff000000d0c7812 */ /* 0x000fe400078ec0ff */
[----:B------:R-:W-:Y:S02]  /*0c20*/  FSEL R13, R14, RZ, P1 ;  /* 0x000000ff0e0d7208 */ /* 0x000fe40000800000 */
[----:B------:R-:W-:Y:S02]  /*0c30*/  ISETP.NE.AND P2, PT, R12, 0x7ff00000, PT ;  /* 0x7ff000000c00780c */ /* 0x000fe40003f45270 */
[----:B------:R-:W-:Y:S02]  /*0c40*/  FSEL R12, R10, RZ, P1 ;  /* 0x000000ff0a0c7208 */ /* 0x000fe40000800000 */
[----:B------:R-:W-:-:S09]  /*0c50*/  MOV R10, R28 ;  /* 0x0000001c000a7202 */ /* 0x000fd20000000f00 */
[----:B------:R-:W-:Y:S05]  /*0c60*/  @P2 BRA `(.L_x_235) ;  /* 0x0000000000182947 */ /* 0x000fea0003800000 */
[----:B------:R-:W-:-:S14]  /*0c70*/  DSETP.NAN.AND P1, PT, R6, R6, PT ;  /* 0x000000060600722a */ /* 0x000fdc0003f28000 */
[----:B------:R-:W-:Y:S01]  /*0c80*/  @P1 DADD R12, R6, 2 ;  /* 0x40000000060c1429 */ /* 0x000fe20000000000 */
[----:B------:R-:W-:Y:S10]  /*0c90*/  @P1 BRA `(.L_x_235) ;  /* 0x00000000000c1947 */ /* 0x000ff40003800000 */
[----:B------:R-:W-:-:S14]  /*0ca0*/  DSETP.NEU.AND P1, PT, |R6|, +INF , PT ;  /* 0x7ff000000600742a */ /* 0x000fdc0003f2d200 */
[----:B------:R-:W-:Y:S02]  /*0cb0*/  @!P1 IMAD.MOV.U32 R12, RZ, RZ, 0x0 ;  /* 0x00000000ff0c9424 */ /* 0x000fe400078e00ff */
[----:B------:R-:W-:-:S07]  /*0cc0*/  @!P1 IMAD.MOV.U32 R13, RZ, RZ, 0x7ff00000 ;  /* 0x7ff00000ff0d9424 */ /* 0x000fce00078e00ff */
.L_x_235:
[----:B------:R-:W-:Y:S05]  /*0cd0*/  BSYNC.RECONVERGENT B0 ;  /* 0x0000000000007941 */ /* 0x000fea0003800200 */
.L_x_234:
[----:B------:R-:W-:Y:S01]  /*0ce0*/  BSSY.RECONVERGENT B0, `(.L_x_236) ;  /* 0x0000005000007945 */ /* 0x000fe20003800200 */
[----:B------:R-:W-:Y:S02]  /*0cf0*/  FSEL R6, R12, RZ, P0 ;  /* 0x000000ff0c067208 */ /* 0x000fe40000000000 */
[----:B------:R-:W-:Y:S02]  /*0d00*/  FSEL R7, R13, 1.875, P0 ;  /* 0x3ff000000d077808 */ /* 0x000fe40000000000 */
[----:B------:R-:W-:-:S07]  /*0d10*/  MOV R28, 0xd30 ;  /* 0x00000d30001c7802 */ /* 0x000fce0000000f00 */
[----:B------:R-:W-:Y:S05]  /*0d20*/  CALL.REL.NOINC `($_ZN3cub18CUB_300001_SM_10006detail9transform16transform_kernelINS2_10policy_hubILb1EN4cuda3std3__45tupleIJN6thrust24THRUST_300001_SM_1000_NS17counting_iteratorIiNSA_11use_defaultESC_SC_EEEEEE10policy1000Ei10raw_accessNSA_6detail15normal_iteratorINSA_10device_ptrIdEEEEJSD_EEEvT0_iT1_T2_DpNS2_10kernel_argIT3_EE$__internal_accurate_pow) ;  /* 0x0000001400707944 */ /* 0x000fea0003c00000 */
[----:B------:R-:W-:Y:S05]  /*0d30*/  BSYNC.RECONVERGENT B0 ;  /* 0x0000000000007941 */ /* 0x000fea0003800200 */
.L_x_236:
        /* <DEDUP_REMOVED lines=15> */
.L_x_238:
[----:B------:R-:W-:Y:S05]  /*0e30*/  BSYNC.RECONVERGENT B0 ;  /* 0x0000000000007941 */ /* 0x000fea0003800200 */
.L_x_237:
[----:B------:R-:W-:Y:S01]  /*0e40*/  FSEL R8, R10, RZ, P0 ;  /* 0x000000ff0a087208 */ /* 0x000fe20000000000 */
[----:B------:R-:W0:Y:S01]  /*0e50*/  LDCU UR4, c[0x0][0x384] ;  /* 0x00007080ff0477ac */ /* 0x000e220008000800 */
[----:B------:R-:W-:Y:S01]  /*0e60*/  FSEL R9, R11, 1.875, P0 ;  /* 0x3ff000000b097808 */ /* 0x000fe20000000000 */
[----:B------:R-:W-:-:S05]  /*0e70*/  VIADD R2, R2, 0x1 ;  /* 0x0000000102027836 */ /* 0x000fca0000000000 */
[----:B------:R-:W-:Y:S01]  /*0e80*/  DADD R6, R6, R8 ;  /* 0x0000000006067229 */ /* 0x000fe20000000008 */
[----:B------:R-:W-:-:S07]  /*0e90*/  IMAD.MOV.U32 R8, RZ, RZ, RZ ;  /* 0x000000ffff087224 */ /* 0x000fce00078e00ff */
[----:B------:R-:W-:Y:S01]  /*0ea0*/  DSETP.GTU.AND P0, PT, R6, 1, PT ;  /* 0x3ff000000600742a */ /* 0x000fe20003f0c000 */
[----:B------:R-:W-:-:S05]  /*0eb0*/  MOV R7, 0x8 ;  /* 0x0000000800077802 */ /* 0x000fca0000000f00 */
[----:B------:R-:W-:Y:S01]  /*0ec0*/  FSEL R9, RZ, 1.875, P0 ;  /* 0x3ff00000ff097808 */ /* 0x000fe20000000000 */
[----:B------:R-:W-:Y:S01]  /*0ed0*/  IMAD.WIDE R6, R0, R7, UR6 ;  /* 0x0000000600067e25 */ /* 0x000fe2000f8e0207 */
[----:B0-----:R-:W-:-:S04]  /*0ee0*/  ISETP.NE.AND P0, PT, R2, UR4, PT ;  /* 0x0000000402007c0c */ /* 0x001fc8000bf05270 */
[----:B------:R0:W-:Y:S09]  /*0ef0*/  STG.E.64 desc[UR12][R6.64], R8 ;  /* 0x0000000806007986 */ /* 0x0001f2000c101b0c */
[----:B------:R-:W-:Y:S05]  /*0f00*/  @!P0 EXIT ;  /* 0x000000000000894d */ /* 0x000fea0003800000 */
[----:B------:R-:W-:Y:S05]  /*0f10*/  BRA `(.L_x_239) ;  /* 0xfffffff000a47947 */ /* 0x000fea000383ffff */
.L_x_223:
[----:B------:R-:W-:-:S06]  /*0f20*/  UISETP.GE.AND UP0, UPT, UR9, 0x1, UPT ;  /* 0x000000010900788c */ /* 0x000fcc000bf06270 */
[----:B------:R-:W-:-:S13]  /*0f30*/  PLOP3.LUT P0, PT, PT, PT, UP0, 0x80, 0x8 ;  /* 0x000000000008781c */ /* 0x000fda0003f0f008 */
[----:B------:R-:W-:Y:S05]  /*0f40*/  @!P0 EXIT ;  /* 0x000000000000894d */ /* 0x000fea0003800000 */
[----:B------:R-:W0:Y:S01]  /*0f50*/  LDC.64 R2, c[0x0][0x390] ;  /* 0x0000e400ff027b82 */ /* 0x000e220000000a00 */
[----:B------:R-:W1:Y:S01]  /*0f60*/  S2R R0, SR_TID.X ;  /* 0x0000000000007919 */ /* 0x000e620000002100 */
[----:B------:R-:W-:-:S06]  /*0f70*/  UMOV UR4, URZ ;  /* 0x000000ff00047c82 */ /* 0x000fcc0008000000 */
[----:B------:R-:W0:Y:S02]  /*0f80*/  LDC.64 R4, c[0x0][0x398] ;  /* 0x0000e600ff047b82 */ /* 0x000e240000000a00 */
[----:B01----:R-:W-:-:S11]  /*0f90*/  DADD R4, R4, -R2 ;  /* 0x0000000004047229 */ /* 0x003fd60000000802 */
.L_x_257:
        /* <DEDUP_REMOVED lines=8> */
[----:B------:R-:W-:Y:S01]  /*1020*/  IADD3 R3, PT, PT, R2, UR8, RZ ;  /* 0x0000000802037c10 */ /* 0x000fe2000fffe0ff */
[----:B------:R-:W-:Y:S01]  /*1030*/  BSSY.RECONVERGENT B1, `(.L_x_242) ;  /* 0x000003d000017945 */ /* 0x000fe20003800200 */
[----:B------:R-:W-:Y:S02]  /*1040*/  IMAD.MOV.U32 R16, RZ, RZ, 0x1 ;  /* 0x00000001ff107424 */ /* 0x000fe400078e00ff */
[----:B------:R-:W-:Y:S01]  /*1050*/  ISETP.NE.AND P0, PT, R3, RZ, PT ;  /* 0x000000ff0300720c */ /* 0x000fe20003f05270 */
[----:B------:R-:W-:-:S12]  /*1060*/  IMAD.MOV.U32 R19, RZ, RZ, RZ ;  /* 0x000000ffff137224 */ /* 0x000fd800078e00ff */
[----:B------:R-:W-:Y:S05]  /*1070*/  @!P0 BRA `(.L_x_243) ;  /* 0x0000000000e08947 */ /* 0x000fea0003800000 */
[----:B------:R-:W-:Y:S02]  /*1080*/  IMAD R3, R3, 0x64, RZ ;  /* 0x0000006403037824 */ /* 0x000fe400078e02ff */
[----:B------:R-:W-:Y:S02]  /*1090*/  HFMA2 R16, -RZ, RZ, 0, 5.9604644775390625e-08 ;  /* 0x00000001ff107431 */ /* 0x000fe400000001ff */
[----:B------:R-:W-:Y:S02]  /*10a0*/  IMAD.MOV.U32 R20, RZ, RZ, 0xbc8f ;  /* 0x0000bc8fff147424 */ /* 0x000fe400078e00ff */
[----:B------:R-:W-:Y:S01]  /*10b0*/  IMAD.MOV.U32 R17, RZ, RZ, RZ ;  /* 0x000000ffff117224 */ /* 0x000fe200078e00ff */
[----:B------:R-:W-:Y:S01]  /*10c0*/  SHF.R.S32.HI R6, RZ, 0x1f, R3 ;  /* 0x0000001fff067819 */ /* 0x000fe20000011403 */
[----:B------:R-:W-:-:S07]  /*10d0*/  IMAD.MOV.U32 R19, RZ, RZ, RZ ;  /* 0x000000ffff137224 */ /* 0x000fce00078e00ff */
.L_x_246:
[-C--:B------:R-:W-:Y:S01]  /*10e0*/  IMAD R7, R17, R20.reuse, RZ ;  /* 0x0000001411077224 */ /* 0x080fe200078e02ff */
[----:B------:R-:W-:Y:S01]  /*10f0*/  BSSY.RECONVERGENT B2, `(.L_x_244) ;  /* 0x000002a000027945 */ /* 0x000fe20003800200 */
[----:B------:R-:W-:-:S04]  /*1100*/  IMAD.WIDE.U32 R8, R20, R20, RZ ;  /* 0x0000001414087225 */ /* 0x000fc800078e00ff */
[----:B------:R-:W-:Y:S02]  /*1110*/  IMAD R7, R20, R17, R7 ;  /* 0x0000001114077224 */ /* 0x000fe400078e0207 */
[----:B------:R-:W-:-:S04]  /*1120*/  IMAD.WIDE.U32 R12, R8, 0x3, RZ ;  /* 0x00000003080c7825 */ /* 0x000fc800078e00ff */
[----:B------:R-:W-:Y:S01]  /*1130*/  IMAD.IADD R9, R9, 0x1, R7 ;  /* 0x0000000109097824 */ /* 0x000fe200078e0207 */
[----:B------:R-:W-:-:S03]  /*1140*/  LOP3.LUT R7, R3, 0x1, RZ, 0xc0, !PT ;  /* 0x0000000103077812 */ /* 0x000fc600078ec0ff */
[----:B------:R-:W-:Y:S01]  /*1150*/  IMAD.WIDE.U32 R10, R9, 0x3, RZ ;  /* 0x00000003090a7825 */ /* 0x000fe200078e00ff */
[----:B------:R-:W-:-:S04]  /*1160*/  ISETP.NE.U32.AND P1, PT, R7, 0x1, PT ;  /* 0x000000010700780c */ /* 0x000fc80003f25070 */
[----:B------:R-:W-:Y:S01]  /*1170*/  ISETP.NE.U32.AND.EX P1, PT, RZ, RZ, PT, P1 ;  /* 0x000000ffff00720c */ /* 0x000fe20003f25110 */
        /* <DEDUP_REMOVED lines=14> */
[----:B------:R-:W-:-:S03]  /*1260*/  IMAD.WIDE.U32 R14, R10, 0x5, RZ ;  /* 0x000000050a0e7825 */ /* 0x000fc600078e00ff */
[----:B------:R-:W-:-:S05]  /*1270*/  IADD3 R11, PT, PT, R11, R19, RZ ;  /* 0x000000130b0b7210 */ /* 0x000fca0007ffe0ff */
        /* <DEDUP_REMOVED lines=17> */
.L_x_245:
[----:B------:R-:W-:Y:S05]  /*1390*/  BSYNC.RECONVERGENT B2 ;  /* 0x0000000000027941 */ /* 0x000fea0003800200 */
.L_x_244:
[----:B------:R-:W-:Y:S02]  /*13a0*/  ISETP.GT.U32.AND.EX P0, PT, R6, RZ, PT, P0 ;  /* 0x000000ff0600720c */ /* 0x000fe40003f04100 */
[--C-:B------:R-:W-:Y:S02]  /*13b0*/  SHF.R.U64 R3, R3, 0x1, R6.reuse ;  /* 0x0000000103037819 */ /* 0x100fe40000001206 */
[----:B------:R-:W-:Y:S02]  /*13c0*/  SHF.R.U32.HI R6, RZ, 0x1, R6 ;  /* 0x00000001ff067819 */ /* 0x000fe40000011606 */
[----:B------:R-:W-:Y:S02]  /*13d0*/  IADD3 R17, PT, PT, R9, -R7, R18 ;  /* 0x8000000709117210 */ /* 0x000fe40007ffe012 */
[----:B------:R-:W-:-:S05]  /*13e0*/  MOV R20, R8 ;  /* 0x0000000800147202 */ /* 0x000fca0000000f00 */
[----:B------:R-:W-:Y:S05]  /*13f0*/  @P0 BRA `(.L_x_246) ;  /* 0xfffffffc00380947 */ /* 0x000fea000383ffff */
.L_x_243:
[----:B------:R-:W-:Y:S05]  /*1400*/  BSYNC.RECONVERGENT B1 ;  /* 0x0000000000017941 */ /* 0x000fea0003800200 */
.L_x_242:
        /* <DEDUP_REMOVED lines=16> */
[----:B------:R-:W-:-:S04]  /*1510*/  IADD3 R3, P0, PT, R3, R6, RZ ;  /* 0x0000000603037210 */ /* 0x000fc80007f1e0ff */
[----:B------:R-:W-:Y:S01]  /*1520*/  IADD3.X R6, PT, PT, R9, R7, RZ, P0, !PT ;  /* 0x0000000709067210 */ /* 0x000fe200007fe4ff */
[----:B------:R-:W-:Y:S01]  /*1530*/  IMAD.MOV.U32 R7, RZ, RZ, 0x41dfffff ;  /* 0x41dfffffff077424 */ /* 0x000fe200078e00ff */
[----:B------:R-:W0:Y:S02]  /*1540*/  MUFU.RCP64H R9, 2.14748262400000000000e+09 ;  /* 0x41dfffff00097908 */ /* 0x000e240000001800 */
        /* <DEDUP_REMOVED lines=12> */
[----:B------:R-:W-:-:S09]  /*1610*/  DFMA R8, R8, R10, R8 ;  /* 0x0000000a0808722b */ /* 0x000fd20000000008 */
[----:B------:R-:W-:-:S05]  /*1620*/  @P0 IMAD.MOV R13, RZ, RZ, -R3 ;  /* 0x000000ffff0d0224 */ /* 0x000fca00078e0a03 */
[----:B------:R-:W-:Y:S01]  /*1630*/  IADD3 R3, PT, PT, R16, R13, RZ ;  /* 0x0000000d10037210 */ /* 0x000fe20007ffe0ff */
[----:B------:R-:W-:-:S04]  /*1640*/  DFMA R12, R8, -R6, 1 ;  /* 0x3ff00000080c742b */ /* 0x000fc80000000806 */
[----:B------:R-:W-:-:S04]  /*1650*/  VIADD R10, R3, 0xffffffff ;  /* 0xffffffff030a7836 */ /* 0x000fc80000000000 */
[----:B------:R-:W-:Y:S02]  /*1660*/  DFMA R12, R8, R12, R8 ;  /* 0x0000000c080c722b */ /* 0x000fe40000000008 */
[----:B------:R-:W0:Y:S06]  /*1670*/  I2F.F64.U32 R10, R10 ;  /* 0x0000000a000a7312 */ /* 0x000e2c0000201800 */
        /* <DEDUP_REMOVED lines=11> */
.L_x_248:
[----:B------:R-:W-:Y:S05]  /*1730*/  BSYNC.RECONVERGENT B1 ;  /* 0x0000000000017941 */ /* 0x000fea0003800200 */
.L_x_247:
[----:B------:R-:W-:Y:S01]  /*1740*/  IMAD.HI.U32 R6, R3, -0x4370ec6f, RZ ;  /* 0xbc8f139103067827 */ /* 0x000fe200078e00ff */
[----:B------:R-:W0:Y:S01]  /*1750*/  MUFU.RCP64H R11, 2.14748262400000000000e+09 ;  /* 0x41dfffff000b7908 */ /* 0x000e220000001800 */
[----:B------:R-:W-:Y:S01]  /*1760*/  MOV R7, 0x41dfffff ;  /* 0x41dfffff00077802 */ /* 0x000fe20000000f00 */
[----:B------:R-:W1:Y:S01]  /*1770*/  LDCU.64 UR14, c[0x0][0x390] ;  /* 0x00007200ff0e77ac */ /* 0x000e620008000a00 */
[----:B------:R-:W-:Y:S01]  /*1780*/  BSSY.RECONVERGENT B1, `(.L_x_249) ;  /* 0x000001e000017945 */ /* 0x000fe20003800200 */
        /* <DEDUP_REMOVED lines=11> */
[----:B------:R-:W-:-:S04]  /*1840*/  @P0 IMAD.MOV R26, RZ, RZ, -R14 ;  /* 0x000000ffff1a0224 */ /* 0x000fc800078e0a0e */
[----:B------:R-:W-:Y:S02]  /*1850*/  IMAD.IADD R26, R3, 0x1, R26 ;  /* 0x00000001031a7824 */ /* 0x000fe400078e021a */
[----:B------:R-:W-:Y:S02]  /*1860*/  DFMA R12, R10, R12, R10 ;  /* 0x0000000c0a0c722b */ /* 0x000fe4000000000a */
[----:B------:R-:W-:-:S06]  /*1870*/  VIADD R10, R26, 0xffffffff ;  /* 0xffffffff1a0a7836 */ /* 0x000fcc0000000000 */
        /* <DEDUP_REMOVED lines=12> */
[----:B------:R-:W-:Y:S01]  /*1940*/  MOV R6, R28 ;  /* 0x0000001c00067202 */ /* 0x000fe20000000f00 */
[----:B------:R-:W-:-:S07]  /*1950*/  IMAD.MOV.U32 R7, RZ, RZ, R29 ;  /* 0x000000ffff077224 */ /* 0x000fce00078e001d */
.L_x_250:
[----:B------:R-:W-:Y:S05]  /*1960*/  BSYNC.RECONVERGENT B1 ;  /* 0x0000000000017941 */ /* 0x000fea0003800200 */
.L_x_249:
[----:B------:R-:W0:Y:S01]  /*1970*/  LDCU.64 UR14, c[0x0][0x390] ;  /* 0x00007200ff0e77ac */ /* 0x000e220008000a00 */
[----:B------:R-:W-:Y:S01]  /*1980*/  DADD R10, -RZ, |R8| ;  /* 0x00000000ff0a7229 */ /* 0x000fe20000000508 */
[----:B------:R-:W-:Y:S01]  /*1990*/  BSSY.RECONVERGENT B1, `(.L_x_251) ;  /* 0x0000005000017945 */ /* 0x000fe20003800200 */
[----:B------:R-:W-:-:S08]  /*19a0*/  MOV R28, 0x19e0 ;  /* 0x000019e0001c7802 */ /* 0x000fd00000000f00 */
[----:B------:R-:W-:Y:S01]  /*19b0*/  IMAD.MOV.U32 R29, RZ, RZ, R11 ;  /* 0x000000ffff1d7224 */ /* 0x000fe200078e000b */
[----:B0-----:R-:W-:-:S11]  /*19c0*/  DFMA R6, R4, R6, UR14 ;  /* 0x0000000e04067e2b */ /* 0x001fd60008000006 */
[----:B------:R-:W-:Y:S05]  /*19d0*/  CALL.REL.NOINC `($_ZN3cub18CUB_300001_SM_10006detail9transform16transform_kernelINS2_10policy_hubILb1EN4cuda3std3__45tupleIJN6thrust24THRUST_300001_SM_1000_NS17counting_iteratorIiNSA_11use_defaultESC_SC_EEEEEE10policy1000Ei10raw_accessNSA_6detail15normal_iteratorINSA_10device_ptrIdEEEEJSD_EEEvT0_iT1_T2_DpNS2_10kernel_argIT3_EE$__internal_accurate_pow) ;  /* 0x0000000800447944 */ /* 0x000fea0003c00000 */
[----:B------:R-:W-:Y:S05]  /*19e0*/  BSYNC.RECONVERGENT B1 ;  /* 0x0000000000017941 */ /* 0x000fea0003800200 */
.L_x_251:
        /* <DEDUP_REMOVED lines=8> */
[----:B------:R-:W-:Y:S01]  /*1a70*/  FSEL R12, R10, RZ, P1 ;  /* 0x000000ff0a0c7208 */ /* 0x000fe20000800000 */
[----:B------:R-:W-:-:S10]  /*1a80*/  IMAD.MOV.U32 R10, RZ, RZ, R28 ;  /* 0x000000ffff0a7224 */ /* 0x000fd400078e001c */
[----:B------:R-:W-:Y:S05]  /*1a90*/  @P2 BRA `(.L_x_253) ;  /* 0x0000000000182947 */ /* 0x000fea0003800000 */
[----:B------:R-:W-:-:S14]  /*1aa0*/  DSETP.NAN.AND P1, PT, R8, R8, PT ;  /* 0x000000080800722a */ /* 0x000fdc0003f28000 */
[----:B------:R-:W-:Y:S01]  /*1ab0*/  @P1 DADD R12, R8, 2 ;  /* 0x40000000080c1429 */ /* 0x000fe20000000000 */
[----:B------:R-:W-:Y:S10]  /*1ac0*/  @P1 BRA `(.L_x_253) ;  /* 0x00000000000c1947 */ /* 0x000ff40003800000 */
[----:B------:R-:W-:-:S14]  /*1ad0*/  DSETP.NEU.AND P1, PT, |R8|, +INF , PT ;  /* 0x7ff000000800742a */ /* 0x000fdc0003f2d200 */
[----:B------:R-:W-:Y:S01]  /*1ae0*/  @!P1 IMAD.MOV.U32 R12, RZ, RZ, 0x0 ;  /* 0x00000000ff0c9424 */ /* 0x000fe200078e00ff */
[----:B------:R-:W-:-:S07]  /*1af0*/  @!P1 MOV R13, 0x7ff00000 ;  /* 0x7ff00000000d9802 */ /* 0x000fce0000000f00 */
.L_x_253:
[----:B------:R-:W-:Y:S05]  /*1b00*/  BSYNC.RECONVERGENT B1 ;  /* 0x0000000000017941 */ /* 0x000fea0003800200 */
.L_x_252:
[----:B------:R-:W-:Y:S01]  /*1b10*/  BSSY.RECONVERGENT B1, `(.L_x_254) ;  /* 0x0000005000017945 */ /* 0x000fe20003800200 */
[----:B------:R-:W-:Y:S02]  /*1b20*/  FSEL R8, R12, RZ, P0 ;  /* 0x000000ff0c087208 */ /* 0x000fe40000000000 */
[----:B------:R-:W-:Y:S02]  /*1b30*/  FSEL R9, R13, 1.875, P0 ;  /* 0x3ff000000d097808 */ /* 0x000fe40000000000 */
[----:B------:R-:W-:-:S07]  /*1b40*/  MOV R28, 0x1b60 ;  /* 0x00001b60001c7802 */ /* 0x000fce0000000f00 */
[----:B------:R-:W-:Y:S05]  /*1b50*/  CALL.REL.NOINC `($_ZN3cub18CUB_300001_SM_10006detail9transform16transform_kernelINS2_10policy_hubILb1EN4cuda3std3__45tupleIJN6thrust24THRUST_300001_SM_1000_NS17counting_iteratorIiNSA_11use_defaultESC_SC_EEEEEE10policy1000Ei10raw_accessNSA_6detail15normal_iteratorINSA_10device_ptrIdEEEEJSD_EEEvT0_iT1_T2_DpNS2_10kernel_argIT3_EE$__internal_accurate_pow) ;  /* 0x0000000400e47944 */ /* 0x000fea0003c00000 */
[----:B------:R-:W-:Y:S05]  /*1b60*/  BSYNC.RECONVERGENT B1 ;  /* 0x0000000000017941 */ /* 0x000fea0003800200 */
.L_x_254:
        /* <DEDUP_REMOVED lines=15> */
.L_x_256:
[----:B------:R-:W-:Y:S05]  /*1c60*/  BSYNC.RECONVERGENT B1 ;  /* 0x0000000000017941 */ /* 0x000fea0003800200 */
.L_x_255:
[----:B------:R-:W-:Y:S01]  /*1c70*/  FSEL R6, R10, RZ, P0 ;  /* 0x000000ff0a067208 */ /* 0x000fe20000000000 */
[----:B------:R-:W-:Y:S01]  /*1c80*/  IMAD.MOV.U32 R3, RZ, RZ, 0x8 ;  /* 0x00000008ff037424 */ /* 0x000fe200078e00ff */
[----:B------:R-:W-:-:S03]  /*1c90*/  FSEL R7, R11, 1.875, P0 ;  /* 0x3ff000000b077808 */ /* 0x000fc60000000000 */
[----:B------:R-:W-:-:S03]  /*1ca0*/  IMAD.WIDE R2, R2, R3, UR6 ;  /* 0x0000000602027e25 */ /* 0x000fc6000f8e0203 */
[----:B------:R-:W-:Y:S01]  /*1cb0*/  DADD R8, R8, R6 ;  /* 0x0000000008087229 */ /* 0x000fe20000000006 */
[----:B------:R-:W-:-:S07]  /*1cc0*/  IMAD.MOV.U32 R6, RZ, RZ, RZ ;  /* 0x000000ffff067224 */ /* 0x000fce00078e00ff */
[----:B------:R-:W-:-:S06]  /*1cd0*/  DSETP.GTU.AND P0, PT, R8, 1, PT ;  /* 0x3ff000000800742a */ /* 0x000fcc0003f0c000 */
[----:B------:R-:W-:-:S05]  /*1ce0*/  FSEL R7, RZ, 1.875, P0 ;  /* 0x3ff00000ff077808 */ /* 0x000fca0000000000 */
[----:B------:R0:W-:Y:S03]  /*1cf0*/  STG.E.64 desc[UR12][R2.64], R6 ;  /* 0x0000000602007986 */ /* 0x0001e6000c101b0c */
.L_x_241:
[----:B------:R-:W-:Y:S05]  /*1d00*/  BSYNC.RECONVERGENT B0 ;  /* 0x0000000000007941 */ /* 0x000fea0003800200 */
.L_x_240:
[----:B------:R-:W-:Y:S05]  /*1d10*/  BRA.U UP0, `(.L_x_257) ;  /* 0xfffffff100a07547 */ /* 0x000fea000b83ffff */
[----:B------:R-:W-:Y:S05]  /*1d20*/  EXIT ;  /* 0x000000000000794d */ /* 0x000fea0003800000 */
        .weak           $__internal_1_$__cuda_sm20_div_rn_f64_full
        .type           $__internal_1_$__cuda_sm20_div_rn_f64_full,@function
        .size           $__internal_1_$__cuda_sm20_div_rn_f64_full,($_ZN3cub18CUB_300001_SM_10006detail9transform16transform_kernelINS2_10policy_hubILb1EN4cuda3std3__45tupleIJN6thrust24THRUST_300001_SM_1000_NS17counting_iteratorIiNSA_11use_defaultESC_SC_EEEEEE10policy1000Ei10raw_accessNSA_6detail15normal_iteratorINSA_10device_ptrIdEEEEJSD_EEEvT0_iT1_T2_DpNS2_10kernel_argIT3_EE$__internal_accurate_pow - $__internal_1_$__cuda_sm20_div_rn_f64_full)
$__internal_1_$__cuda_sm20_div_rn_f64_full:
[C---:B------:R-:W-:Y:S01]  /*1d30*/  FSETP.GEU.AND P0, PT, |R27|.reuse, 1.469367938527859385e-39, PT ;  /* 0x001000001b00780b */ /* 0x040fe20003f0e200 */
[----:B------:R-:W-:Y:S01]  /*1d40*/  IMAD.U32 R24, RZ, RZ, UR5 ;  /* 0x00000005ff187e24 */ /* 0x000fe2000f8e00ff */
[----:B------:R-:W-:Y:S01]  /*1d50*/  LOP3.LUT R12, R27, 0x800fffff, RZ, 0xc0, !PT ;  /* 0x800fffff1b0c7812 */ /* 0x000fe200078ec0ff */
[----:B------:R-:W-:Y:S01]  /*1d60*/  IMAD.MOV.U32 R25, RZ, RZ, R27 ;  /* 0x000000ffff197224 */ /* 0x000fe200078e001b */
[----:B------:R-:W-:Y:S01]  /*1d70*/  MOV R16, UR5 ;  /* 0x0000000500107c02 */ /* 0x000fe20008000f00 */
[----:B------:R-:W-:Y:S01]  /*1d80*/  IMAD.MOV.U32 R14, RZ, RZ, 0x1 ;  /* 0x00000001ff0e7424 */ /* 0x000fe200078e00ff */
[----:B------:R-:W-:Y:S01]  /*1d90*/  LOP3.LUT R17, R12, 0x3ff00000, RZ, 0xfc, !PT ;  /* 0x3ff000000c117812 */ /* 0x000fe200078efcff */
[----:B------:R-:W-:Y:S01]  /*1da0*/  IMAD.MOV.U32 R20, RZ, RZ, 0x1ca00000 ;  /* 0x1ca00000ff147424 */ /* 0x000fe200078e00ff */
[C---:B------:R-:W-:Y:S01]  /*1db0*/  FSETP.GEU.AND P2, PT, |R11|.reuse, 1.469367938527859385e-39, PT ;  /* 0x001000000b00780b */ /* 0x040fe20003f4e200 */
[----:B------:R-:W-:Y:S01]  /*1dc0*/  BSSY.RECONVERGENT B2, `(.L_x_258) ;  /* 0x0000050000027945 */ /* 0x000fe20003800200 */
[----:B------:R-:W-:-:S02]  /*1dd0*/  LOP3.LUT R19, R11, 0x7ff00000, RZ, 0xc0, !PT ;  /* 0x7ff000000b137812 */ /* 0x000fc400078ec0ff */
[----:B------:R-:W-:Y:S01]  /*1de0*/  LOP3.LUT R22, R27, 0x7ff00000, RZ, 0xc0, !PT ;  /* 0x7ff000001b167812 */ /* 0x000fe200078ec0ff */
[----:B------:R-:W-:Y:S02]  /*1df0*/  @!P0 DMUL R16, R24, 8.98846567431157953865e+307 ;  /* 0x7fe0000018108828 */ /* 0x000fe40000000000 */
[----:B------:R-:W-:Y:S01]  /*1e00*/  IMAD.MOV.U32 R21, RZ, RZ, R19 ;  /* 0x000000ffff157224 */ /* 0x000fe200078e0013 */
[----:B------:R-:W-:-:S03]  /*1e10*/  ISETP.GE.U32.AND P1, PT, R19, R22, PT ;  /* 0x000000161300720c */ /* 0x000fc60003f26070 */
[----:B------:R-:W0:Y:S01]  /*1e20*/  MUFU.RCP64H R15, R17 ;  /* 0x00000011000f7308 */ /* 0x000e220000001800 */
[----:B------:R-:W-:Y:S02]  /*1e30*/  SEL R13, R20, 0x63400000, !P1 ;  /* 0x63400000140d7807 */ /* 0x000fe40004800000 */
[----:B------:R-:W-:Y:S02]  /*1e40*/  @!P2 LOP3.LUT R12, R25, 0x7ff00000, RZ, 0xc0, !PT ;  /* 0x7ff00000190ca812 */ /* 0x000fe400078ec0ff */
[----:B------:R-:W-:Y:S02]  /*1e50*/  LOP3.LUT R13, R13, 0x800fffff, R11, 0xf8, !PT ;  /* 0x800fffff0d0d7812 */ /* 0x000fe400078ef80b */
[----:B------:R-:W-:Y:S02]  /*1e60*/  @!P2 ISETP.GE.U32.AND P3, PT, R19, R12, PT ;  /* 0x0000000c1300a20c */ /* 0x000fe40003f66070 */
[----:B------:R-:W-:Y:S01]  /*1e70*/  @!P0 LOP3.LUT R22, R17, 0x7ff00000, RZ, 0xc0, !PT ;  /* 0x7ff0000011168812 */ /* 0x000fe200078ec0ff */
[----:B0-----:R-:W-:-:S08]  /*1e80*/  DFMA R28, R14, -R16, 1 ;  /* 0x3ff000000e1c742b */ /* 0x001fd00000000810 */
[----:B------:R-:W-:-:S08]  /*1e90*/  DFMA R28, R28, R28, R28 ;  /* 0x0000001c1c1c722b */ /* 0x000fd0000000001c */
[----:B------:R-:W-:Y:S01]  /*1ea0*/  DFMA R28, R14, R28, R14 ;  /* 0x0000001c0e1c722b */ /* 0x000fe2000000000e */
[----:B------:R-:W-:Y:S01]  /*1eb0*/  @!P2 SEL R15, R20, 0x63400000, !P3 ;  /* 0x63400000140fa807 */ /* 0x000fe20005800000 */
[----:B------:R-:W-:-:S03]  /*1ec0*/  @!P2 IMAD.MOV.U32 R14, RZ, RZ, RZ ;  /* 0x000000ffff0ea224 */ /* 0x000fc600078e00ff */
[----:B------:R-:W-:-:S03]  /*1ed0*/  @!P2 LOP3.LUT R12, R15, 0x80000000, R11, 0xf8, !PT ;  /* 0x800000000f0ca812 */ /* 0x000fc600078ef80b */
[----:B------:R-:W-:Y:S01]  /*1ee0*/  DFMA R30, R28, -R16, 1 ;  /* 0x3ff000001c1e742b */ /* 0x000fe20000000810 */
[----:B------:R-:W-:Y:S02]  /*1ef0*/  @!P2 LOP3.LUT R15, R12, 0x100000, RZ, 0xfc, !PT ;  /* 0x001000000c0fa812 */ /* 0x000fe400078efcff */
[----:B------:R-:W-:-:S05]  /*1f00*/  MOV R12, R10 ;  /* 0x0000000a000c7202 */ /* 0x000fca0000000f00 */
[----:B------:R-:W-:Y:S02]  /*1f10*/  DFMA R30, R28, R30, R28 ;  /* 0x0000001e1c1e722b */ /* 0x000fe4000000001c */
[----:B------:R-:W-:-:S08]  /*1f20*/  @!P2 DFMA R12, R12, 2, -R14 ;  /* 0x400000000c0ca82b */ /* 0x000fd0000000080e */
[----:B------:R-:W-:Y:S02]  /*1f30*/  DMUL R28, R30, R12 ;  /* 0x0000000c1e1c7228 */ /* 0x000fe40000000000 */
[----:B------:R-:W-:-:S05]  /*1f40*/  @!P2 LOP3.LUT R21, R13, 0x7ff00000, RZ, 0xc0, !PT ;  /* 0x7ff000000d15a812 */ /* 0x000fca00078ec0ff */
[----:B------:R-:W-:Y:S01]  /*1f50*/  VIADD R23, R21, 0xffffffff ;  /* 0xffffffff15177836 */ /* 0x000fe20000000000 */
[----:B------:R-:W-:-:S04]  /*1f60*/  DFMA R14, R28, -R16, R12 ;  /* 0x800000101c0e722b */ /* 0x000fc8000000000c */
[----:B------:R-:W-:Y:S01]  /*1f70*/  ISETP.GT.U32.AND P0, PT, R23, 0x7feffffe, PT ;  /* 0x7feffffe1700780c */ /* 0x000fe20003f04070 */
[----:B------:R-:W-:-:S03]  /*1f80*/  VIADD R23, R22, 0xffffffff ;  /* 0xffffffff16177836 */ /* 0x000fc60000000000 */
[----:B------:R-:W-:Y:S02]  /*1f90*/  DFMA R14, R30, R14, R28 ;  /* 0x0000000e1e0e722b */ /* 0x000fe4000000001c */
        /* <DEDUP_REMOVED lines=29> */
.L_x_259:
        /* <DEDUP_REMOVED lines=16> */
.L_x_262:
[----:B------:R-:W-:Y:S01]  /*2270*/  LOP3.LUT R29, R25, 0x80000, RZ, 0xfc, !PT ;  /* 0x00080000191d7812 */ /* 0x000fe200078efcff */
[----:B------:R-:W-:Y:S01]  /*2280*/  IMAD.MOV.U32 R28, RZ, RZ, R24 ;  /* 0x000000ffff1c7224 */ /* 0x000fe200078e0018 */
[----:B------:R-:W-:Y:S06]  /*2290*/  BRA `(.L_x_260) ;  /* 0x0000000000087947 */ /* 0x000fec0003800000 */
.L_x_261:
[----:B------:R-:W-:Y:S01]  /*22a0*/  LOP3.LUT R29, R11, 0x80000, RZ, 0xfc, !PT ;  /* 0x000800000b1d7812 */ /* 0x000fe200078efcff */
[----:B------:R-:W-:-:S07]  /*22b0*/  IMAD.MOV.U32 R28, RZ, RZ, R10 ;  /* 0x000000ffff1c7224 */ /* 0x000fce00078e000a */
.L_x_260:
[----:B------:R-:W-:Y:S05]  /*22c0*/  BSYNC.RECONVERGENT B2 ;  /* 0x0000000000027941 */ /* 0x000fea0003800200 */
.L_x_258:
[----:B------:R-:W-:-:S04]  /*22d0*/  IMAD.MOV.U32 R19, RZ, RZ, 0x0 ;  /* 0x00000000ff137424 */ /* 0x000fc800078e00ff */
[----:B------:R-:W-:Y:S05]  /*22e0*/  RET.REL.NODEC R18 `(_ZN3cub18CUB_300001_SM_10006detail9transform16transform_kernelINS2_10policy_hubILb1EN4cuda3std3__45tupleIJN6thrust24THRUST_300001_SM_1000_NS17counting_iteratorIiNSA_11use_defaultESC_SC_EEEEEE10policy1000Ei10raw_accessNSA_6detail15normal_iteratorINSA_10device_ptrIdEEEEJSD_EEEvT0_iT1_T2_DpNS2_10kernel_argIT3_EE) ;  /* 0xffffffdc12447950 */ /* 0x000fea0003c3ffff */
        .type           $_ZN3cub18CUB_300001_SM_10006detail9transform16transform_kernelINS2_10policy_hubILb1EN4cuda3std3__45tupleIJN6thrust24THRUST_300001_SM_1000_NS17counting_iteratorIiNSA_11use_defaultESC_SC_EEEEEE10policy1000Ei10raw_accessNSA_6detail15normal_iteratorINSA_10device_ptrIdEEEEJSD_EEEvT0_iT1_T2_DpNS2_10kernel_argIT3_EE$__internal_accurate_pow,@function
        .size           $_ZN3cub18CUB_300001_SM_10006detail9transform16transform_kernelINS2_10policy_hubILb1EN4cuda3std3__45tupleIJN6thrust24THRUST_300001_SM_1000_NS17counting_iteratorIiNSA_11use_defaultESC_SC_EEEEEE10policy1000Ei10raw_accessNSA_6detail15normal_iteratorINSA_10device_ptrIdEEEEJSD_EEEvT0_iT1_T2_DpNS2_10kernel_argIT3_EE$__internal_accurate_pow,(.L_x_271 - $_ZN3cub18CUB_300001_SM_10006detail9transform16transform_kernelINS2_10policy_hubILb1EN4cuda3std3__45tupleIJN6thrust24THRUST_300001_SM_1000_NS17counting_iteratorIiNSA_11use_defaultESC_SC_EEEEEE10policy1000Ei10raw_accessNSA_6detail15normal_iteratorINSA_10device_ptrIdEEEEJSD_EEEvT0_iT1_T2_DpNS2_10kernel_argIT3_EE$__internal_accurate_pow)
$_ZN3cub18CUB_300001_SM_10006detail9transform16transform_kernelINS2_10policy_hubILb1EN4cuda3std3__45tupleIJN6thrust24THRUST_300001_SM_1000_NS17counting_iteratorIiNSA_11use_defaultESC_SC_EEEEEE10policy1000Ei10raw_accessNSA_6detail15normal_iteratorINSA_10device_ptrIdEEEEJSD_EEEvT0_iT1_T2_DpNS2_10kernel_argIT3_EE$__internal_accurate_pow:
        /* <DEDUP_REMOVED lines=15> */
[----:B------:R-:W-:-:S04]  /*23e0*/  LOP3.LUT R13, R13, 0x3ff00000, RZ, 0xfc, !PT ;  /* 0x3ff000000d0d7812 */ /* 0x000fc800078efcff */
[----:B------:R-:W-:-:S13]  /*23f0*/  ISETP.GE.U32.AND P1, PT, R13, 0x3ff6a09f, PT ;  /* 0x3ff6a09f0d00780c */ /* 0x000fda0003f26070 */
[----:B------:R-:W-:-:S04]  /*2400*/  @P1 VIADD R10, R13, 0xfff00000 ;  /* 0xfff000000d0a1836 */ /* 0x000fc80000000000 */
[----:B------:R-:W-:Y:S01]  /*2410*/  @P1 IMAD.MOV.U32 R13, RZ, RZ, R10 ;  /* 0x000000ffff0d1224 */ /* 0x000fe200078e000a */
[----:B------:R-:W-:-:S05]  /*2420*/  MOV R10, RZ ;  /* 0x000000ff000a7202 */ /* 0x000fca0000000f00 */
        /* <DEDUP_REMOVED lines=82> */
[----:B------:R-:W-:-:S08]  /*2950*/  DFMA R12, R12, 2, -R16 ;  /* 0x400000000c0c782b */ /* 0x000fd00000000810 */
[----:B------:R-:W-:Y:S01]  /*2960*/  DFMA R14, R14, 2, R12 ;  /* 0x400000000e0e782b */ /* 0x000fe2000000000c */
[----:B------:R-:W-:Y:S02]  /*2970*/  IMAD.MOV.U32 R12, RZ, RZ, 0x652b82fe ;  /* 0x652b82feff0c7424 */ /* 0x000fe400078e00ff */
[----:B------:R-:W-:-:S05]  /*2980*/  IMAD.MOV.U32 R13, RZ, RZ, 0x3ff71547 ;  /* 0x3ff71547ff0d7424 */ /* 0x000fca00078e00ff */
        /* <DEDUP_REMOVED lines=56> */
.L_x_263:
[----:B------:R-:W-:Y:S01]  /*2d10*/  DFMA R14, R14, R16, R16 ;  /* 0x000000100e0e722b */ /* 0x000fe20000000010 */
[----:B------:R-:W-:Y:S01]  /*2d20*/  IMAD.MOV.U32 R29, RZ, RZ, 0x0 ;  /* 0x00000000ff1d7424 */ /* 0x000fe200078e00ff */
[----:B------:R-:W-:-:S08]  /*2d30*/  DSETP.NEU.AND P0, PT, |R16|, +INF , PT ;  /* 0x7ff000001000742a */ /* 0x000fd00003f0d200 */
[----:B------:R-:W-:Y:S02]  /*2d40*/  FSEL R10, R16, R14, !P0 ;  /* 0x0000000e100a7208 */ /* 0x000fe40004000000 */
[----:B------:R-:W-:Y:S01]  /*2d50*/  FSEL R14, R17, R15, !P0 ;  /* 0x0000000f110e7208 */ /* 0x000fe20004000000 */
[----:B------:R-:W-:Y:S06]  /*2d60*/  RET.REL.NODEC R28 `(_ZN3cub18CUB_300001_SM_10006detail9transform16transform_kernelINS2_10policy_hubILb1EN4cuda3std3__45tupleIJN6thrust24THRUST_300001_SM_1000_NS17counting_iteratorIiNSA_11use_defaultESC_SC_EEEEEE10policy1000Ei10raw_accessNSA_6detail15normal_iteratorINSA_10device_ptrIdEEEEJSD_EEEvT0_iT1_T2_DpNS2_10kernel_argIT3_EE) ;  /* 0xffffffd01ca47950 */ /* 0x000fec0003c3ffff */
.L_x_264:
        /* <DEDUP_REMOVED lines=9> */
.L_x_271:


//--------------------- .text._ZN3cub18CUB_300001_SM_10006detail8for_each13static_kernelINS2_12policy_hub_t12policy_500_tEmN6thrust24THRUST_300001_SM_1000_NS8cuda_cub20__uninitialized_fill7functorINS7_10device_ptrIdEEdEEEEvT0_T1_ --------------------------
	.section	.text._ZN3cub18CUB_300001_SM_10006detail8for_each13static_kernelINS2_12policy_hub_t12policy_500_tEmN6thrust24THRUST_300001_SM_1000_NS8cuda_cub20__uninitialized_fill7functorINS7_10device_ptrIdEEdEEEEvT0_T1_,"ax",@progbits
	.align	128
        .global         _ZN3cub18CUB_300001_SM_10006detail8for_each13static_kernelINS2_12policy_hub_t12policy_500_tEmN6thrust24THRUST_300001_SM_1000_NS8cuda_cub20__uninitialized_fill7functorINS7_10device_ptrIdEEdEEEEvT0_T1_
        .type           _ZN3cub18CUB_300001_SM_10006detail8for_each13static_kernelINS2_12policy_hub_t12policy_500_tEmN6thrust24THRUST_300001_SM_1000_NS8cuda_cub20__uninitialized_fill7functorINS7_10device_ptrIdEEdEEEEvT0_T1_,@function
        .size           _ZN3cub18CUB_300001_SM_10006detail8for_each13static_kernelINS2_12policy_hub_t12policy_500_tEmN6thrust24THRUST_300001_SM_1000_NS8cuda_cub20__uninitialized_fill7functorINS7_10device_ptrIdEEdEEEEvT0_T1_,(.L_x_280 - _ZN3cub18CUB_300001_SM_10006detail8for_each13static_kernelINS2_12policy_hub_t12policy_500_tEmN6thrust24THRUST_300001_SM_1000_NS8cuda_cub20__uninitialized_fill7functorINS7_10device_ptrIdEEdEEEEvT0_T1_)
        .other          _ZN3cub18CUB_300001_SM_10006detail8for_each13static_kernelINS2_12policy_hub_t12policy_500_tEmN6thrust24THRUST_300001_SM_1000_NS8cuda_cub20__uninitialized_fill7functorINS7_10device_ptrIdEEdEEEEvT0_T1_,@"STO_CUDA_ENTRY STV_DEFAULT"
_ZN3cub18CUB_300001_SM_10006detail8for_each13static_kernelINS2_12policy_hub_t12policy_500_tEmN6thrust24THRUST_300001_SM_1000_NS8cuda_cub20__uninitialized_fill7functorINS7_10device_ptrIdEEdEEEEvT0_T1_:
.text._ZN3cub18CUB_300001_SM_10006detail8for_each13static_kernelINS2_12policy_hub_t12policy_500_tEmN6thrust24THRUST_300001_SM_1000_NS8cuda_cub20__uninitialized_fill7functorINS7_10device_ptrIdEEdEEEEvT0_T1_:
[----:B------:R-:W-:Y:S08]  /*0000*/  LDC R1, c[0x0][0x37c] ;  /* 0x0000df00ff017b82 */ /* 0x000ff00000000800 */
[----:B------:R-:W0:Y:S01]  /*0010*/  S2UR UR4, SR_CTAID.X ;  /* 0x00000000000479c3 */ /* 0x000e220000002500 */
[----:B------:R-:W1:Y:S01]  /*0020*/  LDCU.64 UR6, c[0x0][0x380] ;  /* 0x00007000ff0677ac */ /* 0x000e620008000a00 */
[----:B------:R-:W2:Y:S01]  /*0030*/  LDCU.64 UR8, c[0x0][0x358] ;  /* 0x00006b00ff0877ac */ /* 0x000ea20008000a00 */
[----:B0-----:R-:W-:-:S04]  /*0040*/  UIMAD.WIDE.U32 UR4, UR4, 0x200, URZ ;  /* 0x00000200040478a5 */ /* 0x001fc8000f8e00ff */
[----:B-1----:R-:W-:-:S04]  /*0050*/  UIADD3 UR6, UP0, UPT, -UR4, UR6, URZ ;  /* 0x0000000604067290 */ /* 0x002fc8000ff1e1ff */
[----:B------:R-:W-:Y:S02]  /*0060*/  UIADD3.X UR7, UPT, UPT, ~UR5, UR7, URZ, UP0, !UPT ;  /* 0x0000000705077290 */ /* 0x000fe400087fe5ff */
[----:B------:R-:W-:-:S04]  /*0070*/  UISETP.GE.U32.AND UP0, UPT, UR6, 0x200, UPT ;  /* 0x000002000600788c */ /* 0x000fc8000bf06070 */
[----:B------:R-:W-:-:S09]  /*0080*/  UISETP.GE.U32.AND.EX UP0, UPT, UR7, URZ, UPT, UP0 ;  /* 0x000000ff0700728c */ /* 0x000fd2000bf06100 */
[----:B--2---:R-:W-:Y:S05]  /*0090*/  BRA.U !UP0, `(.L_x_265) ;  /* 0x0000000108287547 */ /* 0x004fea000b800000 */
[----:B------:R-:W0:Y:S01]  /*00a0*/  S2R R0, SR_TID.X ;  /* 0x0000000000007919 */ /* 0x000e220000002100 */
[----:B------:R-:W1:Y:S01]  /*00b0*/  LDCU.64 UR6, c[0x0][0x388] ;  /* 0x00007100ff0677ac */ /* 0x000e620008000a00 */
[----:B------:R-:W2:Y:S01]  /*00c0*/  LDC.64 R4, c[0x0][0x390] ;  /* 0x0000e400ff047b82 */ /* 0x000ea20000000a00 */
[----:B0-----:R-:W-:-:S05]  /*00d0*/  IADD3 R0, P0, PT, R0, UR4, RZ ;  /* 0x0000000400007c10 */ /* 0x001fca000ff1e0ff */
[----:B------:R-:W-:Y:S01]  /*00e0*/  IMAD.X R3, RZ, RZ, UR5, P0 ;  /* 0x00000005ff037e24 */ /* 0x000fe200080e06ff */
[----:B-1----:R-:W-:-:S04]  /*00f0*/  LEA R2, P0, R0, UR6, 0x3 ;  /* 0x0000000600027c11 */ /* 0x002fc8000f8018ff */
[----:B------:R-:W-:-:S05]  /*0100*/  LEA.HI.X R3, R0, UR7, R3, 0x3, P0 ;  /* 0x0000000700037c11 */ /* 0x000fca00080f1c03 */
[----:B--2---:R-:W-:Y:S04]  /*0110*/  STG.E.64 desc[UR8][R2.64], R4 ;  /* 0x0000000402007986 */ /* 0x004fe8000c101b08 */
[----:B------:R-:W-:Y:S01]  /*0120*/  STG.E.64 desc[UR8][R2.64+0x800], R4 ;  /* 0x0008000402007986 */ /* 0x000fe2000c101b08 */
[----:B------:R-:W-:Y:S05]  /*0130*/  EXIT ;  /* 0x000000000000794d */ /* 0x000fea0003800000 */
.L_x_265:
[----:B------:R-:W0:Y:S01]  /*0140*/  S2R R0, SR_TID.X ;  /* 0x0000000000007919 */ /* 0x000e220000002100 */
[----:B------:R-:W-:Y:S01]  /*0150*/  IMAD.U32 R2, RZ, RZ, UR7 ;  /* 0x00000007ff027e24 */ /* 0x000fe2000f8e00ff */
[----:B------:R-:W1:Y:S01]  /*0160*/  LDCU.64 UR10, c[0x0][0x388] ;  /* 0x00007100ff0a77ac */ /* 0x000e620008000a00 */
[----:B------:R-:W-:Y:S01]  /*0170*/  IMAD.U32 R6, RZ, RZ, UR7 ;  /* 0x00000007ff067e24 */ /* 0x000fe2000f8e00ff */
[----:B0-----:R-:W-:-:S04]  /*0180*/  ISETP.LT.U32.AND P0, PT, R0, UR6, PT ;  /* 0x0000000600007c0c */ /* 0x001fc8000bf01070 */
[----:B------:R-:W-:Y:S01]  /*0190*/  ISETP.GT.U32.AND.EX P0, PT, R2, RZ, PT, P0 ;  /* 0x000000ff0200720c */ /* 0x000fe20003f04100 */
[C---:B------:R-:W-:Y:S01]  /*01a0*/  VIADD R2, R0.reuse, 0x100 ;  /* 0x0000010000027836 */ /* 0x040fe20000000000 */
[----:B------:R-:W-:-:S04]  /*01b0*/  IADD3 R0, P2, PT, R0, UR4, RZ ;  /* 0x0000000400007c10 */ /* 0x000fc8000ff5e0ff */
[----:B------:R-:W-:Y:S01]  /*01c0*/  ISETP.LT.U32.AND P1, PT, R2, UR6, PT ;  /* 0x0000000602007c0c */ /* 0x000fe2000bf21070 */
[----:B------:R-:W-:Y:S01]  /*01d0*/  IMAD.X R3, RZ, RZ, UR5, P2 ;  /* 0x00000005ff037e24 */ /* 0x000fe200090e06ff */
[----:B-1----:R-:W-:Y:S02]  /*01e0*/  LEA R2, P2, R0, UR10, 0x3 ;  /* 0x0000000a00027c11 */ /* 0x002fe4000f8418ff */
[----:B------:R-:W-:Y:S02]  /*01f0*/  ISETP.GT.U32.AND.EX P1, PT, R6, RZ, PT, P1 ;  /* 0x000000ff0600720c */ /* 0x000fe40003f24110 */
[----:B------:R-:W-:Y:S01]  /*0200*/  LEA.HI.X R3, R0, UR11, R3, 0x3, P2 ;  /* 0x0000000b00037c11 */ /* 0x000fe200090f1c03 */
[----:B------:R-:W0:Y:S04]  /*0210*/  @P0 LDC.64 R4, c[0x0][0x390] ;  /* 0x0000e400ff040b82 */ /* 0x000e280000000a00 */
[----:B0-----:R0:W-:Y:S06]  /*0220*/  @P0 STG.E.64 desc[UR8][R2.64], R4 ;  /* 0x0000000402000986 */ /* 0x0011ec000c101b08 */
[----:B------:R-:W-:Y:S05]  /*0230*/  @!P1 EXIT ;  /* 0x000000000000994d */ /* 0x000fea0003800000 */
[----:B0-----:R-:W0:Y:S02]  /*0240*/  LDC.64 R4, c[0x0][0x390] ;  /* 0x0000e400ff047b82 */ /* 0x001e240000000a00 */
[----:B0-----:R-:W-:Y:S01]  /*0250*/  STG.E.64 desc[UR8][R2.64+0x800], R4 ;  /* 0x0008000402007986 */ /* 0x001fe2000c101b08 */
[----:B------:R-:W-:Y:S05]  /*0260*/  EXIT ;  /* 0x000000000000794d */ /* 0x000fea0003800000 */
.L_x_266:
        /* <DEDUP_REMOVED lines=9> */
.L_x_280:


//--------------------- .text._ZN3cub18CUB_300001_SM_10006detail11EmptyKernelIvEEvv --------------------------
	.section	.text._ZN3cub18CUB_300001_SM_10006detail11EmptyKernelIvEEvv,"ax",@progbits
	.align	128
        .global         _ZN3cub18CUB_300001_SM_10006detail11EmptyKernelIvEEvv
        .type           _ZN3cub18CUB_300001_SM_10006detail11EmptyKernelIvEEvv,@function
        .size           _ZN3cub18CUB_300001_SM_10006detail11EmptyKernelIvEEvv,(.L_x_281 - _ZN3cub18CUB_300001_SM_10006detail11EmptyKernelIvEEvv)
        .other          _ZN3cub18CUB_300001_SM_10006detail11EmptyKernelIvEEvv,@"STO_CUDA_ENTRY STV_DEFAULT"
_ZN3cub18CUB_300001_SM_10006detail11EmptyKernelIvEEvv:
.text._ZN3cub18CUB_300001_SM_10006detail11EmptyKernelIvEEvv:
[----:B------:R-:W-:Y:S01]  /*0000*/  LDC R1, c[0x0][0x37c] ;  /* 0x0000df00ff017b82 */ /* 0x000fe20000000800 */
[----:B------:R-:W-:Y:S05]  /*0010*/  EXIT ;  /* 0x000000000000794d */ /* 0x000fea0003800000 */
.L_x_267:
        /* <DEDUP_REMOVED lines=14> */
.L_x_281:


//--------------------- .nv.shared._ZN3cub18CUB_300001_SM_10006detail6reduce28DeviceReduceSingleTileKernelINS2_10policy_hubIdyN4cuda3std3__44plusIdEEE10Policy1000EPdSC_iS9_ddNS7_10__identityEEEvT0_T1_T2_T3_T4_T6_ --------------------------
	.section	.nv.shared._ZN3cub18CUB_300001_SM_10006detail6reduce28DeviceReduceSingleTileKernelINS2_10policy_hubIdyN4cuda3std3__44plusIdEEE10Policy1000EPdSC_iS9_ddNS7_10__identityEEEvT0_T1_T2_T3_T4_T6_,"aw",@nobits
	.sectionflags	@""
	.align	8
.nv.shared._ZN3cub18CUB_300001_SM_10006detail6reduce28DeviceReduceSingleTileKernelINS2_10policy_hubIdyN4cuda3std3__44plusIdEEE10Policy1000EPdSC_iS9_ddNS7_10__identityEEEvT0_T1_T2_T3_T4_T6_:
	.zero		1176


//--------------------- .nv.shared.reserved.0     --------------------------
	.section	.nv.shared.reserved.0,"aw",@nobits
	.weak		__nv_reservedSMEM_offset_0_alias
	.size		__nv_reservedSMEM_offset_0_alias, 0, 64
	.other		__nv_reservedSMEM_offset_0_alias,@"STO_CUDA_RESERVED_SHARED STV_DEFAULT"
__nv_reservedSMEM_offset_0_alias:
	.zero		0
	.zero		64


//--------------------- .nv.global                --------------------------
	.section	.nv.global,"aw",@nobits
.nv.global:
	.type		_ZN30_INTERNAL_185c316b_4_k_cu_main6thrust24THRUST_300001_SM_1000_NS3seqE,@object
	.size		_ZN30_INTERNAL_185c316b_4_k_cu_main6thrust24THRUST_300001_SM_1000_NS3seqE,(_ZN30_INTERNAL_185c316b_4_k_cu_main4cuda3std3__48in_placeE - _ZN30_INTERNAL_185c316b_4_k_cu_main6thrust24THRUST_300001_SM_1000_NS3seqE)
_ZN30_INTERNAL_185c316b_4_k_cu_main6thrust24THRUST_300001_SM_1000_NS3seqE:
	.zero		1
	.type		_ZN30_INTERNAL_185c316b_4_k_cu_main4cuda3std3__48in_placeE,@object
	.size		_ZN30_INTERNAL_185c316b_4_k_cu_main4cuda3std3__48in_placeE,(_ZN30_INTERNAL_185c316b_4_k_cu_main4cuda3std6ranges3__45__cpo4sizeE - _ZN30_INTERNAL_185c316b_4_k_cu_main4cuda3std3__48in_placeE)
_ZN30_INTERNAL_185c316b_4_k_cu_main4cuda3std3__48in_placeE:
	.zero		1
	.type		_ZN30_INTERNAL_185c316b_4_k_cu_main4cuda3std6ranges3__45__cpo4sizeE,@object
	.size		_ZN30_INTERNAL_185c316b_4_k_cu_main4cuda3std6ranges3__45__cpo4sizeE,(_ZN30_INTERNAL_185c316b_4_k_cu_main6thrust24THRUST_300001_SM_1000_NS12placeholders2_3E - _ZN30_INTERNAL_185c316b_4_k_cu_main4cuda3std6ranges3__45__cpo4sizeE)
_ZN30_INTERNAL_185c316b_4_k_cu_main4cuda3std6ranges3__45__cpo4sizeE:
	.zero		1
	.type		_ZN30_INTERNAL_185c316b_4_k_cu_main6thrust24THRUST_300001_SM_1000_NS12placeholders2_3E,@object
	.size		_ZN30_INTERNAL_185c316b_4_k_cu_main6thrust24THRUST_300001_SM_1000_NS12placeholders2_3E,(_ZN30_INTERNAL_185c316b_4_k_cu_main4cuda3std3__45__cpo6cbeginE - _ZN30_INTERNAL_185c316b_4_k_cu_main6thrust24THRUST_300001_SM_1000_NS12placeholders2_3E)
_ZN30_INTERNAL_185c316b_4_k_cu_main6thrust24THRUST_300001_SM_1000_NS12placeholders2_3E:
	.zero		1
	.type		_ZN30_INTERNAL_185c316b_4_k_cu_main4cuda3std3__45__cpo6cbeginE,@object
	.size		_ZN30_INTERNAL_185c316b_4_k_cu_main4cuda3std3__45__cpo6cbeginE,(_ZN30_INTERNAL_185c316b_4_k_cu_main4cuda3std6ranges3__45__cpo6cbeginE - _ZN30_INTERNAL_185c316b_4_k_cu_main4cuda3std3__45__cpo6cbeginE)
_ZN30_INTERNAL_185c316b_4_k_cu_main4cuda3std3__45__cpo6cbeginE:
	.zero		1
	.type		_ZN30_INTERNAL_185c316b_4_k_cu_main4cuda3std6ranges3__45__cpo6cbeginE,@object
	.size		_ZN30_INTERNAL_185c316b_4_k_cu_main4cuda3std6ranges3__45__cpo6cbeginE,(_ZN30_INTERNAL_185c316b_4_k_cu_main6thrust24THRUST_300001_SM_1000_NS12placeholders2_7E - _ZN30_INTERNAL_185c316b_4_k_cu_main4cuda3std6ranges3__45__cpo6cbeginE)
_ZN30_INTERNAL_185c316b_4_k_cu_main4cuda3std6ranges3__45__cpo6cbeginE:
	.zero		1
	.type		_ZN30_INTERNAL_185c316b_4_k_cu_main6thrust24THRUST_300001_SM_1000_NS12placeholders2_7E,@object
	.size		_ZN30_INTERNAL_185c316b_4_k_cu_main6thrust24THRUST_300001_SM_1000_NS12placeholders2_7E,(_ZN30_INTERNAL_185c316b_4_k_cu_main4cuda3std3__45__cpo7crbeginE - _ZN30_INTERNAL_185c316b_4_k_cu_main6thrust24THRUST_300001_SM_1000_NS12placeholders2_7E)
_ZN30_INTERNAL_185c316b_4_k_cu_main6thrust24THRUST_300001_SM_1000_NS12placeholders2_7E:
	.zero		1
	.type		_ZN30_INTERNAL_185c316b_4_k_cu_main4cuda3std3__45__cpo7crbeginE,@object
	.size		_ZN30_INTERNAL_185c316b_4_k_cu_main4cuda3std3__45__cpo7crbeginE,(_ZN30_INTERNAL_185c316b_4_k_cu_main4cuda3std6ranges3__45__cpo4nextE - _ZN30_INTERNAL_185c316b_4_k_cu_main4cuda3std3__45__cpo7crbeginE)
_ZN30_INTERNAL_185c316b_4_k_cu_main4cuda3std3__45__cpo7crbeginE:
	.zero		1
	.type		_ZN30_INTERNAL_185c316b_4_k_cu_main4cuda3std6ranges3__45__cpo4nextE,@object
	.size		_ZN30_INTERNAL_185c316b_4_k_cu_main4cuda3std6ranges3__45__cpo4nextE,(_ZN30_INTERNAL_185c316b_4_k_cu_main4cuda3std6ranges3__45__cpo4swapE - _ZN30_INTERNAL_185c316b_4_k_cu_main4cuda3std6ranges3__45__cpo4nextE)
_ZN30_INTERNAL_185c316b_4_k_cu_main4cuda3std6ranges3__45__cpo4nextE:
	.zero		1
	.type		_ZN30_INTERNAL_185c316b_4_k_cu_main4cuda3std6ranges3__45__cpo4swapE,@object
	.size		_ZN30_INTERNAL_185c316b_4_k_cu_main4cuda3std6ranges3__45__cpo4swapE,(_ZN30_INTERNAL_185c316b_4_k_cu_main6thrust24THRUST_300001_SM_1000_NS8cuda_cub10par_nosyncE - _ZN30_INTERNAL_185c316b_4_k_cu_main4cuda3std6ranges3__45__cpo4swapE)
_ZN30_INTERNAL_185c316b_4_k_cu_main4cuda3std6ranges3__45__cpo4swapE:
	.zero		1
	.type		_ZN30_INTERNAL_185c316b_4_k_cu_main6thrust24THRUST_300001_SM_1000_NS8cuda_cub10par_nosyncE,@object
	.size		_ZN30_INTERNAL_185c316b_4_k_cu_main6thrust24THRUST_300001_SM_1000_NS8cuda_cub10par_nosyncE,(_ZN30_INTERNAL_185c316b_4_k_cu_main6thrust24THRUST_300001_SM_1000_NS12placeholders2_9E - _ZN30_INTERNAL_185c316b_4_k_cu_main6thrust24THRUST_300001_SM_1000_NS8cuda_cub10par_nosyncE)
_ZN30_INTERNAL_185c316b_4_k_cu_main6thrust24THRUST_300001_SM_1000_NS8cuda_cub10par_nosyncE:
	.zero		1
	.type		_ZN30_INTERNAL_185c316b_4_k_cu_main6thrust24THRUST_300001_SM_1000_NS12placeholders2_9E,@object
	.size		_ZN30_INTERNAL_185c316b_4_k_cu_main6thrust24THRUST_300001_SM_1000_NS12placeholders2_9E,(_ZN30_INTERNAL_185c316b_4_k_cu_main4cuda3std3__432_GLOBAL__N__185c316b_4_k_cu_main6ignoreE - _ZN30_INTERNAL_185c316b_4_k_cu_main6thrust24THRUST_300001_SM_1000_NS12placeholders2_9E)
_ZN30_INTERNAL_185c316b_4_k_cu_main6thrust24THRUST_300001_SM_1000_NS12placeholders2_9E:
	.zero		1
	.type		_ZN30_INTERNAL_185c316b_4_k_cu_main4cuda3std3__432_GLOBAL__N__185c316b_4_k_cu_main6ignoreE,@object
	.size		_ZN30_INTERNAL_185c316b_4_k_cu_main4cuda3std3__432_GLOBAL__N__185c316b_4_k_cu_main6ignoreE,(_ZN30_INTERNAL_185c316b_4_k_cu_main4cuda3std6ranges3__45__cpo4dataE - _ZN30_INTERNAL_185c316b_4_k_cu_main4cuda3std3__432_GLOBAL__N__185c316b_4_k_cu_main6ignoreE)
_ZN30_INTERNAL_185c316b_4_k_cu_main4cuda3std3__432_GLOBAL__N__185c316b_4_k_cu_main6ignoreE:
	.zero		1
	.type		_ZN30_INTERNAL_185c316b_4_k_cu_main4cuda3std6ranges3__45__cpo4dataE,@object
	.size		_ZN30_INTERNAL_185c316b_4_k_cu_main4cuda3std6ranges3__45__cpo4dataE,(_ZN30_INTERNAL_185c316b_4_k_cu_main6thrust24THRUST_300001_SM_1000_NS12placeholders2_1E - _ZN30_INTERNAL_185c316b_4_k_cu_main4cuda3std6ranges3__45__cpo4dataE)
_ZN30_INTERNAL_185c316b_4_k_cu_main4cuda3std6ranges3__45__cpo4dataE:
	.zero		1
	.type		_ZN30_INTERNAL_185c316b_4_k_cu_main6thrust24THRUST_300001_SM_1000_NS12placeholders2_1E,@object
	.size		_ZN30_INTERNAL_185c316b_4_k_cu_main6thrust24THRUST_300001_SM_1000_NS12placeholders2_1E,(_ZN30_INTERNAL_185c316b_4_k_cu_main4cuda3std3__45__cpo5beginE - _ZN30_INTERNAL_185c316b_4_k_cu_main6thrust24THRUST_300001_SM_1000_NS12placeholders2_1E)
_ZN30_INTERNAL_185c316b_4_k_cu_main6thrust24THRUST_300001_SM_1000_NS12placeholders2_1E:
	.zero		1
	.type		_ZN30_INTERNAL_185c316b_4_k_cu_main4cuda3std3__45__cpo5beginE,@object
	.size		_ZN30_INTERNAL_185c316b_4_k_cu_main4cuda3std3__45__cpo5beginE,(_ZN30_INTERNAL_185c316b_4_k_cu_main4cuda3std6ranges3__45__cpo5beginE - _ZN30_INTERNAL_185c316b_4_k_cu_main4cuda3std3__45__cpo5beginE)
_ZN30_INTERNAL_185c316b_4_k_cu_main4cuda3std3__45__cpo5beginE:
	.zero		1
	.type		_ZN30_INTERNAL_185c316b_4_k_cu_main4cuda3std6ranges3__45__cpo5beginE,@object
	.size		_ZN30_INTERNAL_185c316b_4_k_cu_main4cuda3std6ranges3__45__cpo5beginE,(_ZN30_INTERNAL_185c316b_4_k_cu_main6thrust24THRUST_300001_SM_1000_NS12placeholders2_5E - _ZN30_INTERNAL_185c316b_4_k_cu_main4cuda3std6ranges3__45__cpo5beginE)
_ZN30_INTERNAL_185c316b_4_k_cu_main4cuda3std6ranges3__45__cpo5beginE:
	.zero		1
	.type		_ZN30_INTERNAL_185c316b_4_k_cu_main6thrust24THRUST_300001_SM_1000_NS12placeholders2_5E,@object
	.size		_ZN30_INTERNAL_185c316b_4_k_cu_main6thrust24THRUST_300001_SM_1000_NS12placeholders2_5E,(_ZN30_INTERNAL_185c316b_4_k_cu_main4cuda3std3__45__cpo6rbeginE - _ZN30_INTERNAL_185c316b_4_k_cu_main6thrust24THRUST_300001_SM_1000_NS12placeholders2_5E)
_ZN30_INTERNAL_185c316b_4_k_cu_main6thrust24THRUST_300001_SM_1000_NS12placeholders2_5E:
	.zero		1
	.type		_ZN30_INTERNAL_185c316b_4_k_cu_main4cuda3std3__45__cpo6rbeginE,@object
	.size		_ZN30_INTERNAL_185c316b_4_k_cu_main4cuda3std3__45__cpo6rbeginE,(_ZN30_INTERNAL_185c316b_4_k_cu_main4cuda3std6ranges3__45__cpo7advanceE - _ZN30_INTERNAL_185c316b_4_k_cu_main4cuda3std3__45__cpo6rbeginE)
_ZN30_INTERNAL_185c316b_4_k_cu_main4cuda3std3__45__cpo6rbeginE:
	.zero		1
	.type		_ZN30_INTERNAL_185c316b_4_k_cu_main4cuda3std6ranges3__45__cpo7advanceE,@object
	.size		_ZN30_INTERNAL_185c316b_4_k_cu_main4cuda3std6ranges3__45__cpo7advanceE,(_ZN30_INTERNAL_185c316b_4_k_cu_main4cuda3std3__47nulloptE - _ZN30_INTERNAL_185c316b_4_k_cu_main4cuda3std6ranges3__45__cpo7advanceE)
_ZN30_INTERNAL_185c316b_4_k_cu_main4cuda3std6ranges3__45__cpo7advanceE:
	.zero		1
	.type		_ZN30_INTERNAL_185c316b_4_k_cu_main4cuda3std3__47nulloptE,@object
	.size		_ZN30_INTERNAL_185c316b_4_k_cu_main4cuda3std3__47nulloptE,(_ZN30_INTERNAL_185c316b_4_k_cu_main4cuda3std6ranges3__45__cpo8distanceE - _ZN30_INTERNAL_185c316b_4_k_cu_main4cuda3std3__47nulloptE)
_ZN30_INTERNAL_185c316b_4_k_cu_main4cuda3std3__47nulloptE:
	.zero		1
	.type		_ZN30_INTERNAL_185c316b_4_k_cu_main4cuda3std6ranges3__45__cpo8distanceE,@object
	.size		_ZN30_INTERNAL_185c316b_4_k_cu_main4cuda3std6ranges3__45__cpo8distanceE,(_ZN30_INTERNAL_185c316b_4_k_cu_main6thrust24THRUST_300001_SM_1000_NS12placeholders3_10E - _ZN30_INTERNAL_185c316b_4_k_cu_main4cuda3std6ranges3__45__cpo8distanceE)
_ZN30_INTERNAL_185c316b_4_k_cu_main4cuda3std6ranges3__45__cpo8distanceE:
	.zero		1
	.type		_ZN30_INTERNAL_185c316b_4_k_cu_main6thrust24THRUST_300001_SM_1000_NS12placeholders3_10E,@object
	.size		_ZN30_INTERNAL_185c316b_4_k_cu_main6thrust24THRUST_300001_SM_1000_NS12placeholders3_10E,(_ZN30_INTERNAL_185c316b_4_k_cu_main4cuda3std3__419piecewise_constructE - _ZN30_INTERNAL_185c316b_4_k_cu_main6thrust24THRUST_300001_SM_1000_NS12placeholders3_10E)
_ZN30_INTERNAL_185c316b_4_k_cu_main6thrust24THRUST_300001_SM_1000_NS12placeholders3_10E:
	.zero		1
	.type		_ZN30_INTERNAL_185c316b_4_k_cu_main4cuda3std3__419piecewise_constructE,@object
	.size		_ZN30_INTERNAL_185c316b_4_k_cu_main4cuda3std3__419piecewise_constructE,(_ZN30_INTERNAL_185c316b_4_k_cu_main4cuda3std6ranges3__45__cpo5cdataE - _ZN30_INTERNAL_185c316b_4_k_cu_main4cuda3std3__419piecewise_constructE)
_ZN30_INTERNAL_185c316b_4_k_cu_main4cuda3std3__419piecewise_constructE:
	.zero		1
	.type		_ZN30_INTERNAL_185c316b_4_k_cu_main4cuda3std6ranges3__45__cpo5cdataE,@object
	.size		_ZN30_INTERNAL_185c316b_4_k_cu_main4cuda3std6ranges3__45__cpo5cdataE,(_ZN30_INTERNAL_185c316b_4_k_cu_main6thrust24THRUST_300001_SM_1000_NS12placeholders2_2E - _ZN30_INTERNAL_185c316b_4_k_cu_main4cuda3std6ranges3__45__cpo5cdataE)
_ZN30_INTERNAL_185c316b_4_k_cu_main4cuda3std6ranges3__45__cpo5cdataE:
	.zero		1
	.type		_ZN30_INTERNAL_185c316b_4_k_cu_main6thrust24THRUST_300001_SM_1000_NS12placeholders2_2E,@object
	.size		_ZN30_INTERNAL_185c316b_4_k_cu_main6thrust24THRUST_300001_SM_1000_NS12placeholders2_2E,(_ZN30_INTERNAL_185c316b_4_k_cu_main4cuda3std3__45__cpo3endE - _ZN30_INTERNAL_185c316b_4_k_cu_main6thrust24THRUST_300001_SM_1000_NS12placeholders2_2E)
_ZN30_INTERNAL_185c316b_4_k_cu_main6thrust24THRUST_300001_SM_1000_NS12placeholders2_2E:
	.zero		1
	.type		_ZN30_INTERNAL_185c316b_4_k_cu_main4cuda3std3__45__cpo3endE,@object
	.size		_ZN30_INTERNAL_185c316b_4_k_cu_main4cuda3std3__45__cpo3endE,(_ZN30_INTERNAL_185c316b_4_k_cu_main4cuda3std6ranges3__45__cpo3endE - _ZN30_INTERNAL_185c316b_4_k_cu_main4cuda3std3__45__cpo3endE)
_ZN30_INTERNAL_185c316b_4_k_cu_main4cuda3std3__45__cpo3endE:
	.zero		1
	.type		_ZN30_INTERNAL_185c316b_4_k_cu_main4cuda3std6ranges3__45__cpo3endE,@object
	.size		_ZN30_INTERNAL_185c316b_4_k_cu_main4cuda3std6ranges3__45__cpo3endE,(_ZN30_INTERNAL_185c316b_4_k_cu_main6thrust24THRUST_300001_SM_1000_NS12placeholders2_6E - _ZN30_INTERNAL_185c316b_4_k_cu_main4cuda3std6ranges3__45__cpo3endE)
_ZN30_INTERNAL_185c316b_4_k_cu_main4cuda3std6ranges3__45__cpo3endE:
	.zero		1
	.type		_ZN30_INTERNAL_185c316b_4_k_cu_main6thrust24THRUST_300001_SM_1000_NS12placeholders2_6E,@object
	.size		_ZN30_INTERNAL_185c316b_4_k_cu_main6thrust24THRUST_300001_SM_1000_NS12placeholders2_6E,(_ZN30_INTERNAL_185c316b_4_k_cu_main4cuda3std3__45__cpo4rendE - _ZN30_INTERNAL_185c316b_4_k_cu_main6thrust24THRUST_300001_SM_1000_NS12placeholders2_6E)
_ZN30_INTERNAL_185c316b_4_k_cu_main6thrust24THRUST_300001_SM_1000_NS12placeholders2_6E:
	.zero		1
	.type		_ZN30_INTERNAL_185c316b_4_k_cu_main4cuda3std3__45__cpo4rendE,@object
	.size		_ZN30_INTERNAL_185c316b_4_k_cu_main4cuda3std3__45__cpo4rendE,(_ZN30_INTERNAL_185c316b_4_k_cu_main4cuda3std6ranges3__45__cpo9iter_swapE - _ZN30_INTERNAL_185c316b_4_k_cu_main4cuda3std3__45__cpo4rendE)
_ZN30_INTERNAL_185c316b_4_k_cu_main4cuda3std3__45__cpo4rendE:
	.zero		1
	.type		_ZN30_INTERNAL_185c316b_4_k_cu_main4cuda3std6ranges3__45__cpo9iter_swapE,@object
	.size		_ZN30_INTERNAL_185c316b_4_k_cu_main4cuda3std6ranges3__45__cpo9iter_swapE,(_ZN30_INTERNAL_185c316b_4_k_cu_main4cuda3std3__48unexpectE - _ZN30_INTERNAL_185c316b_4_k_cu_main4cuda3std6ranges3__45__cpo9iter_swapE)
_ZN30_INTERNAL_185c316b_4_k_cu_main4cuda3std6ranges3__45__cpo9iter_swapE:
	.zero		1
	.type		_ZN30_INTERNAL_185c316b_4_k_cu_main4cuda3std3__48unexpectE,@object
	.size		_ZN30_INTERNAL_185c316b_4_k_cu_main4cuda3std3__48unexpectE,(_ZN30_INTERNAL_185c316b_4_k_cu_main6thrust24THRUST_300001_SM_1000_NS8cuda_cub3parE - _ZN30_INTERNAL_185c316b_4_k_cu_main4cuda3std3__48unexpectE)
_ZN30_INTERNAL_185c316b_4_k_cu_main4cuda3std3__48unexpectE:
	.zero		1
	.type		_ZN30_INTERNAL_185c316b_4_k_cu_main6thrust24THRUST_300001_SM_1000_NS8cuda_cub3parE,@object
	.size		_ZN30_INTERNAL_185c316b_4_k_cu_main6thrust24THRUST_300001_SM_1000_NS8cuda_cub3parE,(_ZN30_INTERNAL_185c316b_4_k_cu_main6thrust24THRUST_300001_SM_1000_NS12placeholders2_4E - _ZN30_INTERNAL_185c316b_4_k_cu_main6thrust24THRUST_300001_SM_1000_NS8cuda_cub3parE)
_ZN30_INTERNAL_185c316b_4_k_cu_main6thrust24THRUST_300001_SM_1000_NS8cuda_cub3parE:
	.zero		1
	.type		_ZN30_INTERNAL_185c316b_4_k_cu_main6thrust24THRUST_300001_SM_1000_NS12placeholders2_4E,@object
	.size		_ZN30_INTERNAL_185c316b_4_k_cu_main6thrust24THRUST_300001_SM_1000_NS12placeholders2_4E,(_ZN30_INTERNAL_185c316b_4_k_cu_main4cuda3std3__45__cpo4cendE - _ZN30_INTERNAL_185c316b_4_k_cu_main6thrust24THRUST_300001_SM_1000_NS12placeholders2_4E)
_ZN30_INTERNAL_185c316b_4_k_cu_main6thrust24THRUST_300001_SM_1000_NS12placeholders2_4E:
	.zero		1
	.type		_ZN30_INTERNAL_185c316b_4_k_cu_main4cuda3std3__45__cpo4cendE,@object
	.size		_ZN30_INTERNAL_185c316b_4_k_cu_main4cuda3std3__45__cpo4cendE,(_ZN30_INTERNAL_185c316b_4_k_cu_main4cuda3std6ranges3__45__cpo4cendE - _ZN30_INTERNAL_185c316b_4_k_cu_main4cuda3std3__45__cpo4cendE)
_ZN30_INTERNAL_185c316b_4_k_cu_main4cuda3std3__45__cpo4cendE:
	.zero		1
	.type		_ZN30_INTERNAL_185c316b_4_k_cu_main4cuda3std6ranges3__45__cpo4cendE,@object
	.size		_ZN30_INTERNAL_185c316b_4_k_cu_main4cuda3std6ranges3__45__cpo4cendE,(_ZN30_INTERNAL_185c316b_4_k_cu_main4cuda3std3__420unreachable_sentinelE - _ZN30_INTERNAL_185c316b_4_k_cu_main4cuda3std6ranges3__45__cpo4cendE)
_ZN30_INTERNAL_185c316b_4_k_cu_main4cuda3std6ranges3__45__cpo4cendE:
	.zero		1
	.type		_ZN30_INTERNAL_185c316b_4_k_cu_main4cuda3std3__420unreachable_sentinelE,@object
	.size		_ZN30_INTERNAL_185c316b_4_k_cu_main4cuda3std3__420unreachable_sentinelE,(_ZN30_INTERNAL_185c316b_4_k_cu_main4cuda3std6ranges3__45__cpo5ssizeE - _ZN30_INTERNAL_185c316b_4_k_cu_main4cuda3std3__420unreachable_sentinelE)
_ZN30_INTERNAL_185c316b_4_k_cu_main4cuda3std3__420unreachable_sentinelE:
	.zero		1
	.type		_ZN30_INTERNAL_185c316b_4_k_cu_main4cuda3std6ranges3__45__cpo5ssizeE,@object
	.size		_ZN30_INTERNAL_185c316b_4_k_cu_main4cuda3std6ranges3__45__cpo5ssizeE,(_ZN30_INTERNAL_185c316b_4_k_cu_main6thrust24THRUST_300001_SM_1000_NS12placeholders2_8E - _ZN30_INTERNAL_185c316b_4_k_cu_main4cuda3std6ranges3__45__cpo5ssizeE)
_ZN30_INTERNAL_185c316b_4_k_cu_main4cuda3std6ranges3__45__cpo5ssizeE:
	.zero		1
	.type		_ZN30_INTERNAL_185c316b_4_k_cu_main6thrust24THRUST_300001_SM_1000_NS12placeholders2_8E,@object
	.size		_ZN30_INTERNAL_185c316b_4_k_cu_main6thrust24THRUST_300001_SM_1000_NS12placeholders2_8E,(_ZN30_INTERNAL_185c316b_4_k_cu_main4cuda3std3__45__cpo5crendE - _ZN30_INTERNAL_185c316b_4_k_cu_main6thrust24THRUST_300001_SM_1000_NS12placeholders2_8E)
_ZN30_INTERNAL_185c316b_4_k_cu_main6thrust24THRUST_300001_SM_1000_NS12placeholders2_8E:
	.zero		1
	.type		_ZN30_INTERNAL_185c316b_4_k_cu_main4cuda3std3__45__cpo5crendE,@object
	.size		_ZN30_INTERNAL_185c316b_4_k_cu_main4cuda3std3__45__cpo5crendE,(_ZN30_INTERNAL_185c316b_4_k_cu_main4cuda3std6ranges3__45__cpo4prevE - _ZN30_INTERNAL_185c316b_4_k_cu_main4cuda3std3__45__cpo5crendE)
_ZN30_INTERNAL_185c316b_4_k_cu_main4cuda3std3__45__cpo5crendE:
	.zero		1
	.type		_ZN30_INTERNAL_185c316b_4_k_cu_main4cuda3std6ranges3__45__cpo4prevE,@object
	.size		_ZN30_INTERNAL_185c316b_4_k_cu_main4cuda3std6ranges3__45__cpo4prevE,(_ZN30_INTERNAL_185c316b_4_k_cu_main4cuda3std6ranges3__45__cpo9iter_moveE - _ZN30_INTERNAL_185c316b_4_k_cu_main4cuda3std6ranges3__45__cpo4prevE)
_ZN30_INTERNAL_185c316b_4_k_cu_main4cuda3std6ranges3__45__cpo4prevE:
	.zero		1
	.type		_ZN30_INTERNAL_185c316b_4_k_cu_main4cuda3std6ranges3__45__cpo9iter_moveE,@object
	.size		_ZN30_INTERNAL_185c316b_4_k_cu_main4cuda3std6ranges3__45__cpo9iter_moveE,(_ZN30_INTERNAL_185c316b_4_k_cu_main6thrust24THRUST_300001_SM_1000_NS6system6detail10sequential3seqE - _ZN30_INTERNAL_185c316b_4_k_cu_main4cuda3std6ranges3__45__cpo9iter_moveE)
_ZN30_INTERNAL_185c316b_4_k_cu_main4cuda3std6ranges3__45__cpo9iter_moveE:
	.zero		1
	.type		_ZN30_INTERNAL_185c316b_4_k_cu_main6thrust24THRUST_300001_SM_1000_NS6system6detail10sequential3seqE,@object
	.size		_ZN30_INTERNAL_185c316b_4_k_cu_main6thrust24THRUST_300001_SM_1000_NS6system6detail10sequential3seqE,(.L_31 - _ZN30_INTERNAL_185c316b_4_k_cu_main6thrust24THRUST_300001_SM_1000_NS6system6detail10sequential3seqE)
_ZN30_INTERNAL_185c316b_4_k_cu_main6thrust24THRUST_300001_SM_1000_NS6system6detail10sequential3seqE:
	.zero		1
.L_31:


//--------------------- .nv.shared._ZN3cub18CUB_300001_SM_10006detail6reduce18DeviceReduceKernelINS2_10policy_hubIdyN4cuda3std3__44plusIdEEE10Policy1000EN6thrust24THRUST_300001_SM_1000_NS6detail15normal_iteratorINSD_10device_ptrIdEEEEyS9_dNS7_10__identityEEEvT0_PT3_T1_NS0_13GridEvenShareISN_EET2_T4_ --------------------------
	.section	.nv.shared._ZN3cub18CUB_300001_SM_10006detail6reduce18DeviceReduceKernelINS2_10policy_hubIdyN4cuda3std3__44plusIdEEE10Policy1000EN6thrust24THRUST_300001_SM_1000_NS6detail15normal_iteratorINSD_10device_ptrIdEEEEyS9_dNS7_10__identityEEEvT0_PT3_T1_NS0_13GridEvenShareISN_EET2_T4_,"aw",@nobits
	.sectionflags	@""
	.align	8
.nv.shared._ZN3cub18CUB_300001_SM_10006detail6reduce18DeviceReduceKernelINS2_10policy_hubIdyN4cuda3std3__44plusIdEEE10Policy1000EN6thrust24THRUST_300001_SM_1000_NS6detail15normal_iteratorINSD_10device_ptrIdEEEEyS9_dNS7_10__identityEEEvT0_PT3_T1_NS0_13GridEvenShareISN_EET2_T4_:
	.zero		1176


//--------------------- .nv.shared._ZN3cub18CUB_300001_SM_10006detail6reduce28DeviceReduceSingleTileKernelINS2_10policy_hubIdyN4cuda3std3__44plusIdEEE10Policy1000EN6thrust24THRUST_300001_SM_1000_NS6detail15normal_iteratorINSD_10device_ptrIdEEEEPdyS9_ddNS7_10__identityEEEvT0_T1_T2_T3_T4_T6_ --------------------------
	.section	.nv.shared._ZN3cub18CUB_300001_SM_10006detail6reduce28DeviceReduceSingleTileKernelINS2_10policy_hubIdyN4cuda3std3__44plusIdEEE10Policy1000EN6thrust24THRUST_300001_SM_1000_NS6detail15normal_iteratorINSD_10device_ptrIdEEEEPdyS9_ddNS7_10__identityEEEvT0_T1_T2_T3_T4_T6_,"aw",@nobits
	.sectionflags	@""
	.align	8
.nv.shared._ZN3cub18CUB_300001_SM_10006detail6reduce28DeviceReduceSingleTileKernelINS2_10policy_hubIdyN4cuda3std3__44plusIdEEE10Policy1000EN6thrust24THRUST_300001_SM_1000_NS6detail15normal_iteratorINSD_10device_ptrIdEEEEPdyS9_ddNS7_10__identityEEEvT0_T1_T2_T3_T4_T6_:
	.zero		1176


//--------------------- .nv.shared._ZN3cub18CUB_300001_SM_10006detail6reduce28DeviceReduceSingleTileKernelINS2_10policy_hubIdjN4cuda3std3__44plusIdEEE10Policy1000EPdSC_iS9_ddNS7_10__identityEEEvT0_T1_T2_T3_T4_T6_ --------------------------
	.section	.nv.shared._ZN3cub18CUB_300001_SM_10006detail6reduce28DeviceReduceSingleTileKernelINS2_10policy_hubIdjN4cuda3std3__44plusIdEEE10Policy1000EPdSC_iS9_ddNS7_10__identityEEEvT0_T1_T2_T3_T4_T6_,"aw",@nobits
	.sectionflags	@""
	.align	8
.nv.shared._ZN3cub18CUB_300001_SM_10006detail6reduce28DeviceReduceSingleTileKernelINS2_10policy_hubIdjN4cuda3std3__44plusIdEEE10Policy1000EPdSC_iS9_ddNS7_10__identityEEEvT0_T1_T2_T3_T4_T6_:
	.zero		1216


//--------------------- .nv.shared._ZN3cub18CUB_300001_SM_10006detail6reduce18DeviceReduceKernelINS2_10policy_hubIdjN4cuda3std3__44plusIdEEE10Policy1000EN6thrust24THRUST_300001_SM_1000_NS6detail15normal_iteratorINSD_10device_ptrIdEEEEjS9_dNS7_10__identityEEEvT0_PT3_T1_NS0_13GridEvenShareISN_EET2_T4_ --------------------------
	.section	.nv.shared._ZN3cub18CUB_300001_SM_10006detail6reduce18DeviceReduceKernelINS2_10policy_hubIdjN4cuda3std3__44plusIdEEE10Policy1000EN6thrust24THRUST_300001_SM_1000_NS6detail15normal_iteratorINSD_10device_ptrIdEEEEjS9_dNS7_10__identityEEEvT0_PT3_T1_NS0_13GridEvenShareISN_EET2_T4_,"aw",@nobits
	.sectionflags	@""
	.align	8
.nv.shared._ZN3cub18CUB_300001_SM_10006detail6reduce18DeviceReduceKernelINS2_10policy_hubIdjN4cuda3std3__44plusIdEEE10Policy1000EN6thrust24THRUST_300001_SM_1000_NS6detail15normal_iteratorINSD_10device_ptrIdEEEEjS9_dNS7_10__identityEEEvT0_PT3_T1_NS0_13GridEvenShareISN_EET2_T4_:
	.zero		1216


//--------------------- .nv.shared._ZN3cub18CUB_300001_SM_10006detail6reduce28DeviceReduceSingleTileKernelINS2_10policy_hubIdjN4cuda3std3__44plusIdEEE10Policy1000EN6thrust24THRUST_300001_SM_1000_NS6detail15normal_iteratorINSD_10device_ptrIdEEEEPdjS9_ddNS7_10__identityEEEvT0_T1_T2_T3_T4_T6_ --------------------------
	.section	.nv.shared._ZN3cub18CUB_300001_SM_10006detail6reduce28DeviceReduceSingleTileKernelINS2_10policy_hubIdjN4cuda3std3__44plusIdEEE10Policy1000EN6thrust24THRUST_300001_SM_1000_NS6detail15normal_iteratorINSD_10device_ptrIdEEEEPdjS9_ddNS7_10__identityEEEvT0_T1_T2_T3_T4_T6_,"aw",@nobits
	.sectionflags	@""
	.align	8
.nv.shared._ZN3cub18CUB_300001_SM_10006detail6reduce28DeviceReduceSingleTileKernelINS2_10policy_hubIdjN4cuda3std3__44plusIdEEE10Policy1000EN6thrust24THRUST_300001_SM_1000_NS6detail15normal_iteratorINSD_10device_ptrIdEEEEPdjS9_ddNS7_10__identityEEEvT0_T1_T2_T3_T4_T6_:
	.zero		1216


//--------------------- .nv.constant0._ZN3cub18CUB_300001_SM_10006detail6reduce28DeviceReduceSingleTileKernelINS2_10policy_hubIdyN4cuda3std3__44plusIdEEE10Policy1000EPdSC_iS9_ddNS7_10__identityEEEvT0_T1_T2_T3_T4_T6_ --------------------------
	.section	.nv.constant0._ZN3cub18CUB_300001_SM_10006detail6reduce28DeviceReduceSingleTileKernelINS2_10policy_hubIdyN4cuda3std3__44plusIdEEE10Policy1000EPdSC_iS9_ddNS7_10__identityEEEvT0_T1_T2_T3_T4_T6_,"a",@progbits
	.sectionflags	@""
	.align	4
.nv.constant0._ZN3cub18CUB_300001_SM_10006detail6reduce28DeviceReduceSingleTileKernelINS2_10policy_hubIdyN4cuda3std3__44plusIdEEE10Policy1000EPdSC_iS9_ddNS7_10__identityEEEvT0_T1_T2_T3_T4_T6_:
	.zero		929


//--------------------- .nv.constant0._ZN3cub18CUB_300001_SM_10006detail6reduce18DeviceReduceKernelINS2_10policy_hubIdyN4cuda3std3__44plusIdEEE10Policy1000EN6thrust24THRUST_300001_SM_1000_NS6detail15normal_iteratorINSD_10device_ptrIdEEEEyS9_dNS7_10__identityEEEvT0_PT3_T1_NS0_13GridEvenShareISN_EET2_T4_ --------------------------
	.section	.nv.constant0._ZN3cub18CUB_300001_SM_10006detail6reduce18DeviceReduceKernelINS2_10policy_hubIdyN4cuda3std3__44plusIdEEE10Policy1000EN6thrust24THRUST_300001_SM_1000_NS6detail15normal_iteratorINSD_10device_ptrIdEEEEyS9_dNS7_10__identityEEEvT0_PT3_T1_NS0_13GridEvenShareISN_EET2_T4_,"a",@progbits
	.sectionflags	@""
	.align	4
.nv.constant0._ZN3cub18CUB_300001_SM_10006detail6reduce18DeviceReduceKernelINS2_10policy_hubIdyN4cuda3std3__44plusIdEEE10Policy1000EN6thrust24THRUST_300001_SM_1000_NS6detail15normal_iteratorINSD_10device_ptrIdEEEEyS9_dNS7_10__identityEEEvT0_PT3_T1_NS0_13GridEvenShareISN_EET2_T4_:
	.zero		994


//--------------------- .nv.constant0._ZN3cub18CUB_300001_SM_10006detail6reduce28DeviceReduceSingleTileKernelINS2_10policy_hubIdyN4cuda3std3__44plusIdEEE10Policy1000EN6thrust24THRUST_300001_SM_1000_NS6detail15normal_iteratorINSD_10device_ptrIdEEEEPdyS9_ddNS7_10__identityEEEvT0_T1_T2_T3_T4_T6_ --------------------------
	.section	.nv.constant0._ZN3cub18CUB_300001_SM_10006detail6reduce28DeviceReduceSingleTileKernelINS2_10policy_hubIdyN4cuda3std3__44plusIdEEE10Policy1000EN6thrust24THRUST_300001_SM_1000_NS6detail15normal_iteratorINSD_10device_ptrIdEEEEPdyS9_ddNS7_10__identityEEEvT0_T1_T2_T3_T4_T6_,"a",@progbits
	.sectionflags	@""
	.align	4
.nv.constant0._ZN3cub18CUB_300001_SM_10006detail6reduce28DeviceReduceSingleTileKernelINS2_10policy_hubIdyN4cuda3std3__44plusIdEEE10Policy1000EN6thrust24THRUST_300001_SM_1000_NS6detail15normal_iteratorINSD_10device_ptrIdEEEEPdyS9_ddNS7_10__identityEEEvT0_T1_T2_T3_T4_T6_:
	.zero		937


//--------------------- .nv.constant0._ZN3cub18CUB_300001_SM_10006detail6reduce28DeviceReduceSingleTileKernelINS2_10policy_hubIdjN4cuda3std3__44plusIdEEE10Policy1000EPdSC_iS9_ddNS7_10__identityEEEvT0_T1_T2_T3_T4_T6_ --------------------------
	.section	.nv.constant0._ZN3cub18CUB_300001_SM_10006detail6reduce28DeviceReduceSingleTileKernelINS2_10policy_hubIdjN4cuda3std3__44plusIdEEE10Policy1000EPdSC_iS9_ddNS7_10__identityEEEvT0_T1_T2_T3_T4_T6_,"a",@progbits
	.sectionflags	@""
	.align	4
.nv.constant0._ZN3cub18CUB_300001_SM_10006detail6reduce28DeviceReduceSingleTileKernelINS2_10policy_hubIdjN4cuda3std3__44plusIdEEE10Policy1000EPdSC_iS9_ddNS7_10__identityEEEvT0_T1_T2_T3_T4_T6_:
	.zero		929


//--------------------- .nv.constant0._ZN3cub18CUB_300001_SM_10006detail6reduce18DeviceReduceKernelINS2_10policy_hubIdjN4cuda3std3__44plusIdEEE10Policy1000EN6thrust24THRUST_300001_SM_1000_NS6detail15normal_iteratorINSD_10device_ptrIdEEEEjS9_dNS7_10__identityEEEvT0_PT3_T1_NS0_13GridEvenShareISN_EET2_T4_ --------------------------
	.section	.nv.constant0._ZN3cub18CUB_300001_SM_10006detail6reduce18DeviceReduceKernelINS2_10policy_hubIdjN4cuda3std3__44plusIdEEE10Policy1000EN6thrust24THRUST_300001_SM_1000_NS6detail15normal_iteratorINSD_10device_ptrIdEEEEjS9_dNS7_10__identityEEEvT0_PT3_T1_NS0_13GridEvenShareISN_EET2_T4_,"a",@progbits
	.sectionflags	@""
	.align	4
.nv.constant0._ZN3cub18CUB_300001_SM_10006detail6reduce18DeviceReduceKernelINS2_10policy_hubIdjN4cuda3std3__44plusIdEEE10Policy1000EN6thrust24THRUST_300001_SM_1000_NS6detail15normal_iteratorINSD_10device_ptrIdEEEEjS9_dNS7_10__identityEEEvT0_PT3_T1_NS0_13GridEvenShareISN_EET2_T4_:
	.zero		958


//--------------------- .nv.constant0._ZN3cub18CUB_300001_SM_10006detail6reduce28DeviceReduceSingleTileKernelINS2_10policy_hubIdjN4cuda3std3__44plusIdEEE10Policy1000EN6thrust24THRUST_300001_SM_1000_NS6detail15normal_iteratorINSD_10device_ptrIdEEEEPdjS9_ddNS7_10__identityEEEvT0_T1_T2_T3_T4_T6_ --------------------------
	.section	.nv.constant0._ZN3cub18CUB_300001_SM_10006detail6reduce28DeviceReduceSingleTileKernelINS2_10policy_hubIdjN4cuda3std3__44plusIdEEE10Policy1000EN6thrust24THRUST_300001_SM_1000_NS6detail15normal_iteratorINSD_10device_ptrIdEEEEPdjS9_ddNS7_10__identityEEEvT0_T1_T2_T3_T4_T6_,"a",@progbits
	.sectionflags	@""
	.align	4
.nv.constant0._ZN3cub18CUB_300001_SM_10006detail6reduce28DeviceReduceSingleTileKernelINS2_10policy_hubIdjN4cuda3std3__44plusIdEEE10Policy1000EN6thrust24THRUST_300001_SM_1000_NS6detail15normal_iteratorINSD_10device_ptrIdEEEEPdjS9_ddNS7_10__identityEEEvT0_T1_T2_T3_T4_T6_:
	.zero		929


//--------------------- .nv.constant0._ZN3cub18CUB_300001_SM_10006detail9transform16transform_kernelINS2_10policy_hubILb1EN4cuda3std3__45tupleIJN6thrust24THRUST_300001_SM_1000_NS17counting_iteratorIiNSA_11use_defaultESC_SC_EEEEEE10policy1000El10raw_accessNSA_6detail15normal_iteratorINSA_10device_ptrIdEEEEJSD_EEEvT0_iT1_T2_DpNS2_10kernel_argIT3_EE --------------------------
	.section	.nv.constant0._ZN3cub18CUB_300001_SM_10006detail9transform16transform_kernelINS2_10policy_hubILb1EN4cuda3std3__45tupleIJN6thrust24THRUST_300001_SM_1000_NS17counting_iteratorIiNSA_11use_defaultESC_SC_EEEEEE10policy1000El10raw_accessNSA_6detail15normal_iteratorINSA_10device_ptrIdEEEEJSD_EEEvT0_iT1_T2_DpNS2_10kernel_argIT3_EE,"a",@progbits
	.sectionflags	@""
	.align	4
.nv.constant0._ZN3cub18CUB_300001_SM_10006detail9transform16transform_kernelINS2_10policy_hubILb1EN4cuda3std3__45tupleIJN6thrust24THRUST_300001_SM_1000_NS17counting_iteratorIiNSA_11use_defaultESC_SC_EEEEEE10policy1000El10raw_accessNSA_6detail15normal_iteratorINSA_10device_ptrIdEEEEJSD_EEEvT0_iT1_T2_DpNS2_10kernel_argIT3_EE:
	.zero		960


//--------------------- .nv.constant0._ZN3cub18CUB_300001_SM_10006detail9transform16transform_kernelINS2_10policy_hubILb1EN4cuda3std3__45tupleIJN6thrust24THRUST_300001_SM_1000_NS17counting_iteratorIiNSA_11use_defaultESC_SC_EEEEEE10policy1000Ei10raw_accessNSA_6detail15normal_iteratorINSA_10device_ptrIdEEEEJSD_EEEvT0_iT1_T2_DpNS2_10kernel_argIT3_EE --------------------------
	.section	.nv.constant0._ZN3cub18CUB_300001_SM_10006detail9transform16transform_kernelINS2_10policy_hubILb1EN4cuda3std3__45tupleIJN6thrust24THRUST_300001_SM_1000_NS17counting_iteratorIiNSA_11use_defaultESC_SC_EEEEEE10policy1000Ei10raw_accessNSA_6detail15normal_iteratorINSA_10device_ptrIdEEEEJSD_EEEvT0_iT1_T2_DpNS2_10kernel_argIT3_EE,"a",@progbits
	.sectionflags	@""
	.align	4
.nv.constant0._ZN3cub18CUB_300001_SM_10006detail9transform16transform_kernelINS2_10policy_hubILb1EN4cuda3std3__45tupleIJN6thrust24THRUST_300001_SM_1000_NS17counting_iteratorIiNSA_11use_defaultESC_SC_EEEEEE10policy1000Ei10raw_accessNSA_6detail15normal_iteratorINSA_10device_ptrIdEEEEJSD_EEEvT0_iT1_T2_DpNS2_10kernel_argIT3_EE:
	.zero		952


//--------------------- .nv.constant0._ZN3cub18CUB_300001_SM_10006detail8for_each13static_kernelINS2_12policy_hub_t12policy_500_tEmN6thrust24THRUST_300001_SM_1000_NS8cuda_cub20__uninitialized_fill7functorINS7_10device_ptrIdEEdEEEEvT0_T1_ --------------------------
	.section	.nv.constant0._ZN3cub18CUB_300001_SM_10006detail8for_each13static_kernelINS2_12policy_hub_t12policy_500_tEmN6thrust24THRUST_300001_SM_1000_NS8cuda_cub20__uninitialized_fill7functorINS7_10device_ptrIdEEdEEEEvT0_T1_,"a",@progbits
	.sectionflags	@""
	.align	4
.nv.constant0._ZN3cub18CUB_300001_SM_10006detail8for_each13static_kernelINS2_12policy_hub_t12policy_500_tEmN6thrust24THRUST_300001_SM_1000_NS8cuda_cub20__uninitialized_fill7functorINS7_10device_ptrIdEEdEEEEvT0_T1_:
	.zero		920


//--------------------- .nv.constant0._ZN3cub18CUB_300001_SM_10006detail11EmptyKernelIvEEvv --------------------------
	.section	.nv.constant0._ZN3cub18CUB_300001_SM_10006detail11EmptyKernelIvEEvv,"a",@progbits
	.sectionflags	@""
	.align	4
.nv.constant0._ZN3cub18CUB_300001_SM_10006detail11EmptyKernelIvEEvv:
	.zero		896


//--------------------- SYMBOLS --------------------------

	.type		.nv.reservedSmem.offset0,@object
	.size		.nv.reservedSmem.offset0,0x4
	.type		.nv.reservedSmem.cap,@object
	.size		.nv.reservedSmem.cap,0x4
